	.target	sm_80

	.elftype	@"ET_EXEC"


//--------------------- .note.nv.tkinfo           --------------------------
	.section	.note.nv.tkinfo,"",@"SHT_NOTE"
	.sectionflags	@"SHF_NOTE_NV_TKINFO"
	.tkinfo
        /*0018*/ 	.word	0x00000002
        /*0030*/ 	.string	""
        /*0030*/ 	.string	"ptxas"
        /*0030*/ 	.string	"Cuda compilation tools, release 13.0, V13.0.88"
        /*0030*/ 	.string	"Build cuda_13.0.r13.0/compiler.36424714_0"
        /*0030*/ 	.string	"-v  -suppress-debug-info  -lineinfo  -arch sm_80 "



//--------------------- .note.nv.cuinfo           --------------------------
	.section	.note.nv.cuinfo,"",@"SHT_NOTE"
	.sectionflags	@"SHF_NOTE_NV_CUINFO"
        /*0018*/ 	.short	0x0002
        /*001a*/ 	.short	0x0050
        /*001c*/ 	.short	0x0082
	.zero		2


//--------------------- .nv.info                  --------------------------
	.section	.nv.info,"",@"SHT_CUDA_INFO"
	.align	4


	//----- nvinfo : EIATTR_REGCOUNT
	.align		4
        /*0000*/ 	.byte	0x04, 0x2f
        /*0002*/ 	.short	(.L_2 - .L_1)
	.align		4
.L_1:
        /*0004*/ 	.word	index@(attn_fwd)
        /*0008*/ 	.word	0x00000020


	//----- nvinfo : EIATTR_FRAME_SIZE
	.align		4
.L_2:
        /*000c*/ 	.byte	0x04, 0x11
        /*000e*/ 	.short	(.L_4 - .L_3)
	.align		4
.L_3:
        /*0010*/ 	.word	index@(attn_fwd)
        /*0014*/ 	.word	0x00001a18


	//----- nvinfo : EIATTR_MIN_STACK_SIZE
	.align		4
.L_4:
        /*0018*/ 	.byte	0x04, 0x12
        /*001a*/ 	.short	(.L_6 - .L_5)
	.align		4
.L_5:
        /*001c*/ 	.word	index@(attn_fwd)
        /*0020*/ 	.word	0x00001a18
.L_6:


//--------------------- .nv.info.attn_fwd         --------------------------
	.section	.nv.info.attn_fwd,"",@"SHT_CUDA_INFO"
	.sectionflags	@""
	.align	4


	//----- nvinfo : EIATTR_CUDA_API_VERSION
	.align		4
        /*0000*/ 	.byte	0x04, 0x37
        /*0002*/ 	.short	(.L_8 - .L_7)
.L_7:
        /*0004*/ 	.word	0x00000082


	//----- nvinfo : EIATTR_SW2861232_WAR
	.align		4
.L_8:
        /*0008*/ 	.byte	0x01, 0x35
	.zero		2


	//----- nvinfo : EIATTR_PARAM_CBANK
	.align		4
        /*000c*/ 	.byte	0x04, 0x0a
        /*000e*/ 	.short	(.L_10 - .L_9)
	.align		4
.L_9:
        /*0010*/ 	.word	index@(.nv.constant0.attn_fwd)
        /*0014*/ 	.short	0x0160
        /*0016*/ 	.short	0x0088


	//----- nvinfo : EIATTR_CBANK_PARAM_SIZE
	.align		4
.L_10:
        /*0018*/ 	.byte	0x03, 0x19
        /*001a*/ 	.short	0x0088


	//----- nvinfo : EIATTR_KPARAM_INFO
	.align		4
        /*001c*/ 	.byte	0x04, 0x17
        /*001e*/ 	.short	(.L_12 - .L_11)
.L_11:
        /*0020*/ 	.word	0x00000000
        /*0024*/ 	.short	0x0019
        /*0026*/ 	.short	0x0080
        /*0028*/ 	.byte	0x00, 0xf4, 0x21, 0x00


	//----- nvinfo : EIATTR_KPARAM_INFO
	.align		4
.L_12:
        /*002c*/ 	.byte	0x04, 0x17
        /*002e*/ 	.short	(.L_14 - .L_13)
.L_13:
        /*0030*/ 	.word	0x00000000
        /*0034*/ 	.short	0x0018
        /*0036*/ 	.short	0x0078
        /*0038*/ 	.byte	0x00, 0xf4, 0x21, 0x00


	//----- nvinfo : EIATTR_KPARAM_INFO
	.align		4
.L_14:
        /*003c*/ 	.byte	0x04, 0x17
        /*003e*/ 	.short	(.L_16 - .L_15)
.L_15:
        /*0040*/ 	.word	0x00000000
        /*0044*/ 	.short	0x0017
        /*0046*/ 	.short	0x0070
        /*0048*/ 	.byte	0x00, 0xf0, 0x11, 0x00


	//----- nvinfo : EIATTR_KPARAM_INFO
	.align		4
.L_16:
        /*004c*/ 	.byte	0x04, 0x17
        /*004e*/ 	.short	(.L_18 - .L_17)
.L_17:
        /*0050*/ 	.word	0x00000000
        /*0054*/ 	.short	0x0016
        /*0056*/ 	.short	0x006c
        /*0058*/ 	.byte	0x00, 0xf0, 0x11, 0x00


	//----- nvinfo : EIATTR_KPARAM_INFO
	.align		4
.L_18:
        /*005c*/ 	.byte	0x04, 0x17
        /*005e*/ 	.short	(.L_20 - .L_19)
.L_19:
        /*0060*/ 	.word	0x00000000
        /*0064*/ 	.short	0x0015
        /*0066*/ 	.short	0x0068
        /*0068*/ 	.byte	0x00, 0xf0, 0x11, 0x00


	//----- nvinfo : EIATTR_KPARAM_INFO
	.align		4
.L_20:
        /*006c*/ 	.byte	0x04, 0x17
        /*006e*/ 	.short	(.L_22 - .L_21)
.L_21:
        /*0070*/ 	.word	0x00000000
        /*0074*/ 	.short	0x0014
        /*0076*/ 	.short	0x0064
        /*0078*/ 	.byte	0x00, 0xf0, 0x11, 0x00


	//----- nvinfo : EIATTR_KPARAM_INFO
	.align		4
.L_22:
        /*007c*/ 	.byte	0x04, 0x17
        /*007e*/ 	.short	(.L_24 - .L_23)
.L_23:
        /*0080*/ 	.word	0x00000000
        /*0084*/ 	.short	0x0013
        /*0086*/ 	.short	0x0060
        /*0088*/ 	.byte	0x00, 0xf0, 0x11, 0x00


	//----- nvinfo : EIATTR_KPARAM_INFO
	.align		4
.L_24:
        /*008c*/ 	.byte	0x04, 0x17
        /*008e*/ 	.short	(.L_26 - .L_25)
.L_25:
        /*0090*/ 	.word	0x00000000
        /*0094*/ 	.short	0x0012
        /*0096*/ 	.short	0x005c
        /*0098*/ 	.byte	0x00, 0xf0, 0x11, 0x00


	//----- nvinfo : EIATTR_KPARAM_INFO
	.align		4
.L_26:
        /*009c*/ 	.byte	0x04, 0x17
        /*009e*/ 	.short	(.L_28 - .L_27)
.L_27:
        /*00a0*/ 	.word	0x00000000
        /*00a4*/ 	.short	0x0011
        /*00a6*/ 	.short	0x0058
        /*00a8*/ 	.byte	0x00, 0xf0, 0x11, 0x00


	//----- nvinfo : EIATTR_KPARAM_INFO
	.align		4
.L_28:
        /*00ac*/ 	.byte	0x04, 0x17
        /*00ae*/ 	.short	(.L_30 - .L_29)
.L_29:
        /*00b0*/ 	.word	0x00000000
        /*00b4*/ 	.short	0x0010
        /*00b6*/ 	.short	0x0054
        /*00b8*/ 	.byte	0x00, 0xf0, 0x11, 0x00


	//----- nvinfo : EIATTR_KPARAM_INFO
	.align		4
.L_30:
        /*00bc*/ 	.byte	0x04, 0x17
        /*00be*/ 	.short	(.L_32 - .L_31)
.L_31:
        /*00c0*/ 	.word	0x00000000
        /*00c4*/ 	.short	0x000f
        /*00c6*/ 	.short	0x0050
        /*00c8*/ 	.byte	0x00, 0xf0, 0x11, 0x00


	//----- nvinfo : EIATTR_KPARAM_INFO
	.align		4
.L_32:
        /*00cc*/ 	.byte	0x04, 0x17
        /*00ce*/ 	.short	(.L_34 - .L_33)
.L_33:
        /*00d0*/ 	.word	0x00000000
        /*00d4*/ 	.short	0x000e
        /*00d6*/ 	.short	0x004c
        /*00d8*/ 	.byte	0x00, 0xf0, 0x11, 0x00


	//----- nvinfo : EIATTR_KPARAM_INFO
	.align		4
.L_34:
        /*00dc*/ 	.byte	0x04, 0x17
        /*00de*/ 	.short	(.L_36 - .L_35)
.L_35:
        /*00e0*/ 	.word	0x00000000
        /*00e4*/ 	.short	0x000d
        /*00e6*/ 	.short	0x0048
        /*00e8*/ 	.byte	0x00, 0xf0, 0x11, 0x00


	//----- nvinfo : EIATTR_KPARAM_INFO
	.align		4
.L_36:
        /*00ec*/ 	.byte	0x04, 0x17
        /*00ee*/ 	.short	(.L_38 - .L_37)
.L_37:
        /*00f0*/ 	.word	0x00000000
        /*00f4*/ 	.short	0x000c
        /*00f6*/ 	.short	0x0044
        /*00f8*/ 	.byte	0x00, 0xf0, 0x11, 0x00


	//----- nvinfo : EIATTR_KPARAM_INFO
	.align		4
.L_38:
        /*00fc*/ 	.byte	0x04, 0x17
        /*00fe*/ 	.short	(.L_40 - .L_39)
.L_39:
        /*0100*/ 	.word	0x00000000
        /*0104*/ 	.short	0x000b
        /*0106*/ 	.short	0x0040
        /*0108*/ 	.byte	0x00, 0xf0, 0x11, 0x00


	//----- nvinfo : EIATTR_KPARAM_INFO
	.align		4
.L_40:
        /*010c*/ 	.byte	0x04, 0x17
        /*010e*/ 	.short	(.L_42 - .L_41)
.L_41:
        /*0110*/ 	.word	0x00000000
        /*0114*/ 	.short	0x000a
        /*0116*/ 	.short	0x003c
        /*0118*/ 	.byte	0x00, 0xf0, 0x11, 0x00


	//----- nvinfo : EIATTR_KPARAM_INFO
	.align		4
.L_42:
        /*011c*/ 	.byte	0x04, 0x17
        /*011e*/ 	.short	(.L_44 - .L_43)
.L_43:
        /*0120*/ 	.word	0x00000000
        /*0124*/ 	.short	0x0009
        /*0126*/ 	.short	0x0038
        /*0128*/ 	.byte	0x00, 0xf0, 0x11, 0x00


	//----- nvinfo : EIATTR_KPARAM_INFO
	.align		4
.L_44:
        /*012c*/ 	.byte	0x04, 0x17
        /*012e*/ 	.short	(.L_46 - .L_45)
.L_45:
        /*0130*/ 	.word	0x00000000
        /*0134*/ 	.short	0x0008
        /*0136*/ 	.short	0x0034
        /*0138*/ 	.byte	0x00, 0xf0, 0x11, 0x00


	//----- nvinfo : EIATTR_KPARAM_INFO
	.align		4
.L_46:
        /*013c*/ 	.byte	0x04, 0x17
        /*013e*/ 	.short	(.L_48 - .L_47)
.L_47:
        /*0140*/ 	.word	0x00000000
        /*0144*/ 	.short	0x0007
        /*0146*/ 	.short	0x0030
        /*0148*/ 	.byte	0x00, 0xf0, 0x11, 0x00


	//----- nvinfo : EIATTR_KPARAM_INFO
	.align		4
.L_48:
        /*014c*/ 	.byte	0x04, 0x17
        /*014e*/ 	.short	(.L_50 - .L_49)
.L_49:
        /*0150*/ 	.word	0x00000000
        /*0154*/ 	.short	0x0006
        /*0156*/ 	.short	0x002c
        /*0158*/ 	.byte	0x00, 0xf0, 0x11, 0x00


	//----- nvinfo : EIATTR_KPARAM_INFO
	.align		4
.L_50:
        /*015c*/ 	.byte	0x04, 0x17
        /*015e*/ 	.short	(.L_52 - .L_51)
.L_51:
        /*0160*/ 	.word	0x00000000
        /*0164*/ 	.short	0x0005
        /*0166*/ 	.short	0x0028
        /*0168*/ 	.byte	0x00, 0xf0, 0x11, 0x00


	//----- nvinfo : EIATTR_KPARAM_INFO
	.align		4
.L_52:
        /*016c*/ 	.byte	0x04, 0x17
        /*016e*/ 	.short	(.L_54 - .L_53)
.L_53:
        /*0170*/ 	.word	0x00000000
        /*0174*/ 	.short	0x0004
        /*0176*/ 	.short	0x0020
        /*0178*/ 	.byte	0x00, 0xf4, 0x21, 0x00


	//----- nvinfo : EIATTR_KPARAM_INFO
	.align		4
.L_54:
        /*017c*/ 	.byte	0x04, 0x17
        /*017e*/ 	.short	(.L_56 - .L_55)
.L_55:
        /*0180*/ 	.word	0x00000000
        /*0184*/ 	.short	0x0003
        /*0186*/ 	.short	0x0018
        /*0188*/ 	.byte	0x00, 0xf4, 0x21, 0x00


	//----- nvinfo : EIATTR_KPARAM_INFO
	.align		4
.L_56:
        /*018c*/ 	.byte	0x04, 0x17
        /*018e*/ 	.short	(.L_58 - .L_57)
.L_57:
        /*0190*/ 	.word	0x00000000
        /*0194*/ 	.short	0x0002
        /*0196*/ 	.short	0x0010
        /*0198*/ 	.byte	0x00, 0xf4, 0x21, 0x00


	//----- nvinfo : EIATTR_KPARAM_INFO
	.align		4
.L_58:
        /*019c*/ 	.byte	0x04, 0x17
        /*019e*/ 	.short	(.L_60 - .L_59)
.L_59:
        /*01a0*/ 	.word	0x00000000
        /*01a4*/ 	.short	0x0001
        /*01a6*/ 	.short	0x0008
        /*01a8*/ 	.byte	0x00, 0xf4, 0x21, 0x00


	//----- nvinfo : EIATTR_KPARAM_INFO
	.align		4
.L_60:
        /*01ac*/ 	.byte	0x04, 0x17
        /*01ae*/ 	.short	(.L_62 - .L_61)
.L_61:
        /*01b0*/ 	.word	0x00000000
        /*01b4*/ 	.short	0x0000
        /*01b6*/ 	.short	0x0000
        /*01b8*/ 	.byte	0x00, 0xf4, 0x21, 0x00


	//----- nvinfo : EIATTR_MAXREG_COUNT
	.align		4
.L_62:
        /*01bc*/ 	.byte	0x03, 0x1b
        /*01be*/ 	.short	0x00ff


	//----- nvinfo : EIATTR_NUM_BARRIERS
	.align		4
        /*01c0*/ 	.byte	0x02, 0x4c
        /*01c2*/ 	.byte	0x01
	.zero		1


	//----- nvinfo : EIATTR_ANNOTATIONS
	.align		4
        /*01c4*/ 	.byte	0x04, 0x55
        /*01c6*/ 	.short	(.L_64 - .L_63)


	//   ....[0]....
.L_63:
        /*01c8*/ 	.word	0x00000001
        /*01cc*/ 	.byte	0xb0, 0x02, 0x00, 0x00, 0x01, 0x00, 0x00, 0x00, 0x40, 0x03, 0x00, 0x00, 0x01, 0x00, 0x00, 0x00
        /* <DEDUP_REMOVED lines=35> */
        /*040c*/ 	.byte	0x60, 0x17, 0x00, 0x00


	//----- nvinfo : EIATTR_MERCURY_ISA_VERSION
	.align		4
.L_64:
        /*0410*/ 	.byte	0x03, 0x5f
        /*0412*/ 	.short	0x0000


	//----- nvinfo : EIATTR_COOP_GROUP_MASK_REGIDS
	.align		4
        /*0414*/ 	.byte	0x04, 0x29
        /*0416*/ 	.short	(.L_66 - .L_65)


	//   ....[0]....
.L_65:
        /*0418*/ 	.word	0xffffffff


	//   ....[1]....
        /*041c*/ 	.word	0xffffffff


	//   ....[2]....
        /*0420*/ 	.word	0xffffffff


	//   ....[3]....
        /*0424*/ 	.word	0xffffffff


	//   ....[4]....
        /*0428*/ 	.word	0xffffffff


	//   ....[5]....
        /*042c*/ 	.word	0xffffffff


	//   ....[6]....
        /*0430*/ 	.word	0xffffffff


	//   ....[7]....
        /*0434*/ 	.word	0xffffffff


	//   ....[8]....
        /*0438*/ 	.word	0xffffffff


	//   ....[9]....
        /*043c*/ 	.word	0xffffffff


	//   ....[10]....
        /*0440*/ 	.word	0xffffffff


	//   ....[11]....
        /*0444*/ 	.word	0xffffffff


	//   ....[12]....
        /*0448*/ 	.word	0xffffffff


	//   ....[13]....
        /*044c*/ 	.word	0xffffffff


	//   ....[14]....
        /*0450*/ 	.word	0xffffffff


	//   ....[15]....
        /*0454*/ 	.word	0xffffffff


	//   ....[16]....
        /*0458*/ 	.word	0xffffffff


	//   ....[17]....
        /*045c*/ 	.word	0xffffffff


	//   ....[18]....
        /*0460*/ 	.word	0xffffffff


	//   ....[19]....
        /*0464*/ 	.word	0xffffffff


	//   ....[20]....
        /*0468*/ 	.word	0xffffffff


	//   ....[21]....
        /*046c*/ 	.word	0xffffffff


	//   ....[22]....
        /*0470*/ 	.word	0xffffffff


	//   ....[23]....
        /*0474*/ 	.word	0xffffffff


	//   ....[24]....
        /*0478*/ 	.word	0xffffffff


	//   ....[25]....
        /*047c*/ 	.word	0xffffffff


	//   ....[26]....
        /*0480*/ 	.word	0xffffffff


	//   ....[27]....
        /*0484*/ 	.word	0xffffffff


	//   ....[28]....
        /*0488*/ 	.word	0xffffffff


	//   ....[29]....
        /*048c*/ 	.word	0xffffffff


	//   ....[30]....
        /*0490*/ 	.word	0xffffffff


	//   ....[31]....
        /*0494*/ 	.word	0xffffffff


	//   ....[32]....
        /*0498*/ 	.word	0xffffffff


	//   ....[33]....
        /*049c*/ 	.word	0xffffffff


	//   ....[34]....
        /*04a0*/ 	.word	0xffffffff


	//   ....[35]....
        /*04a4*/ 	.word	0xffffffff


	//   ....[36]....
        /*04a8*/ 	.word	0xffffffff


	//   ....[37]....
        /*04ac*/ 	.word	0xffffffff


	//   ....[38]....
        /*04b0*/ 	.word	0xffffffff


	//   ....[39]....
        /*04b4*/ 	.word	0xffffffff


	//----- nvinfo : EIATTR_COOP_GROUP_INSTR_OFFSETS
	.align		4
.L_66:
        /*04b8*/ 	.byte	0x04, 0x28
        /*04ba*/ 	.short	(.L_68 - .L_67)


	//   ....[0]....
.L_67:
        /*04bc*/ 	.word	0x00019b00


	//   ....[1]....
        /*04c0*/ 	.word	0x00019b30


	//   ....[2]....
        /*04c4*/ 	.word	0x00019b70


	//   ....[3]....
        /*04c8*/ 	.word	0x00019b90


	//   ....[4]....
        /*04cc*/ 	.word	0x00019bb0


	//   ....[5]....
        /*04d0*/ 	.word	0x00019bc0


	//   ....[6]....
        /*04d4*/ 	.word	0x00019bd0


	//   ....[7]....
        /*04d8*/ 	.word	0x00019c40


	//   ....[8]....
        /*04dc*/ 	.word	0x00019c60


	//   ....[9]....
        /*04e0*/ 	.word	0x00019c70


	//   ....[10]....
        /*04e4*/ 	.word	0x00019ce0


	//   ....[11]....
        /*04e8*/ 	.word	0x00019cf0


	//   ....[12]....
        /*04ec*/ 	.word	0x00019d10


	//   ....[13]....
        /*04f0*/ 	.word	0x00019d20


	//   ....[14]....
        /*04f4*/ 	.word	0x00019d50


	//   ....[15]....
        /*04f8*/ 	.word	0x00019d70


	//   ....[16]....
        /*04fc*/ 	.word	0x0001a3a0


	//   ....[17]....
        /*0500*/ 	.word	0x0001a3b0


	//   ....[18]....
        /*0504*/ 	.word	0x0001a3e0


	//   ....[19]....
        /*0508*/ 	.word	0x0001a3f0


	//   ....[20]....
        /*050c*/ 	.word	0x0001a880


	//   ....[21]....
        /*0510*/ 	.word	0x0001ab50


	//   ....[22]....
        /*0514*/ 	.word	0x0001ab60


	//   ....[23]....
        /*0518*/ 	.word	0x0001aba0


	//   ....[24]....
        /*051c*/ 	.word	0x0001abb0


	//   ....[25]....
        /*0520*/ 	.word	0x0001abc0


	//   ....[26]....
        /*0524*/ 	.word	0x0001ac00


	//   ....[27]....
        /*0528*/ 	.word	0x0001ac10


	//   ....[28]....
        /*052c*/ 	.word	0x0001ac20


	//   ....[29]....
        /*0530*/ 	.word	0x0001ac30


	//   ....[30]....
        /*0534*/ 	.word	0x0001aca0


	//   ....[31]....
        /*0538*/ 	.word	0x0001acc0


	//   ....[32]....
        /*053c*/ 	.word	0x0001acd0


	//   ....[33]....
        /*0540*/ 	.word	0x0001ace0


	//   ....[34]....
        /*0544*/ 	.word	0x0001acf0


	//   ....[35]....
        /*0548*/ 	.word	0x0001ad00


	//   ....[36]....
        /*054c*/ 	.word	0x0001b450


	//   ....[37]....
        /*0550*/ 	.word	0x0001b460


	//   ....[38]....
        /*0554*/ 	.word	0x0001b490


	//   ....[39]....
        /*0558*/ 	.word	0x0001b4a0


	//----- nvinfo : EIATTR_EXIT_INSTR_OFFSETS
	.align		4
.L_68:
        /*055c*/ 	.byte	0x04, 0x1c
        /*055e*/ 	.short	(.L_70 - .L_69)


	//   ....[0]....
.L_69:
        /*0560*/ 	.word	0x0003df40


	//   ....[1]....
        /*0564*/ 	.word	0x0003e0c0


	//----- nvinfo : EIATTR_REQNTID
	.align		4
.L_70:
        /*0568*/ 	.byte	0x04, 0x10
        /*056a*/ 	.short	(.L_72 - .L_71)
.L_71:
        /*056c*/ 	.word	0x00000080
        /*0570*/ 	.word	0x00000001
        /*0574*/ 	.word	0x00000001


	//----- nvinfo : EIATTR_CRS_STACK_SIZE
	.align		4
.L_72:
        /*0578*/ 	.byte	0x04, 0x1e
        /*057a*/ 	.short	(.L_74 - .L_73)
.L_73:
        /*057c*/ 	.word	0x00000000
.L_74:


//--------------------- .nv.callgraph             --------------------------
	.section	.nv.callgraph,"",@"SHT_CUDA_CALLGRAPH"
	.align	4
	.sectionentsize	8
	.align		4
        /*0000*/ 	.word	0x00000000
	.align		4
        /*0004*/ 	.word	0xffffffff
	.align		4
        /*0008*/ 	.word	0x00000000
	.align		4
        /*000c*/ 	.word	0xfffffffe
	.align		4
        /*0010*/ 	.word	0x00000000
	.align		4
        /*0014*/ 	.word	0xfffffffd
	.align		4
        /*0018*/ 	.word	0x00000000
	.align		4
        /*001c*/ 	.word	0xfffffffc


//--------------------- .nv.rel.action            --------------------------
	.section	.nv.rel.action,"",@"SHT_CUDA_RELOCINFO"
	.align	8
	.sectionentsize	8
        /*0000*/ 	.byte	0x73, 0x00, 0x00, 0x00, 0x00, 0x00, 0x00, 0x00, 0x00, 0x00, 0x00, 0x11, 0x25, 0x00, 0x05, 0x36


//--------------------- .nv.constant4             --------------------------
	.section	.nv.constant4,"a",@progbits
	.align	8
	.align		8
.nv.constant4:
        /*0000*/ 	.dword	_$_str


//--------------------- .nv.constant0.attn_fwd    --------------------------
	.section	.nv.constant0.attn_fwd,"a",@progbits
	.sectionflags	@""
	.align	4
.nv.constant0.attn_fwd:
	.zero		488


//--------------------- .text.attn_fwd            --------------------------
	.section	.text.attn_fwd,"ax",@progbits
	.sectioninfo	@"SHI_REGISTERS=32"
	.align	128
        .global         attn_fwd
        .type           attn_fwd,@function
        .size           attn_fwd,(.L_x_21 - attn_fwd)
        .other          attn_fwd,@"STO_CUDA_ENTRY STV_DEFAULT"
attn_fwd:
.text.attn_fwd:
[----:B------:R-:W-:Y:S02]  /*0000*/  IMAD.MOV.U32 R1, RZ, RZ, c[0x0][0x28] ;  /* 0x00000a00ff017624 */ /* 0x000fe400078e00ff */
[----:B------:R-:W0:Y:S01]  /*0010*/  S2R R2, SR_TID.X ;  /* 0x0000000000027919 */ /* 0x000e220000002100 */
[----:B------:R-:W-:Y:S01]  /*0020*/  IMAD.MOV.U32 R28, RZ, RZ, c[0x0][0x198] ;  /* 0x00006600ff1c7624 */ /* 0x000fe200078e00ff */
[----:B------:R-:W-:Y:S01]  /*0030*/  ULDC.64 UR6, c[0x0][0x118] ;  /* 0x0000460000067ab9 */ /* 0x000fe20000000a00 */
[----:B------:R-:W-:Y:S01]  /*0040*/  IADD3 R1, R1, -0x1a18, RZ ;  /* 0xffffe5e801017810 */ /* 0x000fe20007ffe0ff */
[----:B------:R-:W1:Y:S01]  /*0050*/  S2R R9, SR_CTAID.Y ;  /* 0x0000000000097919 */ /* 0x000e620000002600 */
[--C-:B0-----:R-:W-:Y:S02]  /*0060*/  SHF.R.U32.HI R0, RZ, 0x6, R2.reuse ;  /* 0x00000006ff007819 */ /* 0x101fe40000011602 */
[----:B------:R-:W-:Y:S02]  /*0070*/  SHF.R.S32.HI R10, RZ, 0x6, R2 ;  /* 0x00000006ff0a7819 */ /* 0x000fe40000011402 */
[----:B------:R-:W-:Y:S02]  /*0080*/  SGXT.U32 R3, R0, 0x1 ;  /* 0x000000010003781a */ /* 0x000fe40000000000 */
[----:B------:R-:W0:Y:S01]  /*0090*/  S2R R0, SR_CTAID.X ;  /* 0x0000000000007919 */ /* 0x000e220000002500 */
[----:B------:R-:W-:-:S02]  /*00a0*/  SGXT R10, R10, 0x1 ;  /* 0x000000010a0a781a */ /* 0x000fc40000000200 */
[----:B------:R-:W-:-:S05]  /*00b0*/  IMAD R5, R3, c[0x0][0x198], RZ ;  /* 0x0000660003057a24 */ /* 0x000fca00078e02ff */
[----:B------:R-:W-:-:S05]  /*00c0*/  LEA R15, R28, R5, 0x1 ;  /* 0x000000051c0f7211 */ /* 0x000fca00078e08ff */
[----:B------:R-:W-:-:S04]  /*00d0*/  IMAD R13, R28, 0x2, R15 ;  /* 0x000000021c0d7824 */ /* 0x000fc800078e020f */
[----:B------:R-:W-:-:S05]  /*00e0*/  IMAD R6, R28, 0x2, R13 ;  /* 0x000000021c067824 */ /* 0x000fca00078e020d */
[----:B------:R-:W-:Y:S02]  /*00f0*/  LEA R17, R28, R6, 0x1 ;  /* 0x000000061c117211 */ /* 0x000fe400078e08ff */
[----:B0-----:R-:W-:Y:S01]  /*0100*/  SHF.L.U32 R4, R0, 0x6, RZ ;  /* 0x0000000600047819 */ /* 0x001fe200000006ff */
[----:B-1----:R-:W-:Y:S02]  /*0110*/  IMAD R0, R9, c[0x0][0x190], RZ ;  /* 0x0000640009007a24 */ /* 0x002fe400078e02ff */
[----:B------:R-:W-:Y:S01]  /*0120*/  IMAD R24, R28, 0x2, R17 ;  /* 0x000000021c187824 */ /* 0x000fe200078e0211 */
[----:B------:R-:W-:-:S03]  /*0130*/  LOP3.LUT R4, R4, 0x3f, R2, 0xf8, !PT ;  /* 0x0000003f04047812 */ /* 0x000fc600078ef802 */
[----:B------:R-:W-:Y:S02]  /*0140*/  IMAD R8, R28, 0x2, R24 ;  /* 0x000000021c087824 */ /* 0x000fe400078e0218 */
[----:B------:R-:W-:Y:S01]  /*0150*/  IMAD R9, R4, c[0x0][0x194], RZ ;  /* 0x0000650004097a24 */ /* 0x000fe200078e02ff */
[----:B------:R-:W-:Y:S01]  /*0160*/  LOP3.LUT R4, R2, 0x3f, RZ, 0xc0, !PT ;  /* 0x0000003f02047812 */ /* 0x000fe200078ec0ff */
[C---:B------:R-:W-:Y:S02]  /*0170*/  IMAD.SHL.U32 R2, R0.reuse, 0x2, RZ ;  /* 0x0000000200027824 */ /* 0x040fe400078e00ff */
[----:B------:R-:W-:Y:S02]  /*0180*/  IMAD.SHL.U32 R11, R9, 0x2, RZ ;  /* 0x00000002090b7824 */ /* 0x000fe400078e00ff */
[----:B------:R-:W-:-:S03]  /*0190*/  IMAD.HI R0, R0, 0x2, RZ ;  /* 0x0000000200007827 */ /* 0x000fc600078e02ff */
[----:B------:R-:W-:Y:S01]  /*01a0*/  IADD3 R2, P0, P1, R11, c[0x0][0x160], R2 ;  /* 0x000058000b027a10 */ /* 0x000fe2000791e002 */
[----:B------:R-:W-:-:S04]  /*01b0*/  IMAD.HI R9, R9, 0x2, RZ ;  /* 0x0000000209097827 */ /* 0x000fc800078e02ff */
[----:B------:R-:W-:Y:S01]  /*01c0*/  IMAD.SHL.U32 R21, R4, 0x2, RZ ;  /* 0x0000000204157824 */ /* 0x000fe200078e00ff */
[----:B------:R-:W-:Y:S01]  /*01d0*/  IADD3.X R0, R9, c[0x0][0x164], R0, P0, P1 ;  /* 0x0000590009007a10 */ /* 0x000fe200007e2400 */
[C---:B------:R-:W-:Y:S01]  /*01e0*/  IMAD R3, R28.reuse, 0x2, R8 ;  /* 0x000000021c037824 */ /* 0x040fe200078e0208 */
[-C--:B------:R-:W-:Y:S02]  /*01f0*/  LEA R4, P0, R5, R2.reuse, 0x1 ;  /* 0x0000000205047211 */ /* 0x080fe400078008ff */
[----:B------:R-:W-:Y:S01]  /*0200*/  LEA R14, P1, R15, R2, 0x1 ;  /* 0x000000020f0e7211 */ /* 0x000fe200078208ff */
[----:B------:R-:W-:Y:S01]  /*0210*/  IMAD R7, R28, 0x2, R3 ;  /* 0x000000021c077824 */ /* 0x000fe200078e0203 */
[-C--:B------:R-:W-:Y:S02]  /*0220*/  LEA.HI.X.SX32 R5, R5, R0.reuse, 0x1, P0 ;  /* 0x0000000005057211 */ /* 0x080fe400000f0eff */
[----:B------:R-:W-:Y:S02]  /*0230*/  LEA.HI.X.SX32 R15, R15, R0, 0x1, P1 ;  /* 0x000000000f0f7211 */ /* 0x000fe400008f0eff */
[----:B------:R-:W-:Y:S01]  /*0240*/  LEA R12, P0, R13, R2, 0x1 ;  /* 0x000000020d0c7211 */ /* 0x000fe200078008ff */
[----:B------:R0:W2:Y:S01]  /*0250*/  LDG.E.U16 R25, [R4.64] ;  /* 0x0000000604197981 */ /* 0x0000a2000c1e1500 */
[----:B------:R-:W-:-:S02]  /*0260*/  LOP3.LUT R9, R21, 0x90, R10, 0x78, !PT ;  /* 0x0000009015097812 */ /* 0x000fc400078e780a */
[C---:B------:R-:W-:Y:S01]  /*0270*/  LEA R19, R28.reuse, R7, 0x1 ;  /* 0x000000071c137211 */ /* 0x040fe200078e08ff */
[----:B------:R-:W3:Y:S01]  /*0280*/  LDG.E.U16 R29, [R14.64] ;  /* 0x000000060e1d7981 */ /* 0x000ee2000c1e1500 */
[----:B------:R-:W-:Y:S02]  /*0290*/  LEA.HI.X.SX32 R13, R13, R0, 0x1, P0 ;  /* 0x000000000d0d7211 */ /* 0x000fe400000f0eff */
[CC--:B------:R-:W-:Y:S01]  /*02a0*/  LEA R16, P1, R17.reuse, R2.reuse, 0x1 ;  /* 0x0000000211107211 */ /* 0x0c0fe200078208ff */
[----:B------:R1:W-:Y:S01]  /*02b0*/  STL [R1+0x1cc], R9 ;  /* 0x0001cc0901007387 */ /* 0x0003e20000100800 */
[----:B------:R-:W-:Y:S02]  /*02c0*/  LEA R20, R28, R19, 0x1 ;  /* 0x000000131c147211 */ /* 0x000fe400078e08ff */
[----:B0-----:R-:W-:Y:S01]  /*02d0*/  LEA R4, P0, R6, R2, 0x1 ;  /* 0x0000000206047211 */ /* 0x001fe200078008ff */
[----:B------:R0:W4:Y:S01]  /*02e0*/  LDG.E.U16 R27, [R12.64] ;  /* 0x000000060c1b7981 */ /* 0x000122000c1e1500 */
[-C--:B------:R-:W-:Y:S01]  /*02f0*/  LEA.HI.X.SX32 R17, R17, R0.reuse, 0x1, P1 ;  /* 0x0000000011117211 */ /* 0x080fe200008f0eff */
[----:B------:R-:W-:Y:S01]  /*0300*/  IMAD R11, R28, 0x2, R20 ;  /* 0x000000021c0b7824 */ /* 0x000fe200078e0214 */
[----:B------:R-:W-:-:S04]  /*0310*/  LEA.HI.X.SX32 R5, R6, R0, 0x1, P0 ;  /* 0x0000000006057211 */ /* 0x000fc800000f0eff */
[----:B------:R-:W-:Y:S01]  /*0320*/  LEA R18, R28, R11, 0x1 ;  /* 0x0000000b1c127211 */ /* 0x000fe200078e08ff */
[----:B------:R-:W5:Y:S04]  /*0330*/  LDG.E.U16 R26, [R4.64] ;  /* 0x00000006041a7981 */ /* 0x000f68000c1e1500 */
[----:B--2---:R-:W-:Y:S01]  /*0340*/  STL [R1+0x3a0], R25 ;  /* 0x0003a01901007387 */ /* 0x004fe20000100800 */
[----:B0-----:R-:W-:Y:S01]  /*0350*/  LEA R12, P0, R24, R2, 0x1 ;  /* 0x00000002180c7211 */ /* 0x001fe200078008ff */
[----:B------:R-:W-:Y:S02]  /*0360*/  IMAD R10, R28, 0x2, R18 ;  /* 0x000000021c0a7824 */ /* 0x000fe400078e0212 */
[----:B---3--:R0:W-:Y:S01]  /*0370*/  STL [R1+0x410], R29 ;  /* 0x0004101d01007387 */ /* 0x0081e20000100800 */
[----:B------:R-:W-:Y:S01]  /*0380*/  LEA.HI.X.SX32 R13, R24, R0, 0x1, P0 ;  /* 0x00000000180d7211 */ /* 0x000fe200000f0eff */
[----:B-1----:R-:W-:-:S02]  /*0390*/  IMAD R9, R28, 0x2, R10 ;  /* 0x000000021c097824 */ /* 0x002fc400078e020a */
[----:B0-----:R0:W2:Y:S01]  /*03a0*/  LDG.E.U16 R29, [R16.64] ;  /* 0x00000006101d7981 */ /* 0x0010a2000c1e1500 */
[----:B------:R-:W-:-:S03]  /*03b0*/  LEA R14, P0, R8, R2, 0x1 ;  /* 0x00000002080e7211 */ /* 0x000fc600078008ff */
[----:B------:R1:W3:Y:S01]  /*03c0*/  LDG.E.U16 R24, [R12.64] ;  /* 0x000000060c187981 */ /* 0x0002e2000c1e1500 */
[----:B------:R-:W-:Y:S02]  /*03d0*/  LEA.HI.X.SX32 R15, R8, R0, 0x1, P0 ;  /* 0x00000000080f7211 */ /* 0x000fe400000f0eff */
[-C--:B0-----:R-:W-:Y:S02]  /*03e0*/  LEA R16, P0, R3, R2.reuse, 0x1 ;  /* 0x0000000203107211 */ /* 0x081fe400078008ff */
[----:B-1----:R-:W-:Y:S02]  /*03f0*/  LEA R12, P1, R7, R2, 0x1 ;  /* 0x00000002070c7211 */ /* 0x002fe400078208ff */
[-C--:B------:R-:W-:Y:S02]  /*0400*/  LEA.HI.X.SX32 R17, R3, R0.reuse, 0x1, P0 ;  /* 0x0000000003117211 */ /* 0x080fe400000f0eff */
[----:B------:R-:W-:Y:S01]  /*0410*/  LEA.HI.X.SX32 R13, R7, R0, 0x1, P1 ;  /* 0x00000000070d7211 */ /* 0x000fe200008f0eff */
[----:B----4-:R0:W-:Y:S04]  /*0420*/  STL [R1+0x40c], R27 ;  /* 0x00040c1b01007387 */ /* 0x0101e80000100800 */
[----:B-----5:R1:W-:Y:S04]  /*0430*/  STL [R1+0x408], R26 ;  /* 0x0004081a01007387 */ /* 0x0203e80000100800 */
[----:B0-----:R0:W4:Y:S04]  /*0440*/  LDG.E.U16 R27, [R14.64] ;  /* 0x000000060e1b7981 */ /* 0x001128000c1e1500 */
[----:B-1----:R1:W4:Y:S04]  /*0450*/  LDG.E.U16 R26, [R16.64] ;  /* 0x00000006101a7981 */ /* 0x002328000c1e1500 */
[----:B--2---:R2:W-:Y:S04]  /*0460*/  STL [R1+0x394], R29 ;  /* 0x0003941d01007387 */ /* 0x0045e80000100800 */
[----:B--2---:R2:W5:Y:S01]  /*0470*/  LDG.E.U16 R29, [R12.64] ;  /* 0x000000060c1d7981 */ /* 0x004562000c1e1500 */
[----:B0-----:R-:W-:-:S04]  /*0480*/  LEA R14, P0, R19, R2, 0x1 ;  /* 0x00000002130e7211 */ /* 0x001fc800078008ff */
[----:B------:R-:W-:Y:S02]  /*0490*/  LEA.HI.X.SX32 R15, R19, R0, 0x1, P0 ;  /* 0x00000000130f7211 */ /* 0x000fe400000f0eff */
[C---:B-1----:R-:W-:Y:S01]  /*04a0*/  LEA R16, P0, R20.reuse, R2, 0x1 ;  /* 0x0000000214107211 */ /* 0x042fe200078008ff */
[----:B---3--:R0:W-:Y:S03]  /*04b0*/  STL [R1+0x404], R24 ;  /* 0x0004041801007387 */ /* 0x0081e60000100800 */
[----:B------:R-:W-:Y:S02]  /*04c0*/  LEA.HI.X.SX32 R17, R20, R0, 0x1, P0 ;  /* 0x0000000014117211 */ /* 0x000fe400000f0eff */
[C---:B--2---:R-:W-:Y:S01]  /*04d0*/  LEA R12, P0, R11.reuse, R2, 0x1 ;  /* 0x000000020b0c7211 */ /* 0x044fe200078008ff */
[----:B0-----:R0:W2:Y:S04]  /*04e0*/  LDG.E.U16 R24, [R14.64] ;  /* 0x000000060e187981 */ /* 0x0010a8000c1e1500 */
[----:B----4-:R-:W-:Y:S04]  /*04f0*/  STL [R1+0x400], R27 ;  /* 0x0004001b01007387 */ /* 0x010fe80000100800 */
[----:B------:R-:W-:Y:S01]  /*0500*/  STL [R1+0x3fc], R26 ;  /* 0x0003fc1a01007387 */ /* 0x000fe20000100800 */
[----:B------:R-:W-:-:S06]  /*0510*/  LEA.HI.X.SX32 R13, R11, R0, 0x1, P0 ;  /* 0x000000000b0d7211 */ /* 0x000fcc00000f0eff */
[----:B------:R1:W3:Y:S01]  /*0520*/  LDG.E.U16 R13, [R12.64] ;  /* 0x000000060c0d7981 */ /* 0x0002e2000c1e1500 */
[----:B------:R-:W-:-:S05]  /*0530*/  LEA R23, R28, R9, 0x1 ;  /* 0x000000091c177211 */ /* 0x000fca00078e08ff */
[----:B------:R-:W-:-:S04]  /*0540*/  IMAD R21, R28, 0x2, R23 ;  /* 0x000000021c157824 */ /* 0x000fc800078e0217 */
[----:B------:R-:W-:-:S05]  /*0550*/  IMAD R22, R28, 0x2, R21 ;  /* 0x000000021c167824 */ /* 0x000fca00078e0215 */
[C---:B------:R-:W-:Y:S01]  /*0560*/  LEA R6, R28.reuse, R22, 0x1 ;  /* 0x000000161c067211 */ /* 0x040fe200078e08ff */
[----:B-----5:R4:W-:Y:S04]  /*0570*/  STL [R1+0x134], R29 ;  /* 0x0001341d01007387 */ /* 0x0209e80000100800 */
[----:B----4-:R4:W5:Y:S01]  /*0580*/  LDG.E.U16 R29, [R16.64] ;  /* 0x00000006101d7981 */ /* 0x010962000c1e1500 */
[----:B------:R-:W-:-:S04]  /*0590*/  IMAD R25, R28, 0x2, R6 ;  /* 0x000000021c197824 */ /* 0x000fc800078e0206 */
[----:B------:R-:W-:-:S05]  /*05a0*/  IMAD R5, R28, 0x2, R25 ;  /* 0x000000021c057824 */ /* 0x000fca00078e0219 */
[----:B------:R-:W-:-:S05]  /*05b0*/  LEA R4, R28, R5, 0x1 ;  /* 0x000000051c047211 */ /* 0x000fca00078e08ff */
[----:B------:R-:W-:-:S04]  /*05c0*/  IMAD R8, R28, 0x2, R4 ;  /* 0x000000021c087824 */ /* 0x000fc800078e0204 */
[----:B------:R-:W-:-:S05]  /*05d0*/  IMAD R3, R28, 0x2, R8 ;  /* 0x000000021c037824 */ /* 0x000fca00078e0208 */
[----:B------:R-:W-:-:S05]  /*05e0*/  LEA R7, R28, R3, 0x1 ;  /* 0x000000031c077211 */ /* 0x000fca00078e08ff */
[----:B------:R-:W-:-:S04]  /*05f0*/  IMAD R19, R28, 0x2, R7 ;  /* 0x000000021c137824 */ /* 0x000fc800078e0207 */
[----:B------:R-:W-:Y:S01]  /*0600*/  IMAD R20, R28, 0x2, R19 ;  /* 0x000000021c147824 */ /* 0x000fe200078e0213 */
[----:B0-----:R-:W-:-:S04]  /*0610*/  LEA R14, P1, R18, R2, 0x1 ;  /* 0x00000002120e7211 */ /* 0x001fc800078208ff */
[----:B------:R-:W-:Y:S02]  /*0620*/  LEA R27, R28, R20, 0x1 ;  /* 0x000000141c1b7211 */ /* 0x000fe400078e08ff */
[----:B------:R-:W-:Y:S02]  /*0630*/  LEA.HI.X.SX32 R15, R18, R0, 0x1, P1 ;  /* 0x00000000120f7211 */ /* 0x000fe400008f0eff */
[----:B----4-:R-:W-:Y:S01]  /*0640*/  LEA R16, P0, R10, R2, 0x1 ;  /* 0x000000020a107211 */ /* 0x010fe200078008ff */
[----:B------:R-:W-:Y:S01]  /*0650*/  IMAD R26, R28, 0x2, R27 ;  /* 0x000000021c1a7824 */ /* 0x000fe200078e021b */
[----:B--2---:R0:W-:Y:S02]  /*0660*/  STL [R1+0x3f8], R24 ;  /* 0x0003f81801007387 */ /* 0x0041e40000100800 */
[----:B------:R-:W-:Y:S02]  /*0670*/  LEA.HI.X.SX32 R17, R10, R0, 0x1, P0 ;  /* 0x000000000a117211 */ /* 0x000fe400000f0eff */
[----:B------:R-:W-:-:S03]  /*0680*/  LEA R10, P0, R9, R2, 0x1 ;  /* 0x00000002090a7211 */ /* 0x000fc600078008ff */
[----:B------:R2:W4:Y:S01]  /*0690*/  LDG.E.U16 R16, [R16.64] ;  /* 0x0000000610107981 */ /* 0x000522000c1e1500 */
[----:B0-----:R-:W-:Y:S01]  /*06a0*/  IMAD R24, R28, 0x2, R26 ;  /* 0x000000021c187824 */ /* 0x001fe200078e021a */
[----:B------:R-:W-:-:S04]  /*06b0*/  LEA.HI.X.SX32 R11, R9, R0, 0x1, P0 ;  /* 0x00000000090b7211 */ /* 0x000fc800000f0eff */
[----:B------:R-:W-:Y:S02]  /*06c0*/  LEA R18, R28, R24, 0x1 ;  /* 0x000000181c127211 */ /* 0x000fe400078e08ff */
[-C--:B-1----:R-:W-:Y:S01]  /*06d0*/  LEA R12, P0, R23, R2.reuse, 0x1 ;  /* 0x00000002170c7211 */ /* 0x082fe200078008ff */
[----:B-----5:R0:W-:Y:S04]  /*06e0*/  STL [R1+0x3f4], R29 ;  /* 0x0003f41d01007387 */ /* 0x0201e80000100800 */
[----:B0-----:R0:W5:Y:S04]  /*06f0*/  LDG.E.U16 R29, [R14.64] ;  /* 0x000000060e1d7981 */ /* 0x001168000c1e1500 */
[----:B------:R-:W-:Y:S04]  /*0700*/  STL [R1], R18 ;  /* 0x0000001201007387 */ /* 0x000fe80000100800 */
[----:B---3--:R1:W-:Y:S01]  /*0710*/  STL [R1+0x3f0], R13 ;  /* 0x0003f00d01007387 */ /* 0x0083e20000100800 */
[----:B0-----:R-:W-:-:S02]  /*0720*/  LEA R14, P1, R21, R2, 0x1 ;  /* 0x00000002150e7211 */ /* 0x001fc400078208ff */
[-C--:B-1----:R-:W-:Y:S02]  /*0730*/  LEA.HI.X.SX32 R13, R23, R0.reuse, 0x1, P0 ;  /* 0x00000000170d7211 */ /* 0x082fe400000f0eff */
[----:B------:R0:W3:Y:S01]  /*0740*/  LDG.E.U16 R23, [R10.64] ;  /* 0x000000060a177981 */ /* 0x0000e2000c1e1500 */
[----:B------:R-:W-:-:S03]  /*0750*/  LEA.HI.X.SX32 R15, R21, R0, 0x1, P1 ;  /* 0x00000000150f7211 */ /* 0x000fc600008f0eff */
[----:B------:R1:W3:Y:S01]  /*0760*/  LDG.E.U16 R21, [R12.64] ;  /* 0x000000060c157981 */ /* 0x0002e2000c1e1500 */
[----:B------:R-:W-:Y:S02]  /*0770*/  IMAD R18, R28, 0x2, R18 ;  /* 0x000000021c127824 */ /* 0x000fe400078e0212 */
[----:B--2---:R-:W-:-:S05]  /*0780*/  IMAD.MOV.U32 R17, RZ, RZ, c[0x0][0x198] ;  /* 0x00006600ff117624 */ /* 0x004fca00078e00ff */
[----:B------:R-:W-:-:S05]  /*0790*/  LEA R9, R17, R18, 0x1 ;  /* 0x0000001211097211 */ /* 0x000fca00078e08ff */
[----:B------:R-:W-:Y:S01]  /*07a0*/  IMAD R28, R17, 0x2, R9 ;  /* 0x00000002111c7824 */ /* 0x000fe200078e0209 */
[----:B0-----:R-:W-:-:S04]  /*07b0*/  LEA R10, P0, R22, R2, 0x1 ;  /* 0x00000002160a7211 */ /* 0x001fc800078008ff */
[----:B------:R-:W-:Y:S02]  /*07c0*/  LEA.HI.X.SX32 R11, R22, R0, 0x1, P0 ;  /* 0x00000000160b7211 */ /* 0x000fe400000f0eff */
[----:B-1----:R-:W-:-:S03]  /*07d0*/  LEA R12, P0, R6, R2, 0x1 ;  /* 0x00000002060c7211 */ /* 0x002fc600078008ff */
[----:B------:R0:W2:Y:S01]  /*07e0*/  LDG.E.U16 R22, [R10.64] ;  /* 0x000000060a167981 */ /* 0x0000a2000c1e1500 */
[----:B------:R-:W-:-:S03]  /*07f0*/  LEA.HI.X.SX32 R13, R6, R0, 0x1, P0 ;  /* 0x00000000060d7211 */ /* 0x000fc600000f0eff */
[----:B-----5:R1:W-:Y:S04]  /*0800*/  STL [R1+0x130], R29 ;  /* 0x0001301d01007387 */ /* 0x0203e80000100800 */
[----:B----4-:R4:W-:Y:S01]  /*0810*/  STL [R1+0x3ec], R16 ;  /* 0x0003ec1001007387 */ /* 0x0109e20000100800 */
[----:B-1----:R-:W-:-:S05]  /*0820*/  IMAD R29, R17, 0x2, R28 ;  /* 0x00000002111d7824 */ /* 0x002fca00078e021c */
[----:B----4-:R-:W-:-:S05]  /*0830*/  LEA R16, R17, R29, 0x1 ;  /* 0x0000001d11107211 */ /* 0x010fca00078e08ff */
[----:B------:R1:W-:Y:S01]  /*0840*/  STL [R1+0xa8], R16 ;  /* 0x0000a81001007387 */ /* 0x0003e20000100800 */
[----:B------:R-:W-:-:S03]  /*0850*/  IMAD R28, R17, 0x2, R16 ;  /* 0x00000002111c7824 */ /* 0x000fc600078e0210 */
[----:B---3--:R3:W-:Y:S01]  /*0860*/  STL [R1+0x3e8], R23 ;  /* 0x0003e81701007387 */ /* 0x0087e20000100800 */
[----:B-1----:R-:W-:-:S03]  /*0870*/  IMAD R16, R17, 0x2, R28 ;  /* 0x0000000211107824 */ /* 0x002fc600078e021c */
[----:B---3--:R1:W3:Y:S04]  /*0880*/  LDG.E.U16 R23, [R14.64] ;  /* 0x000000060e177981 */ /* 0x0082e8000c1e1500 */
[----:B------:R4:W-:Y:S02]  /*0890*/  STL [R1+0x3e4], R21 ;  /* 0x0003e41501007387 */ /* 0x0009e40000100800 */
[----:B----4-:R-:W-:Y:S02]  /*08a0*/  LEA R21, R17, R16, 0x1 ;  /* 0x0000001011157211 */ /* 0x010fe400078e08ff */
[----:B------:R4:W5:Y:S01]  /*08b0*/  LDG.E.U16 R16, [R12.64] ;  /* 0x000000060c107981 */ /* 0x000962000c1e1500 */
[-C--:B-1----:R-:W-:Y:S02]  /*08c0*/  LEA R14, P0, R25, R2.reuse, 0x1 ;  /* 0x00000002190e7211 */ /* 0x082fe400078008ff */
[----:B------:R-:W-:Y:S01]  /*08d0*/  IMAD R6, R17, 0x2, R21 ;  /* 0x0000000211067824 */ /* 0x000fe200078e0215 */
[----:B0-----:R-:W-:-:S02]  /*08e0*/  LEA R10, P1, R5, R2, 0x1 ;  /* 0x00000002050a7211 */ /* 0x001fc400078208ff */
[-C--:B------:R-:W-:Y:S02]  /*08f0*/  LEA.HI.X.SX32 R15, R25, R0.reuse, 0x1, P0 ;  /* 0x00000000190f7211 */ /* 0x080fe400000f0eff */
[----:B------:R-:W-:Y:S01]  /*0900*/  STL [R1+0xa4], R6 ;  /* 0x0000a40601007387 */ /* 0x000fe20000100800 */
[----:B------:R-:W-:Y:S02]  /*0910*/  LEA.HI.X.SX32 R11, R5, R0, 0x1, P1 ;  /* 0x00000000050b7211 */ /* 0x000fe400008f0eff */
[----:B----4-:R-:W-:-:S04]  /*0920*/  LEA R12, P0, R4, R2, 0x1 ;  /* 0x00000002040c7211 */ /* 0x010fc800078008ff */
[----:B------:R-:W-:Y:S01]  /*0930*/  LEA.HI.X.SX32 R13, R4, R0, 0x1, P0 ;  /* 0x00000000040d7211 */ /* 0x000fe200000f0eff */
[----:B---3--:R0:W-:Y:S04]  /*0940*/  STL [R1+0x12c], R23 ;  /* 0x00012c1701007387 */ /* 0x0081e80000100800 */
[----:B--2---:R1:W-:Y:S04]  /*0950*/  STL [R1+0x3e0], R22 ;  /* 0x0003e01601007387 */ /* 0x0043e80000100800 */
[----:B0-----:R0:W2:Y:S04]  /*0960*/  LDG.E.U16 R23, [R14.64] ;  /* 0x000000060e177981 */ /* 0x0010a8000c1e1500 */
[----:B-1----:R1:W3:Y:S04]  /*0970*/  LDG.E.U16 R22, [R10.64] ;  /* 0x000000060a167981 */ /* 0x0022e8000c1e1500 */
[----:B-----5:R4:W-:Y:S01]  /*0980*/  STL [R1+0x3dc], R16 ;  /* 0x0003dc1001007387 */ /* 0x0209e20000100800 */
[----:B0-----:R-:W-:-:S04]  /*0990*/  LEA R14, P0, R8, R2, 0x1 ;  /* 0x00000002080e7211 */ /* 0x001fc800078008ff */
[----:B------:R-:W-:Y:S01]  /*09a0*/  LEA.HI.X.SX32 R15, R8, R0, 0x1, P0 ;  /* 0x00000000080f7211 */ /* 0x000fe200000f0eff */
[----:B----4-:R0:W4:Y:S04]  /*09b0*/  LDG.E.U16 R16, [R12.64] ;  /* 0x000000060c107981 */ /* 0x010128000c1e1500 */
[----:B------:R5:W4:Y:S01]  /*09c0*/  LDG.E.U16 R8, [R14.64] ;  /* 0x000000060e087981 */ /* 0x000b22000c1e1500 */
[----:B------:R-:W-:-:S05]  /*09d0*/  IMAD R5, R17, 0x2, R6 ;  /* 0x0000000211057824 */ /* 0x000fca00078e0206 */
[----:B------:R-:W-:-:S05]  /*09e0*/  LEA R25, R17, R5, 0x1 ;  /* 0x0000000511197211 */ /* 0x000fca00078e08ff */
[----:B------:R-:W-:Y:S01]  /*09f0*/  IMAD R4, R17, 0x2, R25 ;  /* 0x0000000211047824 */ /* 0x000fe200078e0219 */
[----:B0-----:R-:W-:-:S03]  /*0a00*/  LEA R12, P0, R3, R2, 0x1 ;  /* 0x00000002030c7211 */ /* 0x001fc600078008ff */
[----:B------:R-:W-:Y:S01]  /*0a10*/  IMAD R6, R17, 0x2, R4 ;  /* 0x0000000211067824 */ /* 0x000fe200078e0204 */
[----:B------:R-:W-:Y:S02]  /*0a20*/  LEA.HI.X.SX32 R13, R3, R0, 0x1, P0 ;  /* 0x00000000030d7211 */ /* 0x000fe400000f0eff */
[----:B-----5:R-:W-:Y:S02]  /*0a30*/  LEA R14, P0, R19, R2, 0x1 ;  /* 0x00000002130e7211 */ /* 0x020fe400078008ff */
[----:B------:R-:W-:Y:S01]  /*0a40*/  LEA R3, R17, R6, 0x1 ;  /* 0x0000000611037211 */ /* 0x000fe200078e08ff */
[----:B------:R-:W-:Y:S01]  /*0a50*/  STL [R1+0xa0], R6 ;  /* 0x0000a00601007387 */ /* 0x000fe20000100800 */
[----:B------:R-:W-:Y:S01]  /*0a60*/  LEA.HI.X.SX32 R15, R19, R0, 0x1, P0 ;  /* 0x00000000130f7211 */ /* 0x000fe200000f0eff */
[----:B------:R-:W-:Y:S01]  /*0a70*/  IMAD.MOV.U32 R19, RZ, RZ, c[0x0][0x198] ;  /* 0x00006600ff137624 */ /* 0x000fe200078e00ff */
[----:B-1----:R-:W-:-:S04]  /*0a80*/  LEA R10, P1, R7, R2, 0x1 ;  /* 0x00000002070a7211 */ /* 0x002fc800078208ff */
[----:B------:R-:W-:Y:S01]  /*0a90*/  LEA.HI.X.SX32 R11, R7, R0, 0x1, P1 ;  /* 0x00000000070b7211 */ /* 0x000fe200008f0eff */
[----:B--2---:R0:W-:Y:S04]  /*0aa0*/  STL [R1+0x3d8], R23 ;  /* 0x0003d81701007387 */ /* 0x0041e80000100800 */
[----:B---3--:R1:W-:Y:S01]  /*0ab0*/  STL [R1+0x128], R22 ;  /* 0x0001281601007387 */ /* 0x0083e20000100800 */
[----:B0-----:R-:W-:-:S03]  /*0ac0*/  IMAD R23, R17, 0x2, R3 ;  /* 0x0000000211177824 */ /* 0x001fc600078e0203 */
[----:B------:R0:W2:Y:S02]  /*0ad0*/  LDG.E.U16 R17, [R14.64] ;  /* 0x000000060e117981 */ /* 0x0000a4000c1e1500 */
[C---:B------:R-:W-:Y:S02]  /*0ae0*/  LEA R6, R19.reuse, R23, 0x1 ;  /* 0x0000001713067211 */ /* 0x040fe400078e08ff */
[----:B-1----:R1:W3:Y:S04]  /*0af0*/  LDG.E.U16 R22, [R12.64] ;  /* 0x000000060c167981 */ /* 0x0022e8000c1e1500 */
[----:B----4-:R4:W-:Y:S01]  /*0b00*/  STL [R1+0x3d4], R16 ;  /* 0x0003d41001007387 */ /* 0x0109e20000100800 */
[----:B------:R-:W-:Y:S01]  /*0b10*/  IMAD R7, R19, 0x2, R6 ;  /* 0x0000000213077824 */ /* 0x000fe200078e0206 */
[----:B-1----:R-:W-:-:S02]  /*0b20*/  LEA R12, P0, R20, R2, 0x1 ;  /* 0x00000002140c7211 */ /* 0x002fc400078008ff */
[----:B----4-:R1:W4:Y:S02]  /*0b30*/  LDG.E.U16 R16, [R10.64] ;  /* 0x000000060a107981 */ /* 0x010324000c1e1500 */
[----:B------:R-:W-:Y:S02]  /*0b40*/  LEA.HI.X.SX32 R13, R20, R0, 0x1, P0 ;  /* 0x00000000140d7211 */ /* 0x000fe400000f0eff */
[----:B------:R-:W-:Y:S01]  /*0b50*/  STL [R1+0x9c], R7 ;  /* 0x00009c0701007387 */ /* 0x000fe20000100800 */
[----:B-1----:R-:W-:-:S03]  /*0b60*/  LEA R10, P0, R27, R2, 0x1 ;  /* 0x000000021b0a7211 */ /* 0x002fc600078008ff */
[----:B------:R1:W-:Y:S01]  /*0b70*/  STL [R1+0x3d0], R8 ;  /* 0x0003d00801007387 */ /* 0x0003e20000100800 */
[----:B------:R-:W-:-:S03]  /*0b80*/  LEA.HI.X.SX32 R11, R27, R0, 0x1, P0 ;  /* 0x000000001b0b7211 */ /* 0x000fc600000f0eff */
[----:B------:R-:W5:Y:S01]  /*0b90*/  LDL.LU R27, [R1] ;  /* 0x00000000011b7983 */ /* 0x000f620000300800 */
[----:B------:R-:W-:-:S05]  /*0ba0*/  IMAD.MOV.U32 R20, RZ, RZ, c[0x0][0x198] ;  /* 0x00006600ff147624 */ /* 0x000fca00078e00ff */
[----:B-1----:R-:W-:-:S05]  /*0bb0*/  LEA R8, R20, R7, 0x1 ;  /* 0x0000000714087211 */ /* 0x002fca00078e08ff */
[----:B------:R-:W-:-:S04]  /*0bc0*/  IMAD R7, R20, 0x2, R8 ;  /* 0x0000000214077824 */ /* 0x000fc800078e0208 */
[----:B------:R-:W-:Y:S01]  /*0bd0*/  IMAD R7, R20, 0x2, R7 ;  /* 0x0000000214077824 */ /* 0x000fe200078e0207 */
[----:B0-----:R-:W-:-:S04]  /*0be0*/  LEA R14, P1, R26, R2, 0x1 ;  /* 0x000000021a0e7211 */ /* 0x001fc800078208ff */
[----:B------:R-:W-:Y:S02]  /*0bf0*/  LEA.HI.X.SX32 R15, R26, R0, 0x1, P1 ;  /* 0x000000001a0f7211 */ /* 0x000fe400008f0eff */
[----:B------:R0:W5:Y:S04]  /*0c00*/  LDG.E.U16 R26, [R10.64] ;  /* 0x000000060a1a7981 */ /* 0x000168000c1e1500 */
[----:B0-----:R0:W5:Y:S04]  /*0c10*/  LDG.E.U16 R11, [R14.64] ;  /* 0x000000060e0b7981 */ /* 0x001168000c1e1500 */
[----:B---3--:R1:W-:Y:S04]  /*0c20*/  STL [R1+0x3cc], R22 ;  /* 0x0003cc1601007387 */ /* 0x0083e80000100800 */
[----:B-1----:R1:W3:Y:S04]  /*0c30*/  LDG.E.U16 R22, [R12.64] ;  /* 0x000000060c167981 */ /* 0x0022e8000c1e1500 */
[----:B----4-:R4:W-:Y:S01]  /*0c40*/  STL [R1+0x124], R16 ;  /* 0x0001241001007387 */ /* 0x0109e20000100800 */
[----:B-1----:R-:W-:-:S02]  /*0c50*/  LEA R12, P0, R24, R2, 0x1 ;  /* 0x00000002180c7211 */ /* 0x002fc400078008ff */
[----:B----4-:R-:W-:Y:S02]  /*0c60*/  LEA R16, R20, R7, 0x1 ;  /* 0x0000000714107211 */ /* 0x010fe400078e08ff */
[----:B------:R-:W-:Y:S01]  /*0c70*/  LEA.HI.X.SX32 R13, R24, R0, 0x1, P0 ;  /* 0x00000000180d7211 */ /* 0x000fe200000f0eff */
[----:B------:R-:W-:Y:S02]  /*0c80*/  IMAD.MOV.U32 R24, RZ, RZ, c[0x0][0x198] ;  /* 0x00006600ff187624 */ /* 0x000fe400078e00ff */
[----:B------:R5:W-:Y:S02]  /*0c90*/  STL [R1+0x98], R16 ;  /* 0x0000981001007387 */ /* 0x000be40000100800 */
[----:B------:R-:W-:Y:S02]  /*0ca0*/  IMAD R10, R24, 0x2, R16 ;  /* 0x00000002180a7824 */ /* 0x000fe400078e0210 */
[----:B--2---:R1:W-:Y:S01]  /*0cb0*/  STL [R1+0x3c8], R17 ;  /* 0x0003c81101007387 */ /* 0x0043e20000100800 */
[----:B-----5:R-:W-:-:S04]  /*0cc0*/  LEA R16, P0, R27, R2, 0x1 ;  /* 0x000000021b107211 */ /* 0x020fc800078008ff */
[----:B-1----:R-:W-:Y:S02]  /*0cd0*/  LEA.HI.X.SX32 R17, R27, R0, 0x1, P0 ;  /* 0x000000001b117211 */ /* 0x002fe400000f0eff */
[----:B------:R-:W2:Y:S01]  /*0ce0*/  LDG.E.U16 R27, [R12.64] ;  /* 0x000000060c1b7981 */ /* 0x000ea2000c1e1500 */
[----:B0-----:R-:W-:-:S04]  /*0cf0*/  LEA R14, P1, R18, R2, 0x1 ;  /* 0x00000002120e7211 */ /* 0x001fc800078208ff */
[----:B------:R-:W-:Y:S01]  /*0d00*/  LEA.HI.X.SX32 R15, R18, R0, 0x1, P1 ;  /* 0x00000000120f7211 */ /* 0x000fe200008f0eff */
[----:B---3--:R-:W-:Y:S04]  /*0d10*/  STL [R1+0x3c4], R22 ;  /* 0x0003c41601007387 */ /* 0x008fe80000100800 */
[----:B------:R0:W-:Y:S04]  /*0d20*/  STL [R1+0x3c0], R26 ;  /* 0x0003c01a01007387 */ /* 0x0001e80000100800 */
[----:B------:R-:W-:Y:S04]  /*0d30*/  STL [R1+0x120], R11 ;  /* 0x0001200b01007387 */ /* 0x000fe80000100800 */
[----:B0-----:R0:W3:Y:S04]  /*0d40*/  LDG.E.U16 R26, [R16.64] ;  /* 0x00000006101a7981 */ /* 0x0010e8000c1e1500 */
[----:B--2---:R1:W-:Y:S04]  /*0d50*/  STL [R1+0x3bc], R27 ;  /* 0x0003bc1b01007387 */ /* 0x0043e80000100800 */
[----:B-1----:R-:W2:Y:S01]  /*0d60*/  LDG.E.U16 R27, [R14.64] ;  /* 0x000000060e1b7981 */ /* 0x002ea2000c1e1500 */
[----:B------:R-:W-:-:S02]  /*0d70*/  LEA R22, R24, R10, 0x1 ;  /* 0x0000000a18167211 */ /* 0x000fc400078e08ff */
[----:B------:R-:W-:-:S03]  /*0d80*/  LEA R12, P0, R9, R2, 0x1 ;  /* 0x00000002090c7211 */ /* 0x000fc600078008ff */
[C---:B------:R-:W-:Y:S01]  /*0d90*/  IMAD R18, R24.reuse, 0x2, R22 ;  /* 0x0000000218127824 */ /* 0x040fe200078e0216 */
[----:B------:R-:W-:Y:S02]  /*0da0*/  LEA R19, R19, R9, 0x1 ;  /* 0x0000000913137211 */ /* 0x000fe400078e08ff */
[----:B------:R-:W-:Y:S01]  /*0db0*/  LEA.HI.X.SX32 R13, R9, R0, 0x1, P0 ;  /* 0x00000000090d7211 */ /* 0x000fe200000f0eff */
[----:B------:R-:W-:Y:S01]  /*0dc0*/  IMAD R11, R24, 0x2, R18 ;  /* 0x00000002180b7824 */ /* 0x000fe200078e0212 */
[----:B0-----:R-:W-:-:S03]  /*0dd0*/  LEA R16, P0, R19, R2, 0x1 ;  /* 0x0000000213107211 */ /* 0x001fc600078008ff */
[----:B------:R-:W-:Y:S01]  /*0de0*/  IMAD R9, R24, 0x2, R11 ;  /* 0x0000000218097824 */ /* 0x000fe200078e020b */
[----:B------:R0:W-:Y:S01]  /*0df0*/  STL [R1+0x94], R11 ;  /* 0x0000940b01007387 */ /* 0x0001e20000100800 */
[----:B------:R-:W-:-:S03]  /*0e00*/  LEA.HI.X.SX32 R17, R19, R0, 0x1, P0 ;  /* 0x0000000013117211 */ /* 0x000fc600000f0eff */
[----:B0-----:R0:W4:Y:S04]  /*0e10*/  LDG.E.U16 R11, [R12.64] ;  /* 0x000000060c0b7981 */ /* 0x001128000c1e1500 */
[----:B---3--:R-:W-:Y:S04]  /*0e20*/  STL [R1+0x3b8], R26 ;  /* 0x0003b81a01007387 */ /* 0x008fe80000100800 */
[----:B--2---:R1:W-:Y:S04]  /*0e30*/  STL [R1+0x3b4], R27 ;  /* 0x0003b41b01007387 */ /* 0x0043e80000100800 */
[----:B-1----:R-:W2:Y:S01]  /*0e40*/  LDG.E.U16 R27, [R16.64] ;  /* 0x00000006101b7981 */ /* 0x002ea2000c1e1500 */
[----:B------:R-:W-:Y:S01]  /*0e50*/  IMAD R26, R24, 0x2, R9 ;  /* 0x00000002181a7824 */ /* 0x000fe200078e0209 */
[----:B------:R-:W-:-:S04]  /*0e60*/  LEA R14, P1, R29, R2, 0x1 ;  /* 0x000000021d0e7211 */ /* 0x000fc800078208ff */
[----:B------:R-:W-:Y:S02]  /*0e70*/  LEA R19, R24, R26, 0x1 ;  /* 0x0000001a18137211 */ /* 0x000fe400078e08ff */
[C---:B0-----:R-:W-:Y:S02]  /*0e80*/  LEA R12, P0, R28.reuse, R2, 0x1 ;  /* 0x000000021c0c7211 */ /* 0x041fe400078008ff */
[-C--:B------:R-:W-:Y:S02]  /*0e90*/  LEA.HI.X.SX32 R15, R29, R0.reuse, 0x1, P1 ;  /* 0x000000001d0f7211 */ /* 0x080fe400008f0eff */
[----:B------:R-:W-:Y:S01]  /*0ea0*/  LEA.HI.X.SX32 R13, R28, R0, 0x1, P0 ;  /* 0x000000001c0d7211 */ /* 0x000fe200000f0eff */
[----:B----4-:R0:W-:Y:S01]  /*0eb0*/  STL [R1+0x11c], R11 ;  /* 0x00011c0b01007387 */ /* 0x0101e20000100800 */
[----:B------:R-:W-:-:S03]  /*0ec0*/  IMAD R20, R20, 0x2, R28 ;  /* 0x0000000214147824 */ /* 0x000fc600078e021c */
[----:B------:R1:W3:Y:S01]  /*0ed0*/  LDG.E.U16 R28, [R14.64] ;  /* 0x000000060e1c7981 */ /* 0x0002e2000c1e1500 */
[----:B0-----:R-:W-:-:S05]  /*0ee0*/  IMAD R11, R24, 0x2, R19 ;  /* 0x00000002180b7824 */ /* 0x001fca00078e0213 */
[----:B------:R-:W-:Y:S04]  /*0ef0*/  STL [R1+0x90], R11 ;  /* 0x0000900b01007387 */ /* 0x000fe80000100800 */
[----:B--2---:R0:W-:Y:S04]  /*0f00*/  STL [R1+0x3b0], R27 ;  /* 0x0003b01b01007387 */ /* 0x0041e80000100800 */
[----:B0-----:R0:W2:Y:S01]  /*0f10*/  LDG.E.U16 R27, [R12.64] ;  /* 0x000000060c1b7981 */ /* 0x0010a2000c1e1500 */
[-C--:B------:R-:W-:Y:S02]  /*0f20*/  LEA R16, P0, R20, R2.reuse, 0x1 ;  /* 0x0000000214107211 */ /* 0x080fe400078008ff */
[----:B-1----:R-:W-:-:S02]  /*0f30*/  LEA R14, P1, R21, R2, 0x1 ;  /* 0x00000002150e7211 */ /* 0x002fc400078208ff */
[-C--:B------:R-:W-:Y:S02]  /*0f40*/  LEA.HI.X.SX32 R17, R20, R0.reuse, 0x1, P0 ;  /* 0x0000000014117211 */ /* 0x080fe400000f0eff */
[----:B------:R-:W-:Y:S02]  /*0f50*/  LEA.HI.X.SX32 R15, R21, R0, 0x1, P1 ;  /* 0x00000000150f7211 */ /* 0x000fe400008f0eff */
[C---:B0-----:R-:W-:Y:S01]  /*0f60*/  LEA R12, P0, R5.reuse, R2, 0x1 ;  /* 0x00000002050c7211 */ /* 0x041fe200078008ff */
[----:B---3--:R0:W-:Y:S03]  /*0f70*/  STL [R1+0x3ac], R28 ;  /* 0x0003ac1c01007387 */ /* 0x0081e60000100800 */
[----:B------:R-:W-:Y:S01]  /*0f80*/  LEA.HI.X.SX32 R13, R5, R0, 0x1, P0 ;  /* 0x00000000050d7211 */ /* 0x000fe200000f0eff */
[----:B0-----:R0:W3:Y:S04]  /*0f90*/  LDG.E.U16 R28, [R16.64] ;  /* 0x00000006101c7981 */ /* 0x0010e8000c1e1500 */
[----:B--2---:R1:W-:Y:S04]  /*0fa0*/  STL [R1+0x118], R27 ;  /* 0x0001181b01007387 */ /* 0x0043e80000100800 */
[----:B-1----:R1:W2:Y:S02]  /*0fb0*/  LDG.E.U16 R27, [R14.64] ;  /* 0x000000060e1b7981 */ /* 0x0022a4000c1e1500 */
[----:B-1----:R-:W-:-:S04]  /*0fc0*/  LEA R14, P0, R25, R2, 0x1 ;  /* 0x00000002190e7211 */ /* 0x002fc800078008ff */
[----:B------:R-:W-:Y:S02]  /*0fd0*/  LEA.HI.X.SX32 R15, R25, R0, 0x1, P0 ;  /* 0x00000000190f7211 */ /* 0x000fe400000f0eff */
[----:B------:R1:W4:Y:S01]  /*0fe0*/  LDG.E.U16 R25, [R12.64] ;  /* 0x000000060c197981 */ /* 0x000322000c1e1500 */
[----:B------:R-:W-:-:S05]  /*0ff0*/  LEA R11, R24, R11, 0x1 ;  /* 0x0000000b180b7211 */ /* 0x000fca00078e08ff */
[----:B------:R-:W-:-:S04]  /*1000*/  IMAD R29, R24, 0x2, R11 ;  /* 0x00000002181d7824 */ /* 0x000fc800078e020b */
[----:B------:R-:W-:Y:S01]  /*1010*/  IMAD R21, R24, 0x2, R29 ;  /* 0x0000000218157824 */ /* 0x000fe200078e021d */
[----:B0-----:R-:W-:-:S04]  /*1020*/  LEA R16, P1, R4, R2, 0x1 ;  /* 0x0000000204107211 */ /* 0x001fc800078208ff */
[----:B------:R-:W-:Y:S02]  /*1030*/  LEA R20, R24, R21, 0x1 ;  /* 0x0000001518147211 */ /* 0x000fe400078e08ff */
[----:B------:R-:W-:Y:S02]  /*1040*/  LEA.HI.X.SX32 R17, R4, R0, 0x1, P1 ;  /* 0x0000000004117211 */ /* 0x000fe400008f0eff */
[C---:B-1----:R-:W-:Y:S01]  /*1050*/  LEA R12, P0, R3.reuse, R2, 0x1 ;  /* 0x00000002030c7211 */ /* 0x042fe200078008ff */
[----:B------:R-:W-:Y:S04]  /*1060*/  STL [R1+0x8c], R20 ;  /* 0x00008c1401007387 */ /* 0x000fe80000100800 */
[----:B---3--:R-:W-:Y:S01]  /*1070*/  STL [R1+0x3a8], R28 ;  /* 0x0003a81c01007387 */ /* 0x008fe20000100800 */
[----:B------:R-:W-:-:S03]  /*1080*/  LEA.HI.X.SX32 R13, R3, R0, 0x1, P0 ;  /* 0x00000000030d7211 */ /* 0x000fc600000f0eff */
[----:B--2---:R0:W-:Y:S04]  /*1090*/  STL [R1+0x3a4], R27 ;  /* 0x0003a41b01007387 */ /* 0x0041e80000100800 */
[----:B0-----:R0:W2:Y:S04]  /*10a0*/  LDG.E.U16 R27, [R14.64] ;  /* 0x000000060e1b7981 */ /* 0x0010a8000c1e1500 */
[----:B----4-:R1:W-:Y:S04]  /*10b0*/  STL [R1+0x114], R25 ;  /* 0x0001141901007387 */ /* 0x0103e80000100800 */
[----:B-1----:R1:W3:Y:S02]  /*10c0*/  LDG.E.U16 R25, [R16.64] ;  /* 0x0000000610197981 */ /* 0x0022e4000c1e1500 */
[----:B-1----:R-:W-:-:S04]  /*10d0*/  LEA R16, P0, R23, R2, 0x1 ;  /* 0x0000000217107211 */ /* 0x002fc800078008ff */
[----:B------:R-:W-:Y:S02]  /*10e0*/  LEA.HI.X.SX32 R17, R23, R0, 0x1, P0 ;  /* 0x0000000017117211 */ /* 0x000fe400000f0eff */
[----:B------:R1:W4:Y:S01]  /*10f0*/  LDG.E.U16 R23, [R12.64] ;  /* 0x000000060c177981 */ /* 0x000322000c1e1500 */
[----:B------:R-:W-:Y:S01]  /*1100*/  IMAD R5, R24, 0x2, R20 ;  /* 0x0000000218057824 */ /* 0x000fe200078e0214 */
[----:B0-----:R-:W-:Y:S02]  /*1110*/  LEA R14, P1, R6, R2, 0x1 ;  /* 0x00000002060e7211 */ /* 0x001fe400078208ff */
[----:B------:R0:W5:Y:S01]  /*1120*/  LDG.E.U16 R17, [R16.64] ;  /* 0x0000000610117981 */ /* 0x000162000c1e1500 */
[----:B------:R-:W-:-:S05]  /*1130*/  IMAD R28, R24, 0x2, R5 ;  /* 0x00000002181c7824 */ /* 0x000fca00078e0205 */
[----:B------:R-:W-:-:S05]  /*1140*/  LEA R20, R24, R28, 0x1 ;  /* 0x0000001c18147211 */ /* 0x000fca00078e08ff */
[----:B------:R-:W-:-:S05]  /*1150*/  IMAD R4, R24, 0x2, R20 ;  /* 0x0000000218047824 */ /* 0x000fca00078e0214 */
[----:B------:R-:W-:Y:S01]  /*1160*/  STL [R1+0x88], R4 ;  /* 0x0000880401007387 */ /* 0x000fe20000100800 */
[----:B------:R-:W-:Y:S02]  /*1170*/  LEA.HI.X.SX32 R15, R6, R0, 0x1, P1 ;  /* 0x00000000060f7211 */ /* 0x000fe400008f0eff */
[----:B-1----:R-:W-:-:S04]  /*1180*/  LEA R12, P0, R8, R2, 0x1 ;  /* 0x00000002080c7211 */ /* 0x002fc800078008ff */
[----:B------:R-:W-:Y:S01]  /*1190*/  LEA.HI.X.SX32 R13, R8, R0, 0x1, P0 ;  /* 0x00000000080d7211 */ /* 0x000fe200000f0eff */
[----:B--2---:R-:W-:Y:S04]  /*11a0*/  STL [R1+0x39c], R27 ;  /* 0x00039c1b01007387 */ /* 0x004fe80000100800 */
[----:B---3--:R1:W-:Y:S02]  /*11b0*/  STL [R1+0x398], R25 ;  /* 0x0003981901007387 */ /* 0x0083e40000100800 */
[----:B-1----:R-:W-:Y:S02]  /*11c0*/  IMAD.MOV.U32 R25, RZ, RZ, c[0x0][0x198] ;  /* 0x00006600ff197624 */ /* 0x002fe400078e00ff */
[----:B----4-:R1:W-:Y:S02]  /*11d0*/  STL [R1+0x110], R23 ;  /* 0x0001101701007387 */ /* 0x0103e40000100800 */
[----:B-1----:R-:W-:-:S02]  /*11e0*/  IMAD R23, R25, 0x2, R8 ;  /* 0x0000000219177824 */ /* 0x002fc400078e0208 */
[----:B------:R1:W2:Y:S03]  /*11f0*/  LDG.E.U16 R8, [R14.64] ;  /* 0x000000060e087981 */ /* 0x0002a6000c1e1500 */
[----:B-1----:R-:W-:-:S04]  /*1200*/  LEA R14, P0, R23, R2, 0x1 ;  /* 0x00000002170e7211 */ /* 0x002fc800078008ff */
[----:B------:R-:W-:Y:S02]  /*1210*/  LEA.HI.X.SX32 R15, R23, R0, 0x1, P0 ;  /* 0x00000000170f7211 */ /* 0x000fe400000f0eff */
[----:B------:R-:W3:Y:S01]  /*1220*/  LDG.E.U16 R23, [R12.64] ;  /* 0x000000060c177981 */ /* 0x000ee2000c1e1500 */
[C---:B------:R-:W-:Y:S01]  /*1230*/  IMAD R3, R24.reuse, 0x2, R4 ;  /* 0x0000000218037824 */ /* 0x040fe200078e0204 */
[----:B0-----:R-:W-:Y:S02]  /*1240*/  LEA R16, P1, R7, R2, 0x1 ;  /* 0x0000000207107211 */ /* 0x001fe400078208ff */
[----:B------:R0:W4:Y:S02]  /*1250*/  LDG.E.U16 R15, [R14.64] ;  /* 0x000000060e0f7981 */ /* 0x000124000c1e1500 */
[----:B------:R-:W-:-:S05]  /*1260*/  LEA R27, R24, R3, 0x1 ;  /* 0x00000003181b7211 */ /* 0x000fca00078e08ff */
[----:B------:R-:W-:-:S05]  /*1270*/  IMAD R4, R24, 0x2, R27 ;  /* 0x0000000218047824 */ /* 0x000fca00078e021b */
[----:B------:R-:W-:-:S05]  /*1280*/  LEA R6, R24, R4, 0x1 ;  /* 0x0000000418067211 */ /* 0x000fca00078e08ff */
[----:B------:R-:W-:Y:S04]  /*1290*/  STL [R1+0x84], R6 ;  /* 0x0000840601007387 */ /* 0x000fe80000100800 */
[----:B-----5:R1:W-:Y:S02]  /*12a0*/  STL [R1+0x390], R17 ;  /* 0x0003901101007387 */ /* 0x0203e40000100800 */
[----:B-1----:R-:W-:Y:S02]  /*12b0*/  LEA.HI.X.SX32 R17, R7, R0, 0x1, P1 ;  /* 0x0000000007117211 */ /* 0x002fe400008f0eff */
[----:B--2---:R-:W-:Y:S04]  /*12c0*/  STL [R1+0x38c], R8 ;  /* 0x00038c0801007387 */ /* 0x004fe80000100800 */
[----:B---3--:R1:W-:Y:S04]  /*12d0*/  STL [R1+0x10c], R23 ;  /* 0x00010c1701007387 */ /* 0x0083e80000100800 */
[----:B-1----:R1:W2:Y:S01]  /*12e0*/  LDG.E.U16 R23, [R16.64] ;  /* 0x0000000610177981 */ /* 0x0022a2000c1e1500 */
[----:B------:R-:W-:-:S05]  /*12f0*/  IMAD R6, R24, 0x2, R6 ;  /* 0x0000000218067824 */ /* 0x000fca00078e0206 */
[----:B------:R-:W-:-:S05]  /*1300*/  LEA R25, R24, R6, 0x1 ;  /* 0x0000000618197211 */ /* 0x000fca00078e08ff */
[----:B------:R-:W-:Y:S01]  /*1310*/  IMAD R7, R24, 0x2, R25 ;  /* 0x0000000218077824 */ /* 0x000fe200078e0219 */
[----:B------:R-:W-:-:S03]  /*1320*/  LEA R12, P0, R10, R2, 0x1 ;  /* 0x000000020a0c7211 */ /* 0x000fc600078008ff */
[----:B------:R-:W-:Y:S01]  /*1330*/  IMAD R8, R24, 0x2, R7 ;  /* 0x0000000218087824 */ /* 0x000fe200078e0207 */
[----:B0-----:R-:W-:Y:S02]  /*1340*/  LEA R14, P1, R18, R2, 0x1 ;  /* 0x00000002120e7211 */ /* 0x001fe400078208ff */
[----:B------:R-:W-:Y:S02]  /*1350*/  LEA.HI.X.SX32 R13, R10, R0, 0x1, P0 ;  /* 0x000000000a0d7211 */ /* 0x000fe400000f0eff */
[----:B------:R-:W-:Y:S01]  /*1360*/  STL [R1+0x80], R8 ;  /* 0x0000800801007387 */ /* 0x000fe20000100800 */
[----:B-1----:R-:W-:-:S03]  /*1370*/  LEA R16, P0, R22, R2, 0x1 ;  /* 0x0000000216107211 */ /* 0x002fc600078008ff */
[----:B----4-:R0:W-:Y:S01]  /*1380*/  STL [R1+0x388], R15 ;  /* 0x0003880f01007387 */ /* 0x0101e20000100800 */
[----:B------:R-:W-:-:S05]  /*1390*/  LEA.HI.X.SX32 R17, R22, R0, 0x1, P0 ;  /* 0x0000000016117211 */ /* 0x000fca00000f0eff */
[----:B------:R1:W3:Y:S01]  /*13a0*/  LDG.E.U16 R22, [R16.64] ;  /* 0x0000000610167981 */ /* 0x0002e2000c1e1500 */
[----:B0-----:R-:W-:-:S05]  /*13b0*/  LEA.HI.X.SX32 R15, R18, R0, 0x1, P1 ;  /* 0x00000000120f7211 */ /* 0x001fca00008f0eff */
[----:B------:R-:W4:Y:S04]  /*13c0*/  LDG.E.U16 R14, [R14.64] ;  /* 0x000000060e0e7981 */ /* 0x000f28000c1e1500 */
[----:B--2---:R0:W-:Y:S04]  /*13d0*/  STL [R1+0x384], R23 ;  /* 0x0003841701007387 */ /* 0x0041e80000100800 */
[----:B0-----:R0:W2:Y:S01]  /*13e0*/  LDG.E.U16 R23, [R12.64] ;  /* 0x000000060c177981 */ /* 0x0010a2000c1e1500 */
[----:B------:R-:W-:-:S05]  /*13f0*/  LEA R8, R24, R8, 0x1 ;  /* 0x0000000818087211 */ /* 0x000fca00078e08ff */
[----:B------:R-:W-:-:S04]  /*1400*/  IMAD R10, R24, 0x2, R8 ;  /* 0x00000002180a7824 */ /* 0x000fc800078e0208 */
[----:B------:R-:W-:Y:S01]  /*1410*/  IMAD R18, R24, 0x2, R10 ;  /* 0x0000000218127824 */ /* 0x000fe200078e020a */
[----:B0-----:R-:W-:-:S04]  /*1420*/  LEA R12, P0, R9, R2, 0x1 ;  /* 0x00000002090c7211 */ /* 0x001fc800078008ff */
[----:B------:R-:W-:Y:S02]  /*1430*/  LEA R10, R24, R18, 0x1 ;  /* 0x00000012180a7211 */ /* 0x000fe400078e08ff */
[----:B------:R-:W-:Y:S02]  /*1440*/  LEA.HI.X.SX32 R13, R9, R0, 0x1, P0 ;  /* 0x00000000090d7211 */ /* 0x000fe400000f0eff */
[----:B-1----:R-:W-:Y:S01]  /*1450*/  LEA R16, P0, R26, R2, 0x1 ;  /* 0x000000021a107211 */ /* 0x002fe200078008ff */
[----:B------:R0:W-:Y:S01]  /*1460*/  STL [R1+0x7c], R10 ;  /* 0x00007c0a01007387 */ /* 0x0001e20000100800 */
[----:B------:R-:W-:Y:S02]  /*1470*/  IMAD R9, R24, 0x2, R10 ;  /* 0x0000000218097824 */ /* 0x000fe400078e020a */
[----:B------:R-:W-:Y:S01]  /*1480*/  LEA.HI.X.SX32 R17, R26, R0, 0x1, P0 ;  /* 0x000000001a117211 */ /* 0x000fe200000f0eff */
[----:B----4-:R1:W-:Y:S01]  /*1490*/  STL [R1+0x37c], R14 ;  /* 0x00037c0e01007387 */ /* 0x0103e20000100800 */
[----:B0-----:R-:W-:-:S04]  /*14a0*/  LEA R10, P0, R11, R2, 0x1 ;  /* 0x000000020b0a7211 */ /* 0x001fc800078008ff */
[----:B------:R-:W-:Y:S02]  /*14b0*/  LEA.HI.X.SX32 R11, R11, R0, 0x1, P0 ;  /* 0x000000000b0b7211 */ /* 0x000fe400000f0eff */
[----:B-1----:R-:W-:-:S04]  /*14c0*/  LEA R14, P1, R19, R2, 0x1 ;  /* 0x00000002130e7211 */ /* 0x002fc800078208ff */
[----:B------:R-:W-:-:S05]  /*14d0*/  LEA.HI.X.SX32 R15, R19, R0, 0x1, P1 ;  /* 0x00000000130f7211 */ /* 0x000fca00008f0eff */
[----:B------:R0:W4:Y:S04]  /*14e0*/  LDG.E.U16 R19, [R14.64] ;  /* 0x000000060e137981 */ /* 0x000128000c1e1500 */
[----:B--2---:R1:W-:Y:S04]  /*14f0*/  STL [R1+0x108], R23 ;  /* 0x0001081701007387 */ /* 0x0043e80000100800 */
[----:B---3--:R2:W-:Y:S04]  /*1500*/  STL [R1+0x380], R22 ;  /* 0x0003801601007387 */ /* 0x0085e80000100800 */
[----:B-1----:R1:W3:Y:S04]  /*1510*/  LDG.E.U16 R23, [R12.64] ;  /* 0x000000060c177981 */ /* 0x0022e8000c1e1500 */
[----:B--2---:R2:W5:Y:S02]  /*1520*/  LDG.E.U16 R22, [R16.64] ;  /* 0x0000000610167981 */ /* 0x004564000c1e1500 */
[----:B--2---:R-:W-:-:S04]  /*1530*/  LEA R16, P0, R29, R2, 0x1 ;  /* 0x000000021d107211 */ /* 0x004fc800078008ff */
[----:B------:R-:W-:Y:S02]  /*1540*/  LEA.HI.X.SX32 R17, R29, R0, 0x1, P0 ;  /* 0x000000001d117211 */ /* 0x000fe400000f0eff */
[----:B------:R-:W2:Y:S01]  /*1550*/  LDG.E.U16 R29, [R10.64] ;  /* 0x000000060a1d7981 */ /* 0x000ea2000c1e1500 */
[----:B------:R-:W-:Y:S01]  /*1560*/  MOV R26, c[0x0][0x198] ;  /* 0x00006600001a7a02 */ /* 0x000fe20000000f00 */
[----:B------:R-:W-:Y:S01]  /*1570*/  IMAD R24, R24, 0x2, R9 ;  /* 0x0000000218187824 */ /* 0x000fe200078e0209 */
[----:B0-----:R-:W-:-:S03]  /*1580*/  LEA R14, P1, R21, R2, 0x1 ;  /* 0x00000002150e7211 */ /* 0x001fc600078208ff */
[C---:B-1----:R-:W-:Y:S01]  /*1590*/  IMAD R13, R26.reuse, 0x2, R24 ;  /* 0x000000021a0d7824 */ /* 0x042fe200078e0218 */
[----:B------:R-:W-:Y:S02]  /*15a0*/  LEA.HI.X.SX32 R15, R21, R0, 0x1, P1 ;  /* 0x00000000150f7211 */ /* 0x000fe400008f0eff */
[----:B------:R0:W2:Y:S01]  /*15b0*/  LDG.E.U16 R21, [R16.64] ;  /* 0x0000000610157981 */ /* 0x0000a2000c1e1500 */
[----:B------:R-:W-:-:S05]  /*15c0*/  IMAD R12, R26, 0x2, R13 ;  /* 0x000000021a0c7824 */ /* 0x000fca00078e020d */
[----:B------:R-:W-:Y:S04]  /*15d0*/  STL [R1+0x78], R12 ;  /* 0x0000780c01007387 */ /* 0x000fe80000100800 */
[----:B---3--:R-:W-:Y:S04]  /*15e0*/  STL [R1+0x104], R23 ;  /* 0x0001041701007387 */ /* 0x008fe80000100800 */
[----:B-----5:R-:W-:Y:S04]  /*15f0*/  STL [R1+0x378], R22 ;  /* 0x0003781601007387 */ /* 0x020fe80000100800 */
[----:B----4-:R-:W-:Y:S04]  /*1600*/  STL [R1+0x374], R19 ;  /* 0x0003741301007387 */ /* 0x010fe80000100800 */
[----:B--2---:R1:W-:Y:S04]  /*1610*/  STL [R1+0x100], R29 ;  /* 0x0001001d01007387 */ /* 0x0043e80000100800 */
[----:B-1----:R1:W2:Y:S01]  /*1620*/  LDG.E.U16 R29, [R14.64] ;  /* 0x000000060e1d7981 */ /* 0x0022a2000c1e1500 */
[----:B------:R-:W-:-:S05]  /*1630*/  LEA R12, R26, R12, 0x1 ;  /* 0x0000000c1a0c7211 */ /* 0x000fca00078e08ff */
[----:B------:R-:W-:Y:S01]  /*1640*/  IMAD R23, R26, 0x2, R12 ;  /* 0x000000021a177824 */ /* 0x000fe200078e020c */
[----:B------:R-:W-:-:S03]  /*1650*/  LEA R10, P0, R5, R2, 0x1 ;  /* 0x00000002050a7211 */ /* 0x000fc600078008ff */
[----:B------:R-:W-:Y:S01]  /*1660*/  IMAD R22, R26, 0x2, R23 ;  /* 0x000000021a167824 */ /* 0x000fe200078e0217 */
[----:B------:R-:W-:-:S04]  /*1670*/  LEA.HI.X.SX32 R11, R5, R0, 0x1, P0 ;  /* 0x00000000050b7211 */ /* 0x000fc800000f0eff */
[----:B------:R-:W-:Y:S02]  /*1680*/  LEA R19, R26, R22, 0x1 ;  /* 0x000000161a137211 */ /* 0x000fe400078e08ff */
[----:B0-----:R-:W-:-:S03]  /*1690*/  LEA R16, P0, R28, R2, 0x1 ;  /* 0x000000021c107211 */ /* 0x001fc600078008ff */
[----:B------:R-:W-:Y:S01]  /*16a0*/  STL [R1+0x74], R19 ;  /* 0x0000741301007387 */ /* 0x000fe20000100800 */
[----:B------:R-:W-:-:S03]  /*16b0*/  LEA.HI.X.SX32 R17, R28, R0, 0x1, P0 ;  /* 0x000000001c117211 */ /* 0x000fc600000f0eff */
[----:B------:R0:W-:Y:S01]  /*16c0*/  STL [R1+0x370], R21 ;  /* 0x0003701501007387 */ /* 0x0001e20000100800 */
[----:B-1----:R-:W-:-:S03]  /*16d0*/  LEA R14, P1, R20, R2, 0x1 ;  /* 0x00000002140e7211 */ /* 0x002fc600078208ff */
[----:B------:R1:W3:Y:S01]  /*16e0*/  LDG.E.U16 R28, [R16.64] ;  /* 0x00000006101c7981 */ /* 0x0002e2000c1e1500 */
[----:B------:R-:W-:-:S03]  /*16f0*/  LEA.HI.X.SX32 R15, R20, R0, 0x1, P1 ;  /* 0x00000000140f7211 */ /* 0x000fc600008f0eff */
[----:B0-----:R0:W4:Y:S02]  /*1700*/  LDG.E.U16 R21, [R10.64] ;  /* 0x000000060a157981 */ /* 0x001124000c1e1500 */
[----:B0-----:R-:W-:-:S04]  /*1710*/  LEA R10, P0, R3, R2, 0x1 ;  /* 0x00000002030a7211 */ /* 0x001fc800078008ff */
[----:B------:R-:W-:Y:S02]  /*1720*/  LEA.HI.X.SX32 R11, R3, R0, 0x1, P0 ;  /* 0x00000000030b7211 */ /* 0x000fe400000f0eff */
[----:B-1----:R-:W-:-:S04]  /*1730*/  LEA R16, P0, R27, R2, 0x1 ;  /* 0x000000021b107211 */ /* 0x002fc800078008ff */
[----:B------:R-:W-:Y:S02]  /*1740*/  LEA.HI.X.SX32 R17, R27, R0, 0x1, P0 ;  /* 0x000000001b117211 */ /* 0x000fe400000f0eff */
[----:B------:R0:W5:Y:S04]  /*1750*/  LDG.E.U16 R27, [R10.64] ;  /* 0x000000060a1b7981 */ /* 0x000168000c1e1500 */
[----:B--2---:R1:W-:Y:S04]  /*1760*/  STL [R1+0x36c], R29 ;  /* 0x00036c1d01007387 */ /* 0x0043e80000100800 */
[----:B-1----:R1:W2:Y:S01]  /*1770*/  LDG.E.U16 R29, [R14.64] ;  /* 0x000000060e1d7981 */ /* 0x0022a2000c1e1500 */
[----:B------:R-:W-:-:S04]  /*1780*/  IMAD R5, R26, 0x2, R19 ;  /* 0x000000021a057824 */ /* 0x000fc800078e0213 */
[----:B------:R-:W-:-:S05]  /*1790*/  IMAD R19, R26, 0x2, R5 ;  /* 0x000000021a137824 */ /* 0x000fca00078e0205 */
[----:B------:R-:W-:-:S05]  /*17a0*/  LEA R19, R26, R19, 0x1 ;  /* 0x000000131a137211 */ /* 0x000fca00078e08ff */
[----:B------:R-:W-:-:S04]  /*17b0*/  IMAD R20, R26, 0x2, R19 ;  /* 0x000000021a147824 */ /* 0x000fc800078e0213 */
[----:B------:R-:W-:Y:S01]  /*17c0*/  IMAD R3, R26, 0x2, R20 ;  /* 0x000000021a037824 */ /* 0x000fe200078e0214 */
[----:B------:R0:W-:Y:S01]  /*17d0*/  STL [R1+0x70], R20 ;  /* 0x0000701401007387 */ /* 0x0001e20000100800 */
[----:B-1----:R-:W-:-:S04]  /*17e0*/  LEA R14, P1, R4, R2, 0x1 ;  /* 0x00000002040e7211 */ /* 0x002fc800078208ff */
[----:B------:R-:W-:Y:S02]  /*17f0*/  LEA.HI.X.SX32 R15, R4, R0, 0x1, P1 ;  /* 0x00000000040f7211 */ /* 0x000fe400008f0eff */
[----:B0-----:R-:W-:Y:S01]  /*1800*/  LEA R20, R26, R3, 0x1 ;  /* 0x000000031a147211 */ /* 0x001fe200078e08ff */
[----:B----4-:R0:W-:Y:S01]  /*1810*/  STL [R1+0xfc], R21 ;  /* 0x0000fc1501007387 */ /* 0x0101e20000100800 */
[----:B------:R-:W-:-:S03]  /*1820*/  LEA R10, P0, R6, R2, 0x1 ;  /* 0x00000002060a7211 */ /* 0x000fc600078008ff */
[----:B------:R-:W-:Y:S01]  /*1830*/  IMAD R4, R26, 0x2, R20 ;  /* 0x000000021a047824 */ /* 0x000fe200078e0214 */
[----:B------:R-:W-:-:S03]  /*1840*/  LEA.HI.X.SX32 R11, R6, R0, 0x1, P0 ;  /* 0x00000000060b7211 */ /* 0x000fc600000f0eff */
[----:B------:R-:W-:Y:S01]  /*1850*/  IMAD R20, R26, 0x2, R4 ;  /* 0x000000021a147824 */ /* 0x000fe200078e0204 */
[----:B0-----:R0:W4:Y:S04]  /*1860*/  LDG.E.U16 R21, [R16.64] ;  /* 0x0000000610157981 */ /* 0x001128000c1e1500 */
[----:B---3--:R1:W-:Y:S04]  /*1870*/  STL [R1+0x368], R28 ;  /* 0x0003681c01007387 */ /* 0x0083e80000100800 */
[----:B------:R-:W-:Y:S04]  /*1880*/  STL [R1+0x6c], R20 ;  /* 0x00006c1401007387 */ /* 0x000fe80000100800 */
[----:B-1----:R1:W3:Y:S04]  /*1890*/  LDG.E.U16 R28, [R14.64] ;  /* 0x000000060e1c7981 */ /* 0x0022e8000c1e1500 */
[----:B--2---:R-:W-:Y:S04]  /*18a0*/  STL [R1+0x364], R29 ;  /* 0x0003641d01007387 */ /* 0x004fe80000100800 */
[----:B-----5:R2:W-:Y:S04]  /*18b0*/  STL [R1+0xf8], R27 ;  /* 0x0000f81b01007387 */ /* 0x0205e80000100800 */
[----:B--2---:R2:W5:Y:S01]  /*18c0*/  LDG.E.U16 R27, [R10.64] ;  /* 0x000000060a1b7981 */ /* 0x004562000c1e1500 */
[----:B-1----:R-:W-:-:S02]  /*18d0*/  LEA R14, P0, R25, R2, 0x1 ;  /* 0x00000002190e7211 */ /* 0x002fc400078008ff */
[----:B0-----:R-:W-:Y:S02]  /*18e0*/  LEA R16, P1, R7, R2, 0x1 ;  /* 0x0000000207107211 */ /* 0x001fe400078208ff */
[-C--:B------:R-:W-:Y:S02]  /*18f0*/  LEA.HI.X.SX32 R15, R25, R0.reuse, 0x1, P0 ;  /* 0x00000000190f7211 */ /* 0x080fe400000f0eff */
[----:B------:R-:W-:Y:S02]  /*1900*/  LEA.HI.X.SX32 R17, R7, R0, 0x1, P1 ;  /* 0x0000000007117211 */ /* 0x000fe400008f0eff */
[----:B--2---:R-:W-:-:S04]  /*1910*/  LEA R10, P0, R8, R2, 0x1 ;  /* 0x00000002080a7211 */ /* 0x004fc800078008ff */
[----:B------:R-:W-:Y:S01]  /*1920*/  LEA.HI.X.SX32 R11, R8, R0, 0x1, P0 ;  /* 0x00000000080b7211 */ /* 0x000fe200000f0eff */
[----:B----4-:R0:W-:Y:S02]  /*1930*/  STL [R1+0x360], R21 ;  /* 0x0003601501007387 */ /* 0x0101e40000100800 */
[----:B0-----:R-:W-:Y:S02]  /*1940*/  IMAD.MOV.U32 R21, RZ, RZ, c[0x0][0x198] ;  /* 0x00006600ff157624 */ /* 0x001fe400078e00ff */
[----:B---3--:R0:W-:Y:S03]  /*1950*/  STL [R1+0x35c], R28 ;  /* 0x00035c1c01007387 */ /* 0x0081e60000100800 */
[----:B------:R-:W-:Y:S01]  /*1960*/  LEA R21, R21, R8, 0x1 ;  /* 0x0000000815157211 */ /* 0x000fe200078e08ff */
[----:B0-----:R0:W2:Y:S04]  /*1970*/  LDG.E.U16 R28, [R14.64] ;  /* 0x000000060e1c7981 */ /* 0x0010a8000c1e1500 */
[----:B-----5:R1:W-:Y:S04]  /*1980*/  STL [R1+0xf4], R27 ;  /* 0x0000f41b01007387 */ /* 0x0203e80000100800 */
[----:B-1----:R1:W3:Y:S02]  /*1990*/  LDG.E.U16 R27, [R16.64] ;  /* 0x00000006101b7981 */ /* 0x0022e4000c1e1500 */
[----:B-1----:R-:W-:-:S04]  /*19a0*/  LEA R16, P0, R21, R2, 0x1 ;  /* 0x0000000215107211 */ /* 0x002fc800078008ff */
[----:B------:R-:W-:Y:S02]  /*19b0*/  LEA.HI.X.SX32 R17, R21, R0, 0x1, P0 ;  /* 0x0000000015117211 */ /* 0x000fe400000f0eff */
[----:B------:R-:W4:Y:S01]  /*19c0*/  LDG.E.U16 R21, [R10.64] ;  /* 0x000000060a157981 */ /* 0x000f22000c1e1500 */
[----:B------:R-:W-:Y:S01]  /*19d0*/  LEA R6, R26, R20, 0x1 ;  /* 0x000000141a067211 */ /* 0x000fe200078e08ff */
[----:B------:R-:W-:-:S04]  /*19e0*/  IMAD.MOV.U32 R25, RZ, RZ, c[0x0][0x198] ;  /* 0x00006600ff197624 */ /* 0x000fc800078e00ff */
[----:B------:R-:W-:-:S05]  /*19f0*/  IMAD R29, R26, 0x2, R6 ;  /* 0x000000021a1d7824 */ /* 0x000fca00078e0206 */
[----:B------:R-:W-:Y:S02]  /*1a00*/  LEA R7, R25, R29, 0x1 ;  /* 0x0000001d19077211 */ /* 0x000fe400078e08ff */
[----:B0-----:R-:W-:-:S03]  /*1a10*/  LEA R14, P1, R18, R2, 0x1 ;  /* 0x00000002120e7211 */ /* 0x001fc600078208ff */
[----:B------:R-:W-:Y:S01]  /*1a20*/  IMAD R20, R25, 0x2, R7 ;  /* 0x0000000219147824 */ /* 0x000fe200078e0207 */
[----:B------:R-:W-:-:S04]  /*1a30*/  LEA.HI.X.SX32 R15, R18, R0, 0x1, P1 ;  /* 0x00000000120f7211 */ /* 0x000fc800008f0eff */
[----:B------:R-:W-:Y:S04]  /*1a40*/  STL [R1+0x68], R20 ;  /* 0x0000681401007387 */ /* 0x000fe80000100800 */
[----:B--2---:R-:W-:Y:S04]  /*1a50*/  STL [R1+0x358], R28 ;  /* 0x0003581c01007387 */ /* 0x004fe80000100800 */
[----:B---3--:R0:W-:Y:S04]  /*1a60*/  STL [R1+0x354], R27 ;  /* 0x0003541b01007387 */ /* 0x0081e80000100800 */
[----:B0-----:R0:W2:Y:S04]  /*1a70*/  LDG.E.U16 R27, [R16.64] ;  /* 0x00000006101b7981 */ /* 0x0010a8000c1e1500 */
[----:B----4-:R1:W-:Y:S04]  /*1a80*/  STL [R1+0xf0], R21 ;  /* 0x0000f01501007387 */ /* 0x0103e80000100800 */
[----:B-1----:R1:W3:Y:S01]  /*1a90*/  LDG.E.U16 R21, [R14.64] ;  /* 0x000000060e157981 */ /* 0x0022e2000c1e1500 */
[----:B------:R-:W-:-:S04]  /*1aa0*/  IMAD R8, R25, 0x2, R20 ;  /* 0x0000000219087824 */ /* 0x000fc800078e0214 */
[----:B------:R-:W-:Y:S01]  /*1ab0*/  IMAD R28, R25, 0x2, R8 ;  /* 0x00000002191c7824 */ /* 0x000fe200078e0208 */
[----:B------:R-:W-:-:S04]  /*1ac0*/  LEA R10, P0, R9, R2, 0x1 ;  /* 0x00000002090a7211 */ /* 0x000fc800078008ff */
[----:B------:R-:W-:Y:S02]  /*1ad0*/  LEA R20, R25, R28, 0x1 ;  /* 0x0000001c19147211 */ /* 0x000fe400078e08ff */
[----:B------:R-:W-:-:S03]  /*1ae0*/  LEA.HI.X.SX32 R11, R9, R0, 0x1, P0 ;  /* 0x00000000090b7211 */ /* 0x000fc600000f0eff */
[----:B------:R-:W-:Y:S01]  /*1af0*/  IMAD R18, R25, 0x2, R20 ;  /* 0x0000000219127824 */ /* 0x000fe200078e0214 */
[----:B0-----:R-:W-:-:S03]  /*1b00*/  LEA R16, P0, R24, R2, 0x1 ;  /* 0x0000000218107211 */ /* 0x001fc600078008ff */
[----:B------:R-:W-:Y:S01]  /*1b10*/  IMAD R9, R25, 0x2, R18 ;  /* 0x0000000219097824 */ /* 0x000fe200078e0212 */
[----:B------:R0:W-:Y:S01]  /*1b20*/  STL [R1+0x64], R18 ;  /* 0x0000641201007387 */ /* 0x0001e20000100800 */
[----:B------:R-:W-:Y:S02]  /*1b30*/  LEA.HI.X.SX32 R17, R24, R0, 0x1, P0 ;  /* 0x0000000018117211 */ /* 0x000fe400000f0eff */
[----:B-1----:R-:W-:Y:S02]  /*1b40*/  LEA R14, P1, R13, R2, 0x1 ;  /* 0x000000020d0e7211 */ /* 0x002fe400078208ff */
[----:B0-----:R-:W-:Y:S02]  /*1b50*/  LEA R18, R25, R9, 0x1 ;  /* 0x0000000919127211 */ /* 0x001fe400078e08ff */
[----:B------:R-:W-:-:S05]  /*1b60*/  LEA.HI.X.SX32 R15, R13, R0, 0x1, P1 ;  /* 0x000000000d0f7211 */ /* 0x000fca00008f0eff */
[----:B------:R-:W4:Y:S04]  /*1b70*/  LDG.E.U16 R24, [R14.64] ;  /* 0x000000060e187981 */ /* 0x000f28000c1e1500 */
[----:B--2---:R0:W-:Y:S04]  /*1b80*/  STL [R1+0x350], R27 ;  /* 0x0003501b01007387 */ /* 0x0041e80000100800 */
[----:B0-----:R0:W2:Y:S04]  /*1b90*/  LDG.E.U16 R27, [R10.64] ;  /* 0x000000060a1b7981 */ /* 0x0010a8000c1e1500 */
[----:B---3--:R1:W-:Y:S02]  /*1ba0*/  STL [R1+0x34c], R21 ;  /* 0x00034c1501007387 */ /* 0x0083e40000100800 */
[----:B-1----:R-:W-:-:S02]  /*1bb0*/  IMAD R21, R25, 0x2, R18 ;  /* 0x0000000219157824 */ /* 0x002fc400078e0212 */
[----:B------:R1:W3:Y:S01]  /*1bc0*/  LDG.E.U16 R18, [R16.64] ;  /* 0x0000000610127981 */ /* 0x0002e2000c1e1500 */
[----:B0-----:R-:W-:Y:S01]  /*1bd0*/  LEA R10, P0, R12, R2, 0x1 ;  /* 0x000000020c0a7211 */ /* 0x001fe200078008ff */
[----:B------:R-:W-:-:S03]  /*1be0*/  IMAD R13, R25, 0x2, R21 ;  /* 0x00000002190d7824 */ /* 0x000fc600078e0215 */
[----:B------:R-:W-:Y:S02]  /*1bf0*/  LEA.HI.X.SX32 R11, R12, R0, 0x1, P0 ;  /* 0x000000000c0b7211 */ /* 0x000fe400000f0eff */
[----:B------:R-:W-:Y:S01]  /*1c00*/  STL [R1+0x60], R13 ;  /* 0x0000600d01007387 */ /* 0x000fe20000100800 */
[----:B-1----:R-:W-:-:S04]  /*1c10*/  LEA R16, P0, R23, R2, 0x1 ;  /* 0x0000000217107211 */ /* 0x002fc800078008ff */
[----:B------:R-:W-:Y:S01]  /*1c20*/  LEA.HI.X.SX32 R17, R23, R0, 0x1, P0 ;  /* 0x0000000017117211 */ /* 0x000fe200000f0eff */
[----:B--2---:R-:W-:Y:S04]  /*1c30*/  STL [R1+0xec], R27 ;  /* 0x0000ec1b01007387 */ /* 0x004fe80000100800 */
[----:B---3--:R0:W-:Y:S04]  /*1c40*/  STL [R1+0x348], R18 ;  /* 0x0003481201007387 */ /* 0x0081e80000100800 */
[----:B----4-:R1:W-:Y:S04]  /*1c50*/  STL [R1+0x344], R24 ;  /* 0x0003441801007387 */ /* 0x0103e80000100800 */
[----:B0-----:R0:W2:Y:S04]  /*1c60*/  LDG.E.U16 R18, [R10.64] ;  /* 0x000000060a127981 */ /* 0x0010a8000c1e1500 */
[----:B-1----:R-:W3:Y:S01]  /*1c70*/  LDG.E.U16 R24, [R16.64] ;  /* 0x0000000610187981 */ /* 0x002ee2000c1e1500 */
[----:B------:R-:W-:-:S02]  /*1c80*/  LEA R12, R25, R13, 0x1 ;  /* 0x0000000d190c7211 */ /* 0x000fc400078e08ff */
[----:B------:R-:W-:-:S03]  /*1c90*/  LEA R14, P1, R22, R2, 0x1 ;  /* 0x00000002160e7211 */ /* 0x000fc600078208ff */
[----:B------:R-:W-:Y:S01]  /*1ca0*/  IMAD R27, R25, 0x2, R12 ;  /* 0x00000002191b7824 */ /* 0x000fe200078e020c */
[----:B------:R-:W-:-:S03]  /*1cb0*/  LEA.HI.X.SX32 R15, R22, R0, 0x1, P1 ;  /* 0x00000000160f7211 */ /* 0x000fc600008f0eff */
[----:B------:R-:W-:Y:S01]  /*1cc0*/  IMAD R23, R25, 0x2, R27 ;  /* 0x0000000219177824 */ /* 0x000fe200078e021b */
[----:B0-----:R-:W-:Y:S01]  /*1cd0*/  LEA R10, P0, R5, R2, 0x1 ;  /* 0x00000002050a7211 */ /* 0x001fe200078008ff */
[----:B------:R0:W4:Y:S03]  /*1ce0*/  LDG.E.U16 R22, [R14.64] ;  /* 0x000000060e167981 */ /* 0x000126000c1e1500 */
[----:B------:R-:W-:Y:S02]  /*1cf0*/  LEA R13, R25, R23, 0x1 ;  /* 0x00000017190d7211 */ /* 0x000fe400078e08ff */
[----:B------:R-:W-:Y:S02]  /*1d00*/  LEA.HI.X.SX32 R11, R5, R0, 0x1, P0 ;  /* 0x00000000050b7211 */ /* 0x000fe400000f0eff */
[----:B0-----:R-:W-:-:S04]  /*1d10*/  LEA R14, P1, R19, R2, 0x1 ;  /* 0x00000002130e7211 */ /* 0x001fc800078208ff */
[----:B------:R-:W-:Y:S01]  /*1d20*/  LEA.HI.X.SX32 R15, R19, R0, 0x1, P1 ;  /* 0x00000000130f7211 */ /* 0x000fe200008f0eff */
[----:B--2---:R0:W-:Y:S04]  /*1d30*/  STL [R1+0xe8], R18 ;  /* 0x0000e81201007387 */ /* 0x0041e80000100800 */
[----:B------:R-:W-:Y:S01]  /*1d40*/  STL [R1+0x5c], R13 ;  /* 0x00005c0d01007387 */ /* 0x000fe20000100800 */
[----:B0-----:R-:W-:-:S03]  /*1d50*/  IMAD R18, R26, 0x2, R5 ;  /* 0x000000021a127824 */ /* 0x001fc600078e0205 */
[----:B---3--:R0:W-:Y:S02]  /*1d60*/  STL [R1+0x340], R24 ;  /* 0x0003401801007387 */ /* 0x0081e40000100800 */
[C---:B------:R-:W-:Y:S02]  /*1d70*/  LEA R16, P0, R18.reuse, R2, 0x1 ;  /* 0x0000000212107211 */ /* 0x040fe400078008ff */
[----:B0-----:R0:W2:Y:S02]  /*1d80*/  LDG.E.U16 R24, [R10.64] ;  /* 0x000000060a187981 */ /* 0x0010a4000c1e1500 */
[----:B------:R-:W-:-:S05]  /*1d90*/  LEA.HI.X.SX32 R17, R18, R0, 0x1, P0 ;  /* 0x0000000012117211 */ /* 0x000fca00000f0eff */
[----:B------:R-:W3:Y:S01]  /*1da0*/  LDG.E.U16 R19, [R16.64] ;  /* 0x0000000610137981 */ /* 0x000ee2000c1e1500 */
[----:B------:R-:W-:-:S05]  /*1db0*/  IMAD R5, R25, 0x2, R13 ;  /* 0x0000000219057824 */ /* 0x000fca00078e020d */
[----:B------:R-:W-:Y:S01]  /*1dc0*/  LEA R26, R25, R5, 0x1 ;  /* 0x00000005191a7211 */ /* 0x000fe200078e08ff */
[----:B----4-:R1:W-:Y:S01]  /*1dd0*/  STL [R1+0x33c], R22 ;  /* 0x00033c1601007387 */ /* 0x0103e20000100800 */
[----:B0-----:R-:W-:-:S03]  /*1de0*/  LEA R10, P0, R3, R2, 0x1 ;  /* 0x00000002030a7211 */ /* 0x001fc600078008ff */
[----:B-1----:R-:W-:Y:S01]  /*1df0*/  IMAD R22, R25, 0x2, R26 ;  /* 0x0000000219167824 */ /* 0x002fe200078e021a */
[----:B------:R-:W-:-:S04]  /*1e00*/  LEA.HI.X.SX32 R11, R3, R0, 0x1, P0 ;  /* 0x00000000030b7211 */ /* 0x000fc800000f0eff */
[----:B------:R-:W-:Y:S01]  /*1e10*/  LEA R13, R25, R22, 0x1 ;  /* 0x00000016190d7211 */ /* 0x000fe200078e08ff */
[----:B--2---:R0:W-:Y:S04]  /*1e20*/  STL [R1+0xe4], R24 ;  /* 0x0000e41801007387 */ /* 0x0041e80000100800 */
[----:B------:R-:W-:Y:S04]  /*1e30*/  STL [R1+0x58], R13 ;  /* 0x0000580d01007387 */ /* 0x000fe80000100800 */
[----:B0-----:R0:W2:Y:S04]  /*1e40*/  LDG.E.U16 R24, [R14.64] ;  /* 0x000000060e187981 */ /* 0x0010a8000c1e1500 */
[----:B---3--:R1:W-:Y:S04]  /*1e50*/  STL [R1+0x338], R19 ;  /* 0x0003381301007387 */ /* 0x0083e80000100800 */
[----:B-1----:R1:W3:Y:S01]  /*1e60*/  LDG.E.U16 R19, [R10.64] ;  /* 0x000000060a137981 */ /* 0x0022e2000c1e1500 */
[----:B------:R-:W-:-:S04]  /*1e70*/  IMAD.MOV.U32 R18, RZ, RZ, c[0x0][0x198] ;  /* 0x00006600ff127624 */ /* 0x000fc800078e00ff */
[----:B------:R-:W-:Y:S02]  /*1e80*/  IMAD R18, R18, 0x2, R3 ;  /* 0x0000000212127824 */ /* 0x000fe400078e0203 */
[----:B------:R-:W-:-:S03]  /*1e90*/  IMAD R3, R25, 0x2, R13 ;  /* 0x0000000219037824 */ /* 0x000fc600078e020d */
[C---:B------:R-:W-:Y:S02]  /*1ea0*/  LEA R16, P0, R18.reuse, R2, 0x1 ;  /* 0x0000000212107211 */ /* 0x040fe400078008ff */
[C---:B------:R-:W-:Y:S02]  /*1eb0*/  LEA R13, R25.reuse, R3, 0x1 ;  /* 0x00000003190d7211 */ /* 0x040fe400078e08ff */
[----:B------:R-:W-:Y:S02]  /*1ec0*/  LEA.HI.X.SX32 R17, R18, R0, 0x1, P0 ;  /* 0x0000000012117211 */ /* 0x000fe400000f0eff */
[-C--:B0-----:R-:W-:Y:S01]  /*1ed0*/  LEA R14, P1, R4, R2.reuse, 0x1 ;  /* 0x00000002040e7211 */ /* 0x081fe200078208ff */
[C---:B------:R-:W-:Y:S01]  /*1ee0*/  IMAD R13, R25.reuse, 0x2, R13 ;  /* 0x00000002190d7824 */ /* 0x040fe200078e020d */
[----:B-1----:R-:W-:Y:S02]  /*1ef0*/  LEA R10, P0, R6, R2, 0x1 ;  /* 0x00000002060a7211 */ /* 0x002fe400078008ff */
[-C--:B------:R-:W-:Y:S01]  /*1f00*/  LEA.HI.X.SX32 R15, R4, R0.reuse, 0x1, P1 ;  /* 0x00000000040f7211 */ /* 0x080fe200008f0eff */
[----:B------:R-:W-:Y:S01]  /*1f10*/  IMAD R4, R25, 0x2, R13 ;  /* 0x0000000219047824 */ /* 0x000fe200078e020d */
[----:B------:R-:W-:-:S03]  /*1f20*/  LEA.HI.X.SX32 R11, R6, R0, 0x1, P0 ;  /* 0x00000000060b7211 */ /* 0x000fc600000f0eff */
[----:B------:R0:W4:Y:S04]  /*1f30*/  LDG.E.U16 R18, [R14.64] ;  /* 0x000000060e127981 */ /* 0x000128000c1e1500 */
[----:B--2---:R1:W-:Y:S04]  /*1f40*/  STL [R1+0x334], R24 ;  /* 0x0003341801007387 */ /* 0x0043e80000100800 */
[----:B------:R-:W-:Y:S04]  /*1f50*/  STL [R1+0x54], R4 ;  /* 0x0000540401007387 */ /* 0x000fe80000100800 */
[----:B-1----:R1:W2:Y:S04]  /*1f60*/  LDG.E.U16 R24, [R16.64] ;  /* 0x0000000610187981 */ /* 0x0022a8000c1e1500 */
[----:B---3--:R3:W-:Y:S04]  /*1f70*/  STL [R1+0xe0], R19 ;  /* 0x0000e01301007387 */ /* 0x0087e80000100800 */
[----:B---3--:R3:W5:Y:S01]  /*1f80*/  LDG.E.U16 R19, [R10.64] ;  /* 0x000000060a137981 */ /* 0x008762000c1e1500 */
[----:B------:R-:W-:-:S02]  /*1f90*/  LEA R4, R25, R4, 0x1 ;  /* 0x0000000419047211 */ /* 0x000fc400078e08ff */
[----:B0-----:R-:W-:-:S03]  /*1fa0*/  LEA R14, P0, R29, R2, 0x1 ;  /* 0x000000021d0e7211 */ /* 0x001fc600078008ff */
[----:B------:R-:W-:Y:S01]  /*1fb0*/  IMAD R25, R25, 0x2, R4 ;  /* 0x0000000219197824 */ /* 0x000fe200078e0204 */
[----:B------:R-:W-:Y:S01]  /*1fc0*/  LEA.HI.X.SX32 R15, R29, R0, 0x1, P0 ;  /* 0x000000001d0f7211 */ /* 0x000fe200000f0eff */
[----:B------:R-:W-:Y:S01]  /*1fd0*/  IMAD.MOV.U32 R29, RZ, RZ, c[0x0][0x198] ;  /* 0x00006600ff1d7624 */ /* 0x000fe200078e00ff */
[----:B------:R-:W-:-:S04]  /*1fe0*/  LEA R6, P1, R7, R2, 0x1 ;  /* 0x0000000207067211 */ /* 0x000fc800078208ff */
[----:B---3--:R-:W-:Y:S02]  /*1ff0*/  LEA R10, R29, R25, 0x1 ;  /* 0x000000191d0a7211 */ /* 0x008fe400078e08ff */
[----:B------:R-:W-:-:S03]  /*2000*/  LEA.HI.X.SX32 R7, R7, R0, 0x1, P1 ;  /* 0x0000000007077211 */ /* 0x000fc600008f0eff */
[----:B------:R-:W-:Y:S01]  /*2010*/  IMAD R11, R29, 0x2, R10 ;  /* 0x000000021d0b7824 */ /* 0x000fe200078e020a */
[----:B-1----:R-:W-:-:S04]  /*2020*/  LEA R16, P0, R8, R2, 0x1 ;  /* 0x0000000208107211 */ /* 0x002fc800078008ff */
[----:B------:R-:W-:Y:S02]  /*2030*/  LEA.HI.X.SX32 R17, R8, R0, 0x1, P0 ;  /* 0x0000000008117211 */ /* 0x000fe400000f0eff */
[----:B------:R0:W3:Y:S04]  /*2040*/  LDG.E.U16 R8, [R6.64] ;  /* 0x0000000606087981 */ /* 0x0000e8000c1e1500 */
[----:B------:R1:W3:Y:S04]  /*2050*/  LDG.E.U16 R17, [R16.64] ;  /* 0x0000000610117981 */ /* 0x0002e8000c1e1500 */
[----:B--2---:R2:W-:Y:S04]  /*2060*/  STL [R1+0x330], R24 ;  /* 0x0003301801007387 */ /* 0x0045e80000100800 */
[----:B------:R-:W-:Y:S04]  /*2070*/  STL [R1+0x50], R11 ;  /* 0x0000500b01007387 */ /* 0x000fe80000100800 */
[----:B--2---:R2:W3:Y:S04]  /*2080*/  LDG.E.U16 R24, [R14.64] ;  /* 0x000000060e187981 */ /* 0x0044e8000c1e1500 */
[----:B-----5:R-:W-:Y:S04]  /*2090*/  STL [R1+0xdc], R19 ;  /* 0x0000dc1301007387 */ /* 0x020fe80000100800 */
[----:B----4-:R4:W-:Y:S01]  /*20a0*/  STL [R1+0x32c], R18 ;  /* 0x00032c1201007387 */ /* 0x0109e20000100800 */
[----:B--2---:R-:W-:-:S02]  /*20b0*/  LEA R14, P1, R20, R2, 0x1 ;  /* 0x00000002140e7211 */ /* 0x004fc400078208ff */
[----:B----4-:R-:W-:-:S04]  /*20c0*/  LEA R18, P0, R28, R2, 0x1 ;  /* 0x000000021c127211 */ /* 0x010fc800078008ff */
[-C--:B------:R-:W-:Y:S02]  /*20d0*/  LEA.HI.X.SX32 R19, R28, R0.reuse, 0x1, P0 ;  /* 0x000000001c137211 */ /* 0x080fe400000f0eff */
[----:B------:R-:W-:-:S03]  /*20e0*/  LEA.HI.X.SX32 R15, R20, R0, 0x1, P1 ;  /* 0x00000000140f7211 */ /* 0x000fc600008f0eff */
[----:B------:R2:W4:Y:S01]  /*20f0*/  LDG.E.U16 R20, [R18.64] ;  /* 0x0000000612147981 */ /* 0x000522000c1e1500 */
[C---:B0-----:R-:W-:Y:S02]  /*2100*/  IMAD R6, R29.reuse, 0x2, R11 ;  /* 0x000000021d067824 */ /* 0x041fe400078e020b */
[----:B------:R-:W-:Y:S01]  /*2110*/  IMAD.MOV.U32 R28, RZ, RZ, c[0x0][0x198] ;  /* 0x00006600ff1c7624 */ /* 0x000fe200078e00ff */
[----:B--2---:R-:W2:Y:S04]  /*2120*/  LDG.E.U16 R18, [R14.64] ;  /* 0x000000060e127981 */ /* 0x004ea8000c1e1500 */
[----:B---3--:R0:W-:Y:S02]  /*2130*/  STL [R1+0x328], R24 ;  /* 0x0003281801007387 */ /* 0x0081e40000100800 */
[----:B0-----:R-:W-:-:S02]  /*2140*/  LEA R24, R29, R6, 0x1 ;  /* 0x000000061d187211 */ /* 0x001fc400078e08ff */
[----:B------:R0:W-:Y:S03]  /*2150*/  STL [R1+0x324], R8 ;  /* 0x0003240801007387 */ /* 0x0001e60000100800 */
[----:B------:R-:W-:Y:S02]  /*2160*/  IMAD R7, R28, 0x2, R24 ;  /* 0x000000021c077824 */ /* 0x000fe400078e0218 */
[----:B------:R-:W-:-:S03]  /*2170*/  IMAD R29, R29, 0x2, R9 ;  /* 0x000000021d1d7824 */ /* 0x000fc600078e0209 */
[----:B------:R-:W-:Y:S02]  /*2180*/  LEA R11, R28, R7, 0x1 ;  /* 0x000000071c0b7211 */ /* 0x000fe400078e08ff */
[----:B0-----:R-:W-:-:S04]  /*2190*/  LEA R8, P0, R9, R2, 0x1 ;  /* 0x0000000209087211 */ /* 0x001fc800078008ff */
[----:B------:R-:W-:Y:S01]  /*21a0*/  LEA.HI.X.SX32 R9, R9, R0, 0x1, P0 ;  /* 0x0000000009097211 */ /* 0x000fe200000f0eff */
[----:B------:R-:W-:Y:S01]  /*21b0*/  STL [R1+0x4c], R11 ;  /* 0x00004c0b01007387 */ /* 0x000fe20000100800 */
[----:B-1----:R-:W-:-:S03]  /*21c0*/  LEA R16, P0, R29, R2, 0x1 ;  /* 0x000000021d107211 */ /* 0x002fc600078008ff */
[----:B------:R0:W-:Y:S04]  /*21d0*/  STL [R1+0xd8], R17 ;  /* 0x0000d81101007387 */ /* 0x0001e80000100800 */
[----:B----4-:R1:W-:Y:S01]  /*21e0*/  STL [R1+0x320], R20 ;  /* 0x0003201401007387 */ /* 0x0103e20000100800 */
[----:B0-----:R-:W-:-:S03]  /*21f0*/  LEA.HI.X.SX32 R17, R29, R0, 0x1, P0 ;  /* 0x000000001d117211 */ /* 0x001fc600000f0eff */
[----:B-1----:R0:W3:Y:S04]  /*2200*/  LDG.E.U16 R20, [R8.64] ;  /* 0x0000000608147981 */ /* 0x0020e8000c1e1500 */
[----:B------:R1:W4:Y:S01]  /*2210*/  LDG.E.U16 R29, [R16.64] ;  /* 0x00000006101d7981 */ /* 0x000322000c1e1500 */
[----:B------:R-:W-:-:S05]  /*2220*/  IMAD R11, R28, 0x2, R11 ;  /* 0x000000021c0b7824 */ /* 0x000fca00078e020b */
[----:B------:R-:W-:Y:S01]  /*2230*/  LEA R19, R28, R11, 0x1 ;  /* 0x0000000b1c137211 */ /* 0x000fe200078e08ff */
[----:B--2---:R2:W-:Y:S01]  /*2240*/  STL [R1+0x31c], R18 ;  /* 0x00031c1201007387 */ /* 0x0045e20000100800 */
[CC--:B0-----:R-:W-:Y:S02]  /*2250*/  LEA R8, P0, R12.reuse, R2.reuse, 0x1 ;  /* 0x000000020c087211 */ /* 0x0c1fe400078008ff */
[----:B------:R-:W-:Y:S02]  /*2260*/  LEA R14, P1, R21, R2, 0x1 ;  /* 0x00000002150e7211 */ /* 0x000fe400078208ff */
[----:B------:R-:W-:Y:S02]  /*2270*/  LEA.HI.X.SX32 R9, R12, R0, 0x1, P0 ;  /* 0x000000000c097211 */ /* 0x000fe400000f0eff */
[----:B-1----:R-:W-:Y:S01]  /*2280*/  LEA R16, P0, R27, R2, 0x1 ;  /* 0x000000021b107211 */ /* 0x002fe200078008ff */
[----:B--2---:R-:W-:Y:S01]  /*2290*/  IMAD R18, R28, 0x2, R19 ;  /* 0x000000021c127824 */ /* 0x004fe200078e0213 */
[----:B------:R-:W-:-:S02]  /*22a0*/  LEA.HI.X.SX32 R15, R21, R0, 0x1, P1 ;  /* 0x00000000150f7211 */ /* 0x000fc400008f0eff */
[----:B------:R-:W-:-:S03]  /*22b0*/  LEA.HI.X.SX32 R17, R27, R0, 0x1, P0 ;  /* 0x000000001b117211 */ /* 0x000fc600000f0eff */
[----:B------:R0:W2:Y:S04]  /*22c0*/  LDG.E.U16 R21, [R14.64] ;  /* 0x000000060e157981 */ /* 0x0000a8000c1e1500 */
[----:B------:R1:W5:Y:S04]  /*22d0*/  LDG.E.U16 R27, [R16.64] ;  /* 0x00000006101b7981 */ /* 0x000368000c1e1500 */
[----:B---3--:R3:W-:Y:S02]  /*22e0*/  STL [R1+0xd4], R20 ;  /* 0x0000d41401007387 */ /* 0x0087e40000100800 */
[----:B---3--:R-:W-:-:S05]  /*22f0*/  IMAD R20, R28, 0x2, R18 ;  /* 0x000000021c147824 */ /* 0x008fca00078e0212 */
[----:B------:R-:W-:Y:S04]  /*2300*/  STL [R1+0x48], R20 ;  /* 0x0000481401007387 */ /* 0x000fe80000100800 */
[----:B----4-:R3:W-:Y:S04]  /*2310*/  STL [R1+0x318], R29 ;  /* 0x0003181d01007387 */ /* 0x0107e80000100800 */
[----:B---3--:R3:W4:Y:S01]  /*2320*/  LDG.E.U16 R29, [R8.64] ;  /* 0x00000006081d7981 */ /* 0x008722000c1e1500 */
[----:B------:R-:W-:Y:S02]  /*2330*/  LEA R12, R28, R20, 0x1 ;  /* 0x000000141c0c7211 */ /* 0x000fe400078e08ff */
[----:B0-----:R-:W-:-:S03]  /*2340*/  LEA R14, P1, R23, R2, 0x1 ;  /* 0x00000002170e7211 */ /* 0x001fc600078208ff */
[----:B------:R-:W-:Y:S01]  /*2350*/  IMAD R20, R28, 0x2, R12 ;  /* 0x000000021c147824 */ /* 0x000fe200078e020c */
[----:B------:R-:W-:-:S03]  /*2360*/  LEA.HI.X.SX32 R15, R23, R0, 0x1, P1 ;  /* 0x00000000170f7211 */ /* 0x000fc600008f0eff */
[----:B------:R-:W-:Y:S01]  /*2370*/  IMAD R23, R28, 0x2, R20 ;  /* 0x000000021c177824 */ /* 0x000fe200078e0214 */
[----:B---3--:R-:W-:-:S04]  /*2380*/  LEA R8, P0, R5, R2, 0x1 ;  /* 0x0000000205087211 */ /* 0x008fc800078008ff */
[----:B------:R-:W-:Y:S01]  /*2390*/  LEA R20, R28, R23, 0x1 ;  /* 0x000000171c147211 */ /* 0x000fe200078e08ff */
[----:B--2---:R0:W-:Y:S01]  /*23a0*/  STL [R1+0x314], R21 ;  /* 0x0003141501007387 */ /* 0x0041e20000100800 */
[----:B------:R-:W-:-:S03]  /*23b0*/  LEA.HI.X.SX32 R9, R5, R0, 0x1, P0 ;  /* 0x0000000005097211 */ /* 0x000fc600000f0eff */
[----:B------:R-:W-:Y:S01]  /*23c0*/  STL [R1+0x44], R20 ;  /* 0x0000441401007387 */ /* 0x000fe20000100800 */
[----:B-1----:R-:W-:-:S03]  /*23d0*/  LEA R16, P0, R26, R2, 0x1 ;  /* 0x000000021a107211 */ /* 0x002fc600078008ff */
[----:B0-----:R0:W2:Y:S01]  /*23e0*/  LDG.E.U16 R21, [R14.64] ;  /* 0x000000060e157981 */ /* 0x0010a2000c1e1500 */
[----:B------:R-:W-:-:S06]  /*23f0*/  LEA.HI.X.SX32 R17, R26, R0, 0x1, P0 ;  /* 0x000000001a117211 */ /* 0x000fcc00000f0eff */
[----:B------:R1:W3:Y:S04]  /*2400*/  LDG.E.U16 R17, [R16.64] ;  /* 0x0000000610117981 */ /* 0x0002e8000c1e1500 */
[----:B----4-:R-:W-:Y:S04]  /*2410*/  STL [R1+0xd0], R29 ;  /* 0x0000d01d01007387 */ /* 0x010fe80000100800 */
[----:B-----5:R4:W-:Y:S04]  /*2420*/  STL [R1+0x310], R27 ;  /* 0x0003101b01007387 */ /* 0x0209e80000100800 */
[----:B----4-:R4:W5:Y:S01]  /*2430*/  LDG.E.U16 R27, [R8.64] ;  /* 0x00000006081b7981 */ /* 0x010962000c1e1500 */
[----:B0-----:R-:W-:Y:S01]  /*2440*/  LEA R14, P1, R22, R2, 0x1 ;  /* 0x00000002160e7211 */ /* 0x001fe200078208ff */
[----:B------:R-:W-:Y:S01]  /*2450*/  IMAD R5, R28, 0x2, R20 ;  /* 0x000000021c057824 */ /* 0x000fe200078e0214 */
[----:B------:R-:W-:-:S02]  /*2460*/  MOV R26, c[0x0][0x198] ;  /* 0x00006600001a7a02 */ /* 0x000fc40000000f00 */
[----:B------:R-:W-:Y:S01]  /*2470*/  LEA.HI.X.SX32 R15, R22, R0, 0x1, P1 ;  /* 0x00000000160f7211 */ /* 0x000fe200008f0eff */
[----:B------:R-:W-:Y:S01]  /*2480*/  IMAD R29, R28, 0x2, R5 ;  /* 0x000000021c1d7824 */ /* 0x000fe200078e0205 */
[----:B--2---:R0:W-:Y:S03]  /*2490*/  STL [R1+0x30c], R21 ;  /* 0x00030c1501007387 */ /* 0x0041e60000100800 */
[----:B------:R-:W-:Y:S01]  /*24a0*/  IMAD R22, R26, 0x2, R29 ;  /* 0x000000021a167824 */ /* 0x000fe200078e021d */
[C---:B----4-:R-:W-:Y:S02]  /*24b0*/  LEA R8, P0, R3.reuse, R2, 0x1 ;  /* 0x0000000203087211 */ /* 0x050fe400078008ff */
[----:B------:R-:W-:Y:S02]  /*24c0*/  LEA R20, R28, R3, 0x1 ;  /* 0x000000031c147211 */ /* 0x000fe400078e08ff */
[----:B------:R-:W-:Y:S01]  /*24d0*/  LEA.HI.X.SX32 R9, R3, R0, 0x1, P0 ;  /* 0x0000000003097211 */ /* 0x000fe200000f0eff */
[----:B0-----:R-:W-:Y:S01]  /*24e0*/  IMAD R21, R26, 0x2, R22 ;  /* 0x000000021a157824 */ /* 0x001fe200078e0216 */
[C---:B-1----:R-:W-:Y:S01]  /*24f0*/  LEA R16, P0, R20.reuse, R2, 0x1 ;  /* 0x0000000214107211 */ /* 0x042fe200078008ff */
[----:B-----5:R0:W-:Y:S04]  /*2500*/  STL [R1+0xcc], R27 ;  /* 0x0000cc1b01007387 */ /* 0x0201e80000100800 */
[----:B0-----:R0:W2:Y:S04]  /*2510*/  LDG.E.U16 R27, [R14.64] ;  /* 0x000000060e1b7981 */ /* 0x0010a8000c1e1500 */
[----:B------:R-:W-:Y:S04]  /*2520*/  STL [R1+0x40], R21 ;  /* 0x0000401501007387 */ /* 0x000fe80000100800 */
[----:B---3--:R1:W-:Y:S02]  /*2530*/  STL [R1+0x308], R17 ;  /* 0x0003081101007387 */ /* 0x0083e40000100800 */
[----:B-1----:R-:W-:-:S02]  /*2540*/  LEA.HI.X.SX32 R17, R20, R0, 0x1, P0 ;  /* 0x0000000014117211 */ /* 0x002fc400000f0eff */
[----:B------:R-:W3:Y:S01]  /*2550*/  LDG.E.U16 R20, [R8.64] ;  /* 0x0000000608147981 */ /* 0x000ee2000c1e1500 */
[----:B0-----:R-:W-:-:S04]  /*2560*/  LEA R14, P1, R13, R2, 0x1 ;  /* 0x000000020d0e7211 */ /* 0x001fc800078208ff */
[----:B------:R-:W-:Y:S01]  /*2570*/  LEA.HI.X.SX32 R15, R13, R0, 0x1, P1 ;  /* 0x000000000d0f7211 */ /* 0x000fe200008f0eff */
[----:B--2---:R0:W-:Y:S04]  /*2580*/  STL [R1+0x304], R27 ;  /* 0x0003041b01007387 */ /* 0x0041e80000100800 */
[----:B0-----:R0:W2:Y:S04]  /*2590*/  LDG.E.U16 R27, [R16.64] ;  /* 0x00000006101b7981 */ /* 0x0010a8000c1e1500 */
[----:B---3--:R1:W-:Y:S04]  /*25a0*/  STL [R1+0xc8], R20 ;  /* 0x0000c81401007387 */ /* 0x0083e80000100800 */
[----:B-1----:R1:W3:Y:S01]  /*25b0*/  LDG.E.U16 R20, [R14.64] ;  /* 0x000000060e147981 */ /* 0x0022e2000c1e1500 */
[----:B------:R-:W-:-:S04]  /*25c0*/  IMAD R3, R26, 0x2, R21 ;  /* 0x000000021a037824 */ /* 0x000fc800078e0215 */
[----:B------:R-:W-:Y:S01]  /*25d0*/  IMAD R28, R26, 0x2, R3 ;  /* 0x000000021a1c7824 */ /* 0x000fe200078e0203 */
[----:B------:R-:W-:-:S04]  /*25e0*/  LEA R8, P0, R4, R2, 0x1 ;  /* 0x0000000204087211 */ /* 0x000fc800078008ff */
[----:B------:R-:W-:Y:S02]  /*25f0*/  LEA R21, R26, R28, 0x1 ;  /* 0x0000001c1a157211 */ /* 0x000fe400078e08ff */
[----:B------:R-:W-:-:S03]  /*2600*/  LEA.HI.X.SX32 R9, R4, R0, 0x1, P0 ;  /* 0x0000000004097211 */ /* 0x000fc600000f0eff */
[----:B------:R-:W-:Y:S01]  /*2610*/  IMAD R13, R26, 0x2, R21 ;  /* 0x000000021a0d7824 */ /* 0x000fe200078e0215 */
[----:B0-----:R-:W-:-:S04]  /*2620*/  LEA R16, P0, R25, R2, 0x1 ;  /* 0x0000000219107211 */ /* 0x001fc800078008ff */
[----:B------:R0:W-:Y:S01]  /*2630*/  STL [R1+0x38], R13 ;  /* 0x0000380d01007387 */ /* 0x0001e20000100800 */
[----:B------:R-:W-:Y:S01]  /*2640*/  IMAD R4, R26, 0x2, R13 ;  /* 0x000000021a047824 */ /* 0x000fe200078e020d */
[C---:B-1----:R-:W-:Y:S02]  /*2650*/  LEA R14, P1, R10.reuse, R2, 0x1 ;  /* 0x000000020a0e7211 */ /* 0x042fe400078208ff */
[-C--:B------:R-:W-:Y:S02]  /*2660*/  LEA.HI.X.SX32 R17, R25, R0.reuse, 0x1, P0 ;  /* 0x0000000019117211 */ /* 0x080fe400000f0eff */
[----:B------:R-:W-:-:S03]  /*2670*/  LEA.HI.X.SX32 R15, R10, R0, 0x1, P1 ;  /* 0x000000000a0f7211 */ /* 0x000fc600008f0eff */
[----:B------:R1:W4:Y:S01]  /*2680*/  LDG.E.U16 R25, [R16.64] ;  /* 0x0000000610197981 */ /* 0x000322000c1e1500 */
[----:B0-----:R-:W-:-:S03]  /*2690*/  LEA R13, R26, R4, 0x1 ;  /* 0x000000041a0d7211 */ /* 0x001fc600078e08ff */
[----:B--2---:R0:W-:Y:S04]  /*26a0*/  STL [R1+0x300], R27 ;  /* 0x0003001b01007387 */ /* 0x0041e80000100800 */
[----:B0-----:R0:W2:Y:S02]  /*26b0*/  LDG.E.U16 R27, [R8.64] ;  /* 0x00000006081b7981 */ /* 0x0010a4000c1e1500 */
[C---:B0-----:R-:W-:Y:S02]  /*26c0*/  LEA R8, P0, R6.reuse, R2, 0x1 ;  /* 0x0000000206087211 */ /* 0x041fe400078008ff */
[----:B---3--:R0:W-:Y:S02]  /*26d0*/  STL [R1+0x2fc], R20 ;  /* 0x0002fc1401007387 */ /* 0x0081e40000100800 */
[----:B------:R-:W-:-:S02]  /*26e0*/  LEA.HI.X.SX32 R9, R6, R0, 0x1, P0 ;  /* 0x0000000006097211 */ /* 0x000fc400000f0eff */
[----:B-1----:R-:W-:Y:S01]  /*26f0*/  LEA R16, P0, R24, R2, 0x1 ;  /* 0x0000000218107211 */ /* 0x002fe200078008ff */
[----:B0-----:R-:W-:-:S03]  /*2700*/  IMAD R20, R26, 0x2, R13 ;  /* 0x000000021a147824 */ /* 0x001fc600078e020d */
[----:B------:R-:W-:Y:S01]  /*2710*/  LEA.HI.X.SX32 R17, R24, R0, 0x1, P0 ;  /* 0x0000000018117211 */ /* 0x000fe200000f0eff */
[----:B------:R0:W3:Y:S04]  /*2720*/  LDG.E.U16 R13, [R14.64] ;  /* 0x000000060e0d7981 */ /* 0x0000e8000c1e1500 */
[----:B------:R1:W5:Y:S01]  /*2730*/  LDG.E.U16 R24, [R8.64] ;  /* 0x0000000608187981 */ /* 0x000362000c1e1500 */
[----:B------:R-:W-:-:S05]  /*2740*/  IMAD R10, R26, 0x2, R20 ;  /* 0x000000021a0a7824 */ /* 0x000fca00078e0214 */
[----:B------:R-:W-:Y:S01]  /*2750*/  LEA R6, R26, R10, 0x1 ;  /* 0x0000000a1a067211 */ /* 0x000fe200078e08ff */
[----:B------:R-:W-:Y:S01]  /*2760*/  STL [R1+0x30], R10 ;  /* 0x0000300a01007387 */ /* 0x000fe20000100800 */
[----:B0-----:R-:W-:-:S04]  /*2770*/  LEA R14, P1, R7, R2, 0x1 ;  /* 0x00000002070e7211 */ /* 0x001fc800078208ff */
[----:B------:R-:W-:Y:S02]  /*2780*/  LEA.HI.X.SX32 R15, R7, R0, 0x1, P1 ;  /* 0x00000000070f7211 */ /* 0x000fe400008f0eff */
[----:B-1----:R-:W-:-:S04]  /*2790*/  LEA R8, P0, R11, R2, 0x1 ;  /* 0x000000020b087211 */ /* 0x002fc800078008ff */
[----:B------:R-:W-:Y:S01]  /*27a0*/  LEA.HI.X.SX32 R9, R11, R0, 0x1, P0 ;  /* 0x000000000b097211 */ /* 0x000fe200000f0eff */
[----:B--2---:R0:W-:Y:S02]  /*27b0*/  STL [R1+0xc4], R27 ;  /* 0x0000c41b01007387 */ /* 0x0041e40000100800 */
[----:B0-----:R-:W-:-:S04]  /*27c0*/  IMAD R27, R26, 0x2, R6 ;  /* 0x000000021a1b7824 */ /* 0x001fc800078e0206 */
[C---:B------:R-:W-:Y:S01]  /*27d0*/  IMAD R7, R26.reuse, 0x2, R27 ;  /* 0x000000021a077824 */ /* 0x040fe200078e021b */
[----:B----4-:R0:W-:Y:S04]  /*27e0*/  STL [R1+0x2f8], R25 ;  /* 0x0002f81901007387 */ /* 0x0101e80000100800 */
[C---:B------:R-:W-:Y:S01]  /*27f0*/  LEA R10, R26.reuse, R7, 0x1 ;  /* 0x000000071a0a7211 */ /* 0x040fe200078e08ff */
[----:B---3--:R1:W-:Y:S04]  /*2800*/  STL [R1+0x2f4], R13 ;  /* 0x0002f40d01007387 */ /* 0x0083e80000100800 */
[----:B0-----:R0:W2:Y:S04]  /*2810*/  LDG.E.U16 R25, [R16.64] ;  /* 0x0000000610197981 */ /* 0x0010a8000c1e1500 */
[----:B------:R-:W-:Y:S04]  /*2820*/  STL [R1+0x3c], R10 ;  /* 0x00003c0a01007387 */ /* 0x000fe80000100800 */
[----:B-1----:R1:W3:Y:S04]  /*2830*/  LDG.E.U16 R13, [R14.64] ;  /* 0x000000060e0d7981 */ /* 0x0022e8000c1e1500 */
[----:B-----5:R4:W-:Y:S04]  /*2840*/  STL [R1+0xc0], R24 ;  /* 0x0000c01801007387 */ /* 0x0209e80000100800 */
[----:B----4-:R4:W5:Y:S01]  /*2850*/  LDG.E.U16 R24, [R8.64] ;  /* 0x0000000608187981 */ /* 0x010962000c1e1500 */
[----:B------:R-:W-:Y:S01]  /*2860*/  IMAD R10, R26, 0x2, R10 ;  /* 0x000000021a0a7824 */ /* 0x000fe200078e020a */
[----:B0-----:R-:W-:-:S02]  /*2870*/  LEA R16, P0, R19, R2, 0x1 ;  /* 0x0000000213107211 */ /* 0x001fc400078008ff */
[----:B-1----:R-:W-:Y:S01]  /*2880*/  LEA R14, P1, R18, R2, 0x1 ;  /* 0x00000002120e7211 */ /* 0x002fe200078208ff */
[----:B------:R-:W-:Y:S01]  /*2890*/  IMAD R11, R26, 0x2, R10 ;  /* 0x000000021a0b7824 */ /* 0x000fe200078e020a */
[-C--:B------:R-:W-:Y:S02]  /*28a0*/  LEA.HI.X.SX32 R17, R19, R0.reuse, 0x1, P0 ;  /* 0x0000000013117211 */ /* 0x080fe400000f0eff */
[----:B------:R-:W-:Y:S02]  /*28b0*/  LEA.HI.X.SX32 R15, R18, R0, 0x1, P1 ;  /* 0x00000000120f7211 */ /* 0x000fe400008f0eff */
[----:B----4-:R-:W-:Y:S01]  /*28c0*/  LEA R8, R26, R11, 0x1 ;  /* 0x0000000b1a087211 */ /* 0x010fe200078e08ff */
[----:B------:R0:W4:Y:S01]  /*28d0*/  LDG.E.U16 R16, [R16.64] ;  /* 0x0000000610107981 */ /* 0x000122000c1e1500 */
[----:B------:R-:W-:-:S03]  /*28e0*/  LEA R18, P0, R12, R2, 0x1 ;  /* 0x000000020c127211 */ /* 0x000fc600078008ff */
[----:B------:R-:W-:Y:S01]  /*28f0*/  IMAD R9, R26, 0x2, R8 ;  /* 0x000000021a097824 */ /* 0x000fe200078e0208 */
[----:B------:R-:W-:Y:S01]  /*2900*/  LEA.HI.X.SX32 R19, R12, R0, 0x1, P0 ;  /* 0x000000000c137211 */ /* 0x000fe200000f0eff */
[----:B0-----:R0:W4:Y:S04]  /*2910*/  LDG.E.U16 R17, [R14.64] ;  /* 0x000000060e117981 */ /* 0x001128000c1e1500 */
[----:B--2---:R-:W-:Y:S04]  /*2920*/  STL [R1+0x2f0], R25 ;  /* 0x0002f01901007387 */ /* 0x004fe80000100800 */
[----:B------:R-:W-:Y:S04]  /*2930*/  STL [R1+0x34], R9 ;  /* 0x0000340901007387 */ /* 0x000fe80000100800 */
[----:B---3--:R-:W-:Y:S04]  /*2940*/  STL [R1+0x2ec], R13 ;  /* 0x0002ec0d01007387 */ /* 0x008fe80000100800 */
[----:B-----5:R1:W-:Y:S04]  /*2950*/  STL [R1+0xbc], R24 ;  /* 0x0000bc1801007387 */ /* 0x0203e80000100800 */
[----:B-1----:R-:W2:Y:S01]  /*2960*/  LDG.E.U16 R24, [R18.64] ;  /* 0x0000000612187981 */ /* 0x002ea2000c1e1500 */
[----:B------:R-:W-:-:S05]  /*2970*/  IMAD R25, R26, 0x2, R12 ;  /* 0x000000021a197824 */ /* 0x000fca00078e020c */
[-C--:B0-----:R-:W-:Y:S02]  /*2980*/  LEA R14, P0, R25, R2.reuse, 0x1 ;  /* 0x00000002190e7211 */ /* 0x081fe400078008ff */
[----:B------:R-:W-:Y:S02]  /*2990*/  LEA R12, P1, R23, R2, 0x1 ;  /* 0x00000002170c7211 */ /* 0x000fe400078208ff */
[-C--:B------:R-:W-:Y:S01]  /*29a0*/  LEA.HI.X.SX32 R15, R25, R0.reuse, 0x1, P0 ;  /* 0x00000000190f7211 */ /* 0x080fe200000f0eff */
[----:B----4-:R-:W-:Y:S04]  /*29b0*/  STL [R1+0x2e4], R17 ;  /* 0x0002e41101007387 */ /* 0x010fe80000100800 */
[----:B------:R0:W-:Y:S01]  /*29c0*/  STL [R1+0x2e8], R16 ;  /* 0x0002e81001007387 */ /* 0x0001e20000100800 */
[----:B------:R-:W-:-:S03]  /*29d0*/  LEA.HI.X.SX32 R13, R23, R0, 0x1, P1 ;  /* 0x00000000170d7211 */ /* 0x000fc600008f0eff */
[----:B------:R1:W3:Y:S01]  /*29e0*/  LDG.E.U16 R25, [R14.64] ;  /* 0x000000060e197981 */ /* 0x0002e2000c1e1500 */
[----:B0-----:R-:W-:-:S04]  /*29f0*/  LEA R16, P0, R5, R2, 0x1 ;  /* 0x0000000205107211 */ /* 0x001fc800078008ff */
[----:B------:R-:W-:Y:S02]  /*2a00*/  LEA.HI.X.SX32 R17, R5, R0, 0x1, P0 ;  /* 0x0000000005117211 */ /* 0x000fe400000f0eff */
[----:B-1----:R-:W-:-:S04]  /*2a10*/  LEA R14, P0, R29, R2, 0x1 ;  /* 0x000000021d0e7211 */ /* 0x002fc800078008ff */
[----:B------:R-:W-:Y:S02]  /*2a20*/  LEA.HI.X.SX32 R15, R29, R0, 0x1, P0 ;  /* 0x000000001d0f7211 */ /* 0x000fe400000f0eff */
[----:B------:R-:W4:Y:S04]  /*2a30*/  LDG.E.U16 R29, [R16.64] ;  /* 0x00000006101d7981 */ /* 0x000f28000c1e1500 */
[----:B--2---:R0:W-:Y:S04]  /*2a40*/  STL [R1+0xb8], R24 ;  /* 0x0000b81801007387 */ /* 0x0041e80000100800 */
[----:B0-----:R0:W2:Y:S01]  /*2a50*/  LDG.E.U16 R24, [R12.64] ;  /* 0x000000060c187981 */ /* 0x0010a2000c1e1500 */
        /* <DEDUP_REMOVED lines=8> */
[----:B---3--:R-:W-:Y:S04]  /*2ae0*/  STL [R1+0x2e0], R25 ;  /* 0x0002e01901007387 */ /* 0x008fe80000100800 */
[----:B--2---:R0:W-:Y:S04]  /*2af0*/  STL [R1+0x2dc], R24 ;  /* 0x0002dc1801007387 */ /* 0x0041e80000100800 */
[----:B----4-:R1:W-:Y:S04]  /*2b00*/  STL [R1+0xb4], R29 ;  /* 0x0000b41d01007387 */ /* 0x0103e80000100800 */
[----:B0-----:R-:W2:Y:S04]  /*2b10*/  LDG.E.U16 R24, [R14.64] ;  /* 0x000000060e187981 */ /* 0x001ea8000c1e1500 */
[----:B-1----:R-:W3:Y:S01]  /*2b20*/  LDG.E.U16 R29, [R12.64] ;  /* 0x000000060c1d7981 */ /* 0x002ee2000c1e1500 */
[----:B------:R-:W-:-:S05]  /*2b30*/  IMAD R5, R18, 0x2, R19 ;  /* 0x0000000212057824 */ /* 0x000fca00078e0213 */
[----:B------:R-:W-:Y:S02]  /*2b40*/  LEA R25, R18, R5, 0x1 ;  /* 0x0000000512197211 */ /* 0x000fe400078e08ff */
[----:B------:R-:W-:-:S03]  /*2b50*/  LEA R16, P0, R3, R2, 0x1 ;  /* 0x0000000203107211 */ /* 0x000fc600078008ff */
[----:B------:R-:W-:Y:S01]  /*2b60*/  IMAD R19, R18, 0x2, R25 ;  /* 0x0000000212137824 */ /* 0x000fe200078e0219 */
[----:B------:R-:W-:-:S03]  /*2b70*/  LEA.HI.X.SX32 R17, R3, R0, 0x1, P0 ;  /* 0x0000000003117211 */ /* 0x000fc600000f0eff */
[----:B------:R-:W-:-:S05]  /*2b80*/  IMAD R22, R18, 0x2, R19 ;  /* 0x0000000212167824 */ /* 0x000fca00078e0213 */
[----:B------:R-:W-:Y:S04]  /*2b90*/  STL [R1+0x20], R22 ;  /* 0x0000201601007387 */ /* 0x000fe80000100800 */
[----:B--2---:R-:W-:Y:S04]  /*2ba0*/  STL [R1+0x2d8], R24 ;  /* 0x0002d81801007387 */ /* 0x004fe80000100800 */
[----:B---3--:R0:W-:Y:S04]  /*2bb0*/  STL [R1+0x2d4], R29 ;  /* 0x0002d41d01007387 */ /* 0x0081e80000100800 */
[----:B0-----:R-:W2:Y:S01]  /*2bc0*/  LDG.E.U16 R29, [R16.64] ;  /* 0x00000006101d7981 */ /* 0x001ea2000c1e1500 */
[----:B------:R-:W-:-:S02]  /*2bd0*/  LEA R14, P0, R28, R2, 0x1 ;  /* 0x000000021c0e7211 */ /* 0x000fc400078008ff */
[C---:B------:R-:W-:Y:S02]  /*2be0*/  LEA R12, P1, R21.reuse, R2, 0x1 ;  /* 0x00000002150c7211 */ /* 0x040fe400078208ff */
[-C--:B------:R-:W-:Y:S02]  /*2bf0*/  LEA.HI.X.SX32 R15, R28, R0.reuse, 0x1, P0 ;  /* 0x000000001c0f7211 */ /* 0x080fe400000f0eff */
[----:B------:R-:W-:-:S04]  /*2c00*/  LEA.HI.X.SX32 R13, R21, R0, 0x1, P1 ;  /* 0x00000000150d7211 */ /* 0x000fc800008f0eff */
[----:B------:R-:W3:Y:S01]  /*2c10*/  LDG.E.U16 R15, [R14.64] ;  /* 0x000000060e0f7981 */ /* 0x000ee2000c1e1500 */
[C---:B------:R-:W-:Y:S01]  /*2c20*/  LEA R3, R18.reuse, R22, 0x1 ;  /* 0x0000001612037211 */ /* 0x040fe200078e08ff */
[----:B------:R-:W-:Y:S02]  /*2c30*/  IMAD.MOV.U32 R28, RZ, RZ, c[0x0][0x198] ;  /* 0x00006600ff1c7624 */ /* 0x000fe400078e00ff */
[----:B--2---:R0:W-:Y:S04]  /*2c40*/  STL [R1+0xb0], R29 ;  /* 0x0000b01d01007387 */ /* 0x0041e80000100800 */
[----:B0-----:R-:W2:Y:S01]  /*2c50*/  LDG.E.U16 R29, [R12.64] ;  /* 0x000000060c1d7981 */ /* 0x001ea2000c1e1500 */
[----:B------:R-:W-:Y:S01]  /*2c60*/  IMAD R24, R18, 0x2, R3 ;  /* 0x0000000212187824 */ /* 0x000fe200078e0203 */
[----:B------:R-:W-:-:S04]  /*2c70*/  LEA R16, P0, R4, R2, 0x1 ;  /* 0x0000000204107211 */ /* 0x000fc800078008ff */
[----:B------:R-:W-:Y:S02]  /*2c80*/  LEA R21, R28, R24, 0x1 ;  /* 0x000000181c157211 */ /* 0x000fe400078e08ff */
[----:B------:R-:W-:-:S03]  /*2c90*/  LEA.HI.X.SX32 R17, R4, R0, 0x1, P0 ;  /* 0x0000000004117211 */ /* 0x000fc600000f0eff */
[----:B------:R-:W-:-:S05]  /*2ca0*/  IMAD R22, R28, 0x2, R21 ;  /* 0x000000021c167824 */ /* 0x000fca00078e0215 */
[----:B------:R-:W-:Y:S04]  /*2cb0*/  STL [R1+0x2c], R22 ;  /* 0x00002c1601007387 */ /* 0x000fe80000100800 */
[----:B---3--:R-:W-:Y:S04]  /*2cc0*/  STL [R1+0x2d0], R15 ;  /* 0x0002d00f01007387 */ /* 0x008fe80000100800 */
[----:B--2---:R0:W-:Y:S04]  /*2cd0*/  STL [R1+0x2cc], R29 ;  /* 0x0002cc1d01007387 */ /* 0x0041e80000100800 */
[----:B0-----:R-:W2:Y:S01]  /*2ce0*/  LDG.E.U16 R29, [R16.64] ;  /* 0x00000006101d7981 */ /* 0x001ea2000c1e1500 */
[----:B------:R-:W-:Y:S01]  /*2cf0*/  IMAD R18, R18, 0x2, R4 ;  /* 0x0000000212127824 */ /* 0x000fe200078e0204 */
[----:B------:R-:W-:-:S04]  /*2d00*/  LEA R12, P1, R20, R2, 0x1 ;  /* 0x00000002140c7211 */ /* 0x000fc800078208ff */
[----:B------:R-:W-:Y:S02]  /*2d10*/  LEA R14, P0, R18, R2, 0x1 ;  /* 0x00000002120e7211 */ /* 0x000fe400078008ff */
[-C--:B------:R-:W-:Y:S02]  /*2d20*/  LEA.HI.X.SX32 R13, R20, R0.reuse, 0x1, P1 ;  /* 0x00000000140d7211 */ /* 0x080fe400008f0eff */
[----:B------:R-:W-:-:S06]  /*2d30*/  LEA.HI.X.SX32 R15, R18, R0, 0x1, P0 ;  /* 0x00000000120f7211 */ /* 0x000fcc00000f0eff */
[----:B------:R0:W3:Y:S01]  /*2d40*/  LDG.E.U16 R15, [R14.64] ;  /* 0x000000060e0f7981 */ /* 0x0000e2000c1e1500 */
[----:B------:R-:W-:-:S03]  /*2d50*/  LEA R4, R28, R22, 0x1 ;  /* 0x000000161c047211 */ /* 0x000fc600078e08ff */
[----:B--2---:R1:W-:Y:S04]  /*2d60*/  STL [R1+0xac], R29 ;  /* 0x0000ac1d01007387 */ /* 0x0043e80000100800 */
[----:B-1----:R1:W2:Y:S01]  /*2d70*/  LDG.E.U16 R29, [R12.64] ;  /* 0x000000060c1d7981 */ /* 0x0022a2000c1e1500 */
[----:B------:R-:W-:-:S04]  /*2d80*/  IMAD R22, R28, 0x2, R4 ;  /* 0x000000021c167824 */ /* 0x000fc800078e0204 */
[----:B------:R-:W-:Y:S01]  /*2d90*/  IMAD R20, R28, 0x2, R22 ;  /* 0x000000021c147824 */ /* 0x000fe200078e0216 */
[----:B------:R-:W-:-:S04]  /*2da0*/  LEA R16, P0, R6, R2, 0x1 ;  /* 0x0000000206107211 */ /* 0x000fc800078008ff */
[----:B------:R-:W-:Y:S02]  /*2db0*/  LEA R18, R28, R20, 0x1 ;  /* 0x000000141c127211 */ /* 0x000fe400078e08ff */
[----:B------:R-:W-:Y:S02]  /*2dc0*/  LEA.HI.X.SX32 R17, R6, R0, 0x1, P0 ;  /* 0x0000000006117211 */ /* 0x000fe400000f0eff */
[-C--:B0-----:R-:W-:Y:S01]  /*2dd0*/  LEA R14, P0, R27, R2.reuse, 0x1 ;  /* 0x000000021b0e7211 */ /* 0x081fe200078008ff */
[----:B------:R-:W-:Y:S01]  /*2de0*/  IMAD R6, R28, 0x2, R18 ;  /* 0x000000021c067824 */ /* 0x000fe200078e0212 */
[----:B------:R-:W-:Y:S01]  /*2df0*/  STL [R1+0x24], R18 ;  /* 0x0000241201007387 */ /* 0x000fe20000100800 */
[----:B-1----:R-:W-:-:S03]  /*2e00*/  LEA R12, P1, R7, R2, 0x1 ;  /* 0x00000002070c7211 */ /* 0x002fc600078208ff */
[----:B---3--:R0:W-:Y:S01]  /*2e10*/  STL [R1+0x2c8], R15 ;  /* 0x0002c80f01007387 */ /* 0x0081e20000100800 */
[----:B------:R-:W-:Y:S01]  /*2e20*/  IMAD R13, R28, 0x2, R6 ;  /* 0x000000021c0d7824 */ /* 0x000fe200078e0206 */
[-C--:B------:R-:W-:Y:S02]  /*2e30*/  LEA.HI.X.SX32 R13, R7, R0.reuse, 0x1, P1 ;  /* 0x00000000070d7211 */ /* 0x080fe400008f0eff */
[----:B0-----:R-:W-:-:S05]  /*2e40*/  LEA.HI.X.SX32 R15, R27, R0, 0x1, P0 ;  /* 0x000000001b0f7211 */ /* 0x001fca00000f0eff */
[----:B------:R0:W3:Y:S04]  /*2e50*/  LDG.E.U16 R14, [R14.64] ;  /* 0x000000060e0e7981 */ /* 0x0000e8000c1e1500 */
[----:B0-----:R0:W4:Y:S04]  /*2e60*/  LDG.E.U16 R15, [R12.64] ;  /* 0x000000060c0f7981 */ /* 0x001128000c1e1500 */
[----:B--2---:R1:W-:Y:S04]  /*2e70*/  STL [R1+0x2c4], R29 ;  /* 0x0002c41d01007387 */ /* 0x0043e80000100800 */
[----:B-1----:R1:W2:Y:S02]  /*2e80*/  LDG.E.U16 R29, [R16.64] ;  /* 0x00000006101d7981 */ /* 0x0022a4000c1e1500 */
[----:B-1----:R-:W-:-:S04]  /*2e90*/  LEA R16, P0, R10, R2, 0x1 ;  /* 0x000000020a107211 */ /* 0x002fc800078008ff */
[----:B------:R-:W-:Y:S02]  /*2ea0*/  LEA.HI.X.SX32 R17, R10, R0, 0x1, P0 ;  /* 0x000000000a117211 */ /* 0x000fe400000f0eff */
[CC--:B0-----:R-:W-:Y:S02]  /*2eb0*/  LEA R12, P0, R11.reuse, R2.reuse, 0x1 ;  /* 0x000000020b0c7211 */ /* 0x0c1fe400078008ff */
[C---:B------:R-:W-:Y:S02]  /*2ec0*/  LEA R10, P1, R8.reuse, R2, 0x1 ;  /* 0x00000002080a7211 */ /* 0x040fe400078208ff */
[-C--:B------:R-:W-:Y:S01]  /*2ed0*/  LEA.HI.X.SX32 R13, R11, R0.reuse, 0x1, P0 ;  /* 0x000000000b0d7211 */ /* 0x080fe200000f0eff */
[----:B------:R0:W5:Y:S01]  /*2ee0*/  LDG.E.U16 R17, [R16.64] ;  /* 0x0000000610117981 */ /* 0x000162000c1e1500 */
[----:B------:R-:W-:-:S04]  /*2ef0*/  LEA.HI.X.SX32 R11, R8, R0, 0x1, P1 ;  /* 0x00000000080b7211 */ /* 0x000fc800008f0eff */
[----:B------:R1:W5:Y:S04]  /*2f00*/  LDG.E.U16 R13, [R12.64] ;  /* 0x000000060c0d7981 */ /* 0x000368000c1e1500 */
[----:B------:R-:W5:Y:S01]  /*2f10*/  LDG.E.U16 R11, [R10.64] ;  /* 0x000000060a0b7981 */ /* 0x000f62000c1e1500 */
[----:B------:R-:W-:-:S05]  /*2f20*/  LEA R27, R28, R6, 0x1 ;  /* 0x000000061c1b7211 */ /* 0x000fca00078e08ff */
[----:B------:R-:W-:-:S04]  /*2f30*/  IMAD R18, R28, 0x2, R27 ;  /* 0x000000021c127824 */ /* 0x000fc800078e021b */
[----:B------:R-:W-:-:S05]  /*2f40*/  IMAD R7, R28, 0x2, R18 ;  /* 0x000000021c077824 */ /* 0x000fca00078e0212 */
[----:B------:R0:W-:Y:S02]  /*2f50*/  STL [R1+0x1c], R7 ;  /* 0x00001c0701007387 */ /* 0x0001e40000100800 */
[C---:B0-----:R-:W-:Y:S02]  /*2f60*/  LEA R7, R28.reuse, R7, 0x1 ;  /* 0x000000071c077211 */ /* 0x041fe400078e08ff */
[----:B-1----:R-:W-:Y:S01]  /*2f70*/  LEA R12, P1, R23, R2, 0x1 ;  /* 0x00000002170c7211 */ /* 0x002fe200078208ff */
[----:B--2---:R0:W-:Y:S02]  /*2f80*/  STL [R1+0x2c0], R29 ;  /* 0x0002c01d01007387 */ /* 0x0041e40000100800 */
[C---:B0-----:R-:W-:Y:S02]  /*2f90*/  IMAD R29, R28.reuse, 0x2, R7 ;  /* 0x000000021c1d7824 */ /* 0x041fe400078e0207 */
[----:B----4-:R-:W-:Y:S02]  /*2fa0*/  STL [R1+0x2b8], R15 ;  /* 0x0002b80f01007387 */ /* 0x010fe40000100800 */
[----:B------:R-:W-:-:S02]  /*2fb0*/  IMAD R8, R28, 0x2, R29 ;  /* 0x000000021c087824 */ /* 0x000fc400078e021d */
[----:B---3--:R0:W-:Y:S03]  /*2fc0*/  STL [R1+0x2bc], R14 ;  /* 0x0002bc0e01007387 */ /* 0x0081e60000100800 */
[----:B------:R-:W-:Y:S02]  /*2fd0*/  LEA R16, R28, R8, 0x1 ;  /* 0x000000081c107211 */ /* 0x000fe400078e08ff */
[----:B0-----:R-:W-:-:S03]  /*2fe0*/  LEA R14, P0, R9, R2, 0x1 ;  /* 0x00000002090e7211 */ /* 0x001fc600078008ff */
[----:B------:R-:W-:Y:S01]  /*2ff0*/  STL [R1+0x198], R16 ;  /* 0x0001981001007387 */ /* 0x000fe20000100800 */
[----:B------:R-:W-:-:S03]  /*3000*/  LEA.HI.X.SX32 R15, R9, R0, 0x1, P0 ;  /* 0x00000000090f7211 */ /* 0x000fc600000f0eff */
[----:B-----5:R-:W-:Y:S04]  /*3010*/  STL [R1+0x2b4], R17 ;  /* 0x0002b41101007387 */ /* 0x020fe80000100800 */
[----:B------:R-:W-:Y:S04]  /*3020*/  STL [R1+0x2b0], R13 ;  /* 0x0002b00d01007387 */ /* 0x000fe80000100800 */
[----:B------:R0:W-:Y:S01]  /*3030*/  STL [R1+0x2ac], R11 ;  /* 0x0002ac0b01007387 */ /* 0x0001e20000100800 */
[----:B------:R-:W-:-:S03]  /*3040*/  IMAD R9, R28, 0x2, R16 ;  /* 0x000000021c097824 */ /* 0x000fc600078e0210 */
[----:B0-----:R0:W2:Y:S01]  /*3050*/  LDG.E.U16 R11, [R14.64] ;  /* 0x000000060e0b7981 */ /* 0x0010a2000c1e1500 */
[----:B------:R-:W-:-:S04]  /*3060*/  LEA R16, P0, R26, R2, 0x1 ;  /* 0x000000021a107211 */ /* 0x000fc800078008ff */
[----:B------:R-:W-:-:S05]  /*3070*/  LEA.HI.X.SX32 R17, R26, R0, 0x1, P0 ;  /* 0x000000001a117211 */ /* 0x000fca00000f0eff */
[----:B------:R1:W3:Y:S01]  /*3080*/  LDG.E.U16 R26, [R16.64] ;  /* 0x00000006101a7981 */ /* 0x0002e2000c1e1500 */
[----:B0-----:R-:W-:Y:S02]  /*3090*/  LEA R14, P0, R5, R2, 0x1 ;  /* 0x00000002050e7211 */ /* 0x001fe400078008ff */
[-C--:B------:R-:W-:Y:S02]  /*30a0*/  LEA.HI.X.SX32 R13, R23, R0.reuse, 0x1, P1 ;  /* 0x00000000170d7211 */ /* 0x080fe400008f0eff */
[----:B------:R-:W-:-:S03]  /*30b0*/  LEA.HI.X.SX32 R15, R5, R0, 0x1, P0 ;  /* 0x00000000050f7211 */ /* 0x000fc600000f0eff */
[----:B------:R0:W4:Y:S01]  /*30c0*/  LDG.E.U16 R23, [R12.64] ;  /* 0x000000060c177981 */ /* 0x000122000c1e1500 */
[----:B-1----:R-:W-:-:S04]  /*30d0*/  LEA R16, P0, R25, R2, 0x1 ;  /* 0x0000000219107211 */ /* 0x002fc800078008ff */
[----:B------:R-:W-:Y:S02]  /*30e0*/  LEA.HI.X.SX32 R17, R25, R0, 0x1, P0 ;  /* 0x0000000019117211 */ /* 0x000fe400000f0eff */
[----:B------:R1:W5:Y:S01]  /*30f0*/  LDG.E.U16 R25, [R14.64] ;  /* 0x000000060e197981 */ /* 0x000362000c1e1500 */
[----:B------:R-:W-:-:S05]  /*3100*/  IMAD R10, R28, 0x2, R9 ;  /* 0x000000021c0a7824 */ /* 0x000fca00078e0209 */
[----:B------:R-:W-:Y:S02]  /*3110*/  LEA R10, R28, R10, 0x1 ;  /* 0x0000000a1c0a7211 */ /* 0x000fe400078e08ff */
[----:B0-----:R-:W-:-:S04]  /*3120*/  LEA R12, P1, R19, R2, 0x1 ;  /* 0x00000002130c7211 */ /* 0x001fc800078208ff */
[----:B------:R-:W-:Y:S02]  /*3130*/  LEA.HI.X.SX32 R13, R19, R0, 0x1, P1 ;  /* 0x00000000130d7211 */ /* 0x000fe400008f0eff */
[----:B-1----:R-:W-:-:S04]  /*3140*/  LEA R14, P0, R3, R2, 0x1 ;  /* 0x00000002030e7211 */ /* 0x002fc800078008ff */
[----:B------:R-:W-:Y:S01]  /*3150*/  LEA.HI.X.SX32 R15, R3, R0, 0x1, P0 ;  /* 0x00000000030f7211 */ /* 0x000fe200000f0eff */
[----:B--2---:R0:W-:Y:S02]  /*3160*/  STL [R1+0x2a8], R11 ;  /* 0x0002a80b01007387 */ /* 0x0041e40000100800 */
[----:B0-----:R-:W-:-:S04]  /*3170*/  IMAD R11, R28, 0x2, R10 ;  /* 0x000000021c0b7824 */ /* 0x001fc800078e020a */
[C---:B------:R-:W-:Y:S01]  /*3180*/  IMAD R5, R28.reuse, 0x2, R11 ;  /* 0x000000021c057824 */ /* 0x040fe200078e020b */
[----:B------:R0:W-:Y:S04]  /*3190*/  STL [R1+0x190], R11 ;  /* 0x0001900b01007387 */ /* 0x0001e80000100800 */
[C---:B0-----:R-:W-:Y:S01]  /*31a0*/  LEA R11, R28.reuse, R5, 0x1 ;  /* 0x000000051c0b7211 */ /* 0x041fe200078e08ff */
[----:B---3--:R0:W-:Y:S04]  /*31b0*/  STL [R1+0x2a4], R26 ;  /* 0x0002a41a01007387 */ /* 0x0081e80000100800 */
[----:B------:R-:W-:-:S04]  /*31c0*/  IMAD R11, R28, 0x2, R11 ;  /* 0x000000021c0b7824 */ /* 0x000fc800078e020b */
[----:B------:R-:W-:Y:S01]  /*31d0*/  IMAD R19, R28, 0x2, R11 ;  /* 0x000000021c137824 */ /* 0x000fe200078e020b */
[----:B0-----:R0:W2:Y:S04]  /*31e0*/  LDG.E.U16 R26, [R16.64] ;  /* 0x00000006101a7981 */ /* 0x0010a8000c1e1500 */
[----:B------:R1:W3:Y:S04]  /*31f0*/  LDG.E.U16 R28, [R12.64] ;  /* 0x000000060c1c7981 */ /* 0x0002e8000c1e1500 */
[----:B------:R-:W-:Y:S04]  /*3200*/  STL [R1+0x140], R19 ;  /* 0x0001401301007387 */ /* 0x000fe80000100800 */
[----:B----4-:R-:W-:Y:S04]  /*3210*/  STL [R1+0x2a0], R23 ;  /* 0x0002a01701007387 */ /* 0x010fe80000100800 */
[----:B-----5:R4:W-:Y:S04]  /*3220*/  STL [R1+0x29c], R25 ;  /* 0x00029c1901007387 */ /* 0x0209e80000100800 */
[----:B----4-:R4:W5:Y:S01]  /*3230*/  LDG.E.U16 R25, [R14.64] ;  /* 0x000000060e197981 */ /* 0x010962000c1e1500 */
[----:B------:R-:W-:-:S02]  /*3240*/  MOV R3, c[0x0][0x198] ;  /* 0x0000660000037a02 */ /* 0x000fc40000000f00 */
[----:B0-----:R-:W-:-:S03]  /*3250*/  LEA R16, P0, R24, R2, 0x1 ;  /* 0x0000000218107211 */ /* 0x001fc600078008ff */
[----:B------:R-:W-:Y:S01]  /*3260*/  IMAD R19, R3, 0x2, R19 ;  /* 0x0000000203137824 */ /* 0x000fe200078e0213 */
[----:B------:R-:W-:-:S03]  /*3270*/  LEA.HI.X.SX32 R17, R24, R0, 0x1, P0 ;  /* 0x0000000018117211 */ /* 0x000fc600000f0eff */
[----:B------:R-:W-:Y:S01]  /*3280*/  IMAD R23, R3, 0x2, R19 ;  /* 0x0000000203177824 */ /* 0x000fe200078e0213 */
[----:B------:R-:W-:Y:S02]  /*3290*/  MOV R24, c[0x0][0x198] ;  /* 0x0000660000187a02 */ /* 0x000fe40000000f00 */
[CC--:B-1----:R-:W-:Y:S02]  /*32a0*/  LEA R12, P1, R21.reuse, R2.reuse, 0x1 ;  /* 0x00000002150c7211 */ /* 0x0c2fe400078208ff */
[----:B------:R-:W-:Y:S01]  /*32b0*/  STL [R1+0xc], R23 ;  /* 0x00000c1701007387 */ /* 0x000fe20000100800 */
[C---:B----4-:R-:W-:Y:S02]  /*32c0*/  LEA R14, P0, R4.reuse, R2, 0x1 ;  /* 0x00000002040e7211 */ /* 0x050fe400078008ff */
[-C--:B------:R-:W-:Y:S02]  /*32d0*/  LEA.HI.X.SX32 R13, R21, R0.reuse, 0x1, P1 ;  /* 0x00000000150d7211 */ /* 0x080fe400008f0eff */
[----:B------:R-:W-:Y:S01]  /*32e0*/  LEA.HI.X.SX32 R15, R4, R0, 0x1, P0 ;  /* 0x00000000040f7211 */ /* 0x000fe200000f0eff */
[----:B--2---:R0:W-:Y:S04]  /*32f0*/  STL [R1+0x298], R26 ;  /* 0x0002981a01007387 */ /* 0x0041e80000100800 */
[----:B---3--:R1:W-:Y:S01]  /*3300*/  STL [R1+0x294], R28 ;  /* 0x0002941c01007387 */ /* 0x0083e20000100800 */
[----:B0-----:R-:W-:-:S03]  /*3310*/  IMAD R26, R24, 0x2, R23 ;  /* 0x00000002181a7824 */ /* 0x001fc600078e0217 */
[----:B------:R0:W2:Y:S04]  /*3320*/  LDG.E.U16 R23, [R12.64] ;  /* 0x000000060c177981 */ /* 0x0000a8000c1e1500 */
[----:B-1----:R1:W3:Y:S01]  /*3330*/  LDG.E.U16 R28, [R16.64] ;  /* 0x00000006101c7981 */ /* 0x0022e2000c1e1500 */
[----:B------:R-:W-:Y:S01]  /*3340*/  IMAD R21, R24, 0x2, R26 ;  /* 0x0000000218157824 */ /* 0x000fe200078e021a */
[-C--:B0-----:R-:W-:Y:S02]  /*3350*/  LEA R12, P1, R20, R2.reuse, 0x1 ;  /* 0x00000002140c7211 */ /* 0x081fe400078208ff */
[C---:B-1----:R-:W-:Y:S02]  /*3360*/  LEA R16, P0, R22.reuse, R2, 0x1 ;  /* 0x0000000216107211 */ /* 0x042fe400078008ff */
[----:B------:R0:W-:Y:S02]  /*3370*/  STL [R1+0x138], R21 ;  /* 0x0001381501007387 */ /* 0x0001e40000100800 */
[----:B------:R-:W-:-:S02]  /*3380*/  LEA.HI.X.SX32 R17, R22, R0, 0x1, P0 ;  /* 0x0000000016117211 */ /* 0x000fc400000f0eff */
[----:B-----5:R1:W-:Y:S01]  /*3390*/  STL [R1+0x290], R25 ;  /* 0x0002901901007387 */ /* 0x0203e20000100800 */
[----:B------:R-:W-:-:S03]  /*33a0*/  LEA.HI.X.SX32 R13, R20, R0, 0x1, P1 ;  /* 0x00000000140d7211 */ /* 0x000fc600008f0eff */
[----:B------:R-:W4:Y:S01]  /*33b0*/  LDG.E.U16 R20, [R16.64] ;  /* 0x0000000610147981 */ /* 0x000f22000c1e1500 */
[----:B0-----:R-:W-:-:S03]  /*33c0*/  LEA R21, R24, R21, 0x1 ;  /* 0x0000001518157211 */ /* 0x001fc600078e08ff */
[----:B------:R0:W5:Y:S04]  /*33d0*/  LDG.E.U16 R22, [R12.64] ;  /* 0x000000060c167981 */ /* 0x000168000c1e1500 */
[----:B-1----:R1:W4:Y:S01]  /*33e0*/  LDG.E.U16 R25, [R14.64] ;  /* 0x000000060e197981 */ /* 0x002322000c1e1500 */
[----:B------:R-:W-:-:S05]  /*33f0*/  IMAD R4, R24, 0x2, R21 ;  /* 0x0000000218047824 */ /* 0x000fca00078e0215 */
[----:B------:R-:W-:Y:S01]  /*3400*/  STL [R1+0x8], R4 ;  /* 0x0000080401007387 */ /* 0x000fe20000100800 */
[----:B-1----:R-:W-:-:S04]  /*3410*/  LEA R14, P0, R6, R2, 0x1 ;  /* 0x00000002060e7211 */ /* 0x002fc800078008ff */
[----:B------:R-:W-:Y:S02]  /*3420*/  LEA.HI.X.SX32 R15, R6, R0, 0x1, P0 ;  /* 0x00000000060f7211 */ /* 0x000fe400000f0eff */
[----:B0-----:R-:W-:-:S04]  /*3430*/  LEA R12, P0, R27, R2, 0x1 ;  /* 0x000000021b0c7211 */ /* 0x001fc800078008ff */
[----:B------:R-:W-:Y:S01]  /*3440*/  LEA.HI.X.SX32 R13, R27, R0, 0x1, P0 ;  /* 0x000000001b0d7211 */ /* 0x000fe200000f0eff */
[----:B---3--:R0:W-:Y:S02]  /*3450*/  STL [R1+0x28c], R28 ;  /* 0x00028c1c01007387 */ /* 0x0081e40000100800 */
[----:B0-----:R-:W-:-:S05]  /*3460*/  IMAD R28, R24, 0x2, R4 ;  /* 0x00000002181c7824 */ /* 0x001fca00078e0204 */
[----:B------:R-:W-:-:S05]  /*3470*/  LEA R4, R24, R28, 0x1 ;  /* 0x0000001c18047211 */ /* 0x000fca00078e08ff */
[----:B------:R-:W-:Y:S04]  /*3480*/  STL [R1+0x13c], R4 ;  /* 0x00013c0401007387 */ /* 0x000fe80000100800 */
[----:B--2---:R-:W-:Y:S04]  /*3490*/  STL [R1+0x288], R23 ;  /* 0x0002881701007387 */ /* 0x004fe80000100800 */
[----:B----4-:R0:W-:Y:S04]  /*34a0*/  STL [R1+0x284], R25 ;  /* 0x0002841901007387 */ /* 0x0101e80000100800 */
[----:B------:R1:W-:Y:S04]  /*34b0*/  STL [R1+0x280], R20 ;  /* 0x0002801401007387 */ /* 0x0003e80000100800 */
[----:B0-----:R0:W2:Y:S04]  /*34c0*/  LDG.E.U16 R25, [R14.64] ;  /* 0x000000060e197981 */ /* 0x0010a8000c1e1500 */
[----:B-1----:R1:W3:Y:S01]  /*34d0*/  LDG.E.U16 R20, [R12.64] ;  /* 0x000000060c147981 */ /* 0x0022e2000c1e1500 */
[----:B------:R-:W-:Y:S01]  /*34e0*/  IMAD R23, R24, 0x2, R4 ;  /* 0x0000000218177824 */ /* 0x000fe200078e0204 */
[----:B------:R-:W-:-:S03]  /*34f0*/  LEA R16, P1, R18, R2, 0x1 ;  /* 0x0000000212107211 */ /* 0x000fc600078208ff */
[----:B------:R-:W-:Y:S01]  /*3500*/  IMAD R4, R24, 0x2, R23 ;  /* 0x0000000218047824 */ /* 0x000fe200078e0217 */
[----:B------:R-:W-:Y:S02]  /*3510*/  LEA.HI.X.SX32 R17, R18, R0, 0x1, P1 ;  /* 0x0000000012117211 */ /* 0x000fe400008f0eff */
[C---:B------:R-:W-:Y:S02]  /*3520*/  LEA R6, P0, R7.reuse, R2, 0x1 ;  /* 0x0000000207067211 */ /* 0x040fe400078008ff */
[C---:B------:R-:W-:Y:S02]  /*3530*/  LEA R27, R24.reuse, R4, 0x1 ;  /* 0x00000004181b7211 */ /* 0x040fe400078e08ff */
[----:B------:R-:W-:Y:S01]  /*3540*/  LEA.HI.X.SX32 R7, R7, R0, 0x1, P0 ;  /* 0x0000000007077211 */ /* 0x000fe200000f0eff */
[----:B------:R4:W3:Y:S01]  /*3550*/  LDG.E.U16 R17, [R16.64] ;  /* 0x0000000610117981 */ /* 0x0008e2000c1e1500 */
[----:B-1----:R-:W-:Y:S01]  /*3560*/  LEA R12, P0, R29, R2, 0x1 ;  /* 0x000000021d0c7211 */ /* 0x002fe200078008ff */
[----:B------:R-:W-:-:S02]  /*3570*/  IMAD R4, R24, 0x2, R27 ;  /* 0x0000000218047824 */ /* 0x000fc400078e021b */
[----:B------:R1:W3:Y:S01]  /*3580*/  LDG.E.U16 R18, [R6.64] ;  /* 0x0000000606127981 */ /* 0x0002e2000c1e1500 */
[----:B------:R-:W-:Y:S02]  /*3590*/  LEA.HI.X.SX32 R13, R29, R0, 0x1, P0 ;  /* 0x000000001d0d7211 */ /* 0x000fe400000f0eff */
[C---:B0-----:R-:W-:Y:S01]  /*35a0*/  LEA R14, P1, R8.reuse, R2, 0x1 ;  /* 0x00000002080e7211 */ /* 0x041fe200078208ff */
[----:B------:R-:W-:Y:S04]  /*35b0*/  STL [R1+0x148], R4 ;  /* 0x0001480401007387 */ /* 0x000fe80000100800 */
[----:B-----5:R-:W-:Y:S01]  /*35c0*/  STL [R1+0x27c], R22 ;  /* 0x00027c1601007387 */ /* 0x020fe20000100800 */
[----:B------:R-:W-:-:S05]  /*35d0*/  LEA.HI.X.SX32 R15, R8, R0, 0x1, P1 ;  /* 0x00000000080f7211 */ /* 0x000fca00008f0eff */
[----:B-1----:R0:W5:Y:S01]  /*35e0*/  LDG.E.U16 R7, [R14.64] ;  /* 0x000000060e077981 */ /* 0x002162000c1e1500 */
[----:B----4-:R-:W-:-:S03]  /*35f0*/  IMAD.MOV.U32 R16, RZ, RZ, c[0x0][0x198] ;  /* 0x00006600ff107624 */ /* 0x010fc600078e00ff */
[----:B--2---:R-:W-:Y:S04]  /*3600*/  STL [R1+0x278], R25 ;  /* 0x0002781901007387 */ /* 0x004fe80000100800 */
[----:B---3--:R1:W-:Y:S04]  /*3610*/  STL [R1+0x274], R20 ;  /* 0x0002741401007387 */ /* 0x0083e80000100800 */
[----:B-1----:R1:W2:Y:S01]  /*3620*/  LDG.E.U16 R20, [R12.64] ;  /* 0x000000060c147981 */ /* 0x0022a2000c1e1500 */
[----:B------:R-:W-:-:S05]  /*3630*/  LEA R22, R16, R4, 0x1 ;  /* 0x0000000410167211 */ /* 0x000fca00078e08ff */
[C---:B------:R-:W-:Y:S01]  /*3640*/  IMAD R4, R16.reuse, 0x2, R22 ;  /* 0x0000000210047824 */ /* 0x040fe200078e0216 */
[----:B------:R-:W-:Y:S01]  /*3650*/  LEA R8, P0, R9, R2, 0x1 ;  /* 0x0000000209087211 */ /* 0x000fe200078008ff */
[----:B------:R-:W-:Y:S02]  /*3660*/  IMAD R3, R3, 0x2, R9 ;  /* 0x0000000203037824 */ /* 0x000fe400078e0209 */
[C---:B------:R-:W-:Y:S01]  /*3670*/  IMAD R25, R16.reuse, 0x2, R4 ;  /* 0x0000000210197824 */ /* 0x040fe200078e0204 */
[----:B------:R-:W-:Y:S02]  /*3680*/  LEA.HI.X.SX32 R9, R9, R0, 0x1, P0 ;  /* 0x0000000009097211 */ /* 0x000fe400000f0eff */
[C---:B-1----:R-:W-:Y:S02]  /*3690*/  LEA R12, P0, R3.reuse, R2, 0x1 ;  /* 0x00000002030c7211 */ /* 0x042fe400078008ff */
[----:B------:R-:W-:Y:S01]  /*36a0*/  LEA R4, R16, R25, 0x1 ;  /* 0x0000001910047211 */ /* 0x000fe200078e08ff */
[----:B------:R1:W3:Y:S01]  /*36b0*/  LDG.E.U16 R8, [R8.64] ;  /* 0x0000000608087981 */ /* 0x0002e2000c1e1500 */
[----:B------:R-:W-:-:S03]  /*36c0*/  LEA.HI.X.SX32 R13, R3, R0, 0x1, P0 ;  /* 0x00000000030d7211 */ /* 0x000fc600000f0eff */
[C---:B------:R-:W-:Y:S01]  /*36d0*/  IMAD R6, R16.reuse, 0x2, R4 ;  /* 0x0000000210067824 */ /* 0x040fe200078e0204 */
[----:B------:R4:W-:Y:S04]  /*36e0*/  STL [R1+0x270], R17 ;  /* 0x0002701101007387 */ /* 0x0009e80000100800 */
[----:B------:R-:W-:Y:S01]  /*36f0*/  LEA R29, R16, R6, 0x1 ;  /* 0x00000006101d7211 */ /* 0x000fe200078e08ff */
[----:B-1----:R1:W3:Y:S01]  /*3700*/  LDG.E.U16 R9, [R12.64] ;  /* 0x000000060c097981 */ /* 0x0022e2000c1e1500 */
[----:B0-----:R-:W-:-:S03]  /*3710*/  LEA R14, P1, R10, R2, 0x1 ;  /* 0x000000020a0e7211 */ /* 0x001fc600078208ff */
[----:B----4-:R-:W4:Y:S04]  /*3720*/  LDL.LU R17, [R1+0xc] ;  /* 0x00000c0001117983 */ /* 0x010f280000300800 */
[----:B------:R0:W-:Y:S04]  /*3730*/  STL [R1+0x144], R4 ;  /* 0x0001440401007387 */ /* 0x0001e80000100800 */
[----:B------:R1:W-:Y:S01]  /*3740*/  STL [R1+0x26c], R18 ;  /* 0x00026c1201007387 */ /* 0x0003e20000100800 */
[----:B------:R-:W-:Y:S02]  /*3750*/  LEA.HI.X.SX32 R15, R10, R0, 0x1, P1 ;  /* 0x000000000a0f7211 */ /* 0x000fe400008f0eff */
[----:B0-----:R-:W-:-:S04]  /*3760*/  LEA R4, P0, R5, R2, 0x1 ;  /* 0x0000000205047211 */ /* 0x001fc800078008ff */
[----:B------:R0:W4:Y:S01]  /*3770*/  LDG.E.U16 R15, [R14.64] ;  /* 0x000000060e0f7981 */ /* 0x000122000c1e1500 */
[----:B-1----:R-:W-:-:S04]  /*3780*/  IMAD R18, R16, 0x2, R29 ;  /* 0x0000000210127824 */ /* 0x002fc800078e021d */
[----:B------:R-:W-:Y:S01]  /*3790*/  IMAD R3, R16, 0x2, R18 ;  /* 0x0000000210037824 */ /* 0x000fe200078e0212 */
[----:B--2---:R1:W-:Y:S04]  /*37a0*/  STL [R1+0x268], R20 ;  /* 0x0002681401007387 */ /* 0x0043e80000100800 */
[----:B------:R-:W-:Y:S01]  /*37b0*/  STL [R1+0x17c], R3 ;  /* 0x00017c0301007387 */ /* 0x000fe20000100800 */
[----:B-1----:R-:W-:Y:S02]  /*37c0*/  LEA R20, R24, R5, 0x1 ;  /* 0x0000000518147211 */ /* 0x002fe400078e08ff */
[----:B------:R-:W-:Y:S01]  /*37d0*/  LEA.HI.X.SX32 R5, R5, R0, 0x1, P0 ;  /* 0x0000000005057211 */ /* 0x000fe200000f0eff */
[----:B-----5:R1:W-:Y:S04]  /*37e0*/  STL [R1+0x264], R7 ;  /* 0x0002640701007387 */ /* 0x0203e80000100800 */
[----:B-1----:R1:W2:Y:S01]  /*37f0*/  LDG.E.U16 R7, [R4.64] ;  /* 0x0000000604077981 */ /* 0x0022a2000c1e1500 */
[----:B------:R-:W-:Y:S01]  /*3800*/  IMAD R3, R16, 0x2, R3 ;  /* 0x0000000210037824 */ /* 0x000fe200078e0203 */
[----:B------:R-:W-:-:S02]  /*3810*/  LEA R12, P0, R20, R2, 0x1 ;  /* 0x00000002140c7211 */ /* 0x000fc400078008ff */
[----:B---3--:R-:W-:Y:S01]  /*3820*/  STL [R1+0x25c], R9 ;  /* 0x00025c0901007387 */ /* 0x008fe20000100800 */
[----:B------:R-:W-:Y:S01]  /*3830*/  IMAD R24, R16, 0x2, R3 ;  /* 0x0000000210187824 */ /* 0x000fe200078e0203 */
[----:B------:R-:W-:Y:S02]  /*3840*/  LEA.HI.X.SX32 R13, R20, R0, 0x1, P0 ;  /* 0x00000000140d7211 */ /* 0x000fe400000f0eff */
[----:B------:R3:W-:Y:S02]  /*3850*/  STL [R1+0x260], R8 ;  /* 0x0002600801007387 */ /* 0x0007e40000100800 */
[C---:B------:R-:W-:Y:S02]  /*3860*/  LEA R20, R16.reuse, R24, 0x1 ;  /* 0x0000001810147211 */ /* 0x040fe400078e08ff */
[----:B-1----:R4:W5:Y:S01]  /*3870*/  LDG.E.U16 R5, [R12.64] ;  /* 0x000000060c057981 */ /* 0x002962000c1e1500 */
[-C--:B------:R-:W-:Y:S02]  /*3880*/  LEA R10, P1, R11, R2.reuse, 0x1 ;  /* 0x000000020b0a7211 */ /* 0x080fe400078208ff */
[----:B---3--:R-:W-:Y:S01]  /*3890*/  LEA R8, P0, R19, R2, 0x1 ;  /* 0x0000000213087211 */ /* 0x008fe200078008ff */
[----:B------:R-:W-:-:S03]  /*38a0*/  IMAD R4, R16, 0x2, R20 ;  /* 0x0000000210047824 */ /* 0x000fc600078e0214 */
[----:B------:R-:W-:Y:S02]  /*38b0*/  LEA.HI.X.SX32 R9, R19, R0, 0x1, P0 ;  /* 0x0000000013097211 */ /* 0x000fe400000f0eff */
[----:B----4-:R-:W-:Y:S02]  /*38c0*/  LEA R12, P0, R17, R2, 0x1 ;  /* 0x00000002110c7211 */ /* 0x010fe400078008ff */
[-C--:B------:R-:W-:Y:S02]  /*38d0*/  LEA.HI.X.SX32 R11, R11, R0.reuse, 0x1, P1 ;  /* 0x000000000b0b7211 */ /* 0x080fe400008f0eff */
[----:B------:R-:W-:Y:S02]  /*38e0*/  LEA.HI.X.SX32 R13, R17, R0, 0x1, P0 ;  /* 0x00000000110d7211 */ /* 0x000fe400000f0eff */
[C---:B0-----:R-:W-:Y:S01]  /*38f0*/  LEA R14, P1, R26.reuse, R2, 0x1 ;  /* 0x000000021a0e7211 */ /* 0x041fe200078208ff */
[----:B------:R-:W-:Y:S04]  /*3900*/  STL [R1+0x14c], R4 ;  /* 0x00014c0401007387 */ /* 0x000fe80000100800 */
[----:B------:R0:W-:Y:S04]  /*3910*/  STL [R1+0x258], R15 ;  /* 0x0002580f01007387 */ /* 0x0001e80000100800 */
[----:B------:R1:W3:Y:S04]  /*3920*/  LDG.E.U16 R17, [R8.64] ;  /* 0x0000000608117981 */ /* 0x0002e8000c1e1500 */
[----:B------:R4:W3:Y:S01]  /*3930*/  LDG.E.U16 R16, [R10.64] ;  /* 0x000000060a107981 */ /* 0x0008e2000c1e1500 */
[----:B0-----:R-:W-:-:S03]  /*3940*/  LEA.HI.X.SX32 R15, R26, R0, 0x1, P1 ;  /* 0x000000001a0f7211 */ /* 0x001fc600008f0eff */
[----:B-1----:R0:W3:Y:S04]  /*3950*/  LDG.E.U16 R9, [R12.64] ;  /* 0x000000060c097981 */ /* 0x0020e8000c1e1500 */
[----:B0-----:R-:W3:Y:S04]  /*3960*/  LDG.E.U16 R12, [R14.64] ;  /* 0x000000060e0c7981 */ /* 0x001ee8000c1e1500 */
[----:B--2---:R0:W-:Y:S04]  /*3970*/  STL [R1+0x254], R7 ;  /* 0x0002540701007387 */ /* 0x0041e80000100800 */
[----:B------:R-:W2:Y:S01]  /*3980*/  LDL.LU R13, [R1+0x8] ;  /* 0x00000800010d7983 */ /* 0x000ea20000300800 */
[----:B------:R-:W-:-:S05]  /*3990*/  IMAD.MOV.U32 R19, RZ, RZ, c[0x0][0x198] ;  /* 0x00006600ff137624 */ /* 0x000fca00078e00ff */
[----:B------:R-:W-:Y:S01]  /*39a0*/  LEA R4, R19, R4, 0x1 ;  /* 0x0000000413047211 */ /* 0x000fe200078e08ff */
[----:B------:R-:W-:-:S04]  /*39b0*/  IMAD.MOV.U32 R26, RZ, RZ, c[0x0][0x198] ;  /* 0x00006600ff1a7624 */ /* 0x000fc800078e00ff */
[----:B0-----:R-:W-:Y:S01]  /*39c0*/  IMAD R7, R19, 0x2, R4 ;  /* 0x0000000213077824 */ /* 0x001fe200078e0204 */
[----:B----4-:R-:W-:-:S04]  /*39d0*/  LEA R10, P0, R21, R2, 0x1 ;  /* 0x00000002150a7211 */ /* 0x010fc800078008ff */
[----:B------:R-:W-:Y:S01]  /*39e0*/  LEA R8, R26, R7, 0x1 ;  /* 0x000000071a087211 */ /* 0x000fe200078e08ff */
[----:B-----5:R0:W-:Y:S01]  /*39f0*/  STL [R1+0x250], R5 ;  /* 0x0002500501007387 */ /* 0x0201e20000100800 */
[----:B------:R-:W-:-:S06]  /*3a00*/  LEA.HI.X.SX32 R11, R21, R0, 0x1, P0 ;  /* 0x00000000150b7211 */ /* 0x000fcc00000f0eff */
[----:B------:R1:W4:Y:S01]  /*3a10*/  LDG.E.U16 R11, [R10.64] ;  /* 0x000000060a0b7981 */ /* 0x000322000c1e1500 */
[----:B0-----:R-:W-:-:S05]  /*3a20*/  IMAD R5, R26, 0x2, R8 ;  /* 0x000000021a057824 */ /* 0x001fca00078e0208 */
[----:B------:R-:W-:Y:S04]  /*3a30*/  STL [R1+0x150], R5 ;  /* 0x0001500501007387 */ /* 0x000fe80000100800 */
[----:B---3--:R-:W-:Y:S04]  /*3a40*/  STL [R1+0x248], R17 ;  /* 0x0002481101007387 */ /* 0x008fe80000100800 */
[----:B------:R0:W-:Y:S04]  /*3a50*/  STL [R1+0x24c], R16 ;  /* 0x00024c1001007387 */ /* 0x0001e80000100800 */
[----:B------:R-:W-:Y:S01]  /*3a60*/  STL [R1+0x244], R9 ;  /* 0x0002440901007387 */ /* 0x000fe20000100800 */
[----:B0-----:R-:W-:-:S04]  /*3a70*/  LEA R16, P1, R28, R2, 0x1 ;  /* 0x000000021c107211 */ /* 0x001fc800078208ff */
[----:B------:R-:W-:Y:S01]  /*3a80*/  LEA.HI.X.SX32 R17, R28, R0, 0x1, P1 ;  /* 0x000000001c117211 */ /* 0x000fe200008f0eff */
[----:B------:R0:W-:Y:S01]  /*3a90*/  STL [R1+0x240], R12 ;  /* 0x0002400c01007387 */ /* 0x0001e20000100800 */
[----:B------:R-:W-:Y:S01]  /*3aa0*/  IMAD R19, R19, 0x2, R23 ;  /* 0x0000000213137824 */ /* 0x000fe200078e0217 */
[----:B--2---:R-:W-:-:S04]  /*3ab0*/  LEA R14, P0, R13, R2, 0x1 ;  /* 0x000000020d0e7211 */ /* 0x004fc800078008ff */
[----:B------:R-:W-:Y:S02]  /*3ac0*/  LEA.HI.X.SX32 R15, R13, R0, 0x1, P0 ;  /* 0x000000000d0f7211 */ /* 0x000fe400000f0eff */
[----:B0-----:R-:W-:-:S03]  /*3ad0*/  LEA R12, P0, R23, R2, 0x1 ;  /* 0x00000002170c7211 */ /* 0x001fc600078008ff */
[----:B------:R-:W2:Y:S01]  /*3ae0*/  LDG.E.U16 R28, [R14.64] ;  /* 0x000000060e1c7981 */ /* 0x000ea2000c1e1500 */
[----:B------:R-:W-:-:S03]  /*3af0*/  LEA.HI.X.SX32 R13, R23, R0, 0x1, P0 ;  /* 0x00000000170d7211 */ /* 0x000fc600000f0eff */
[----:B------:R-:W3:Y:S01]  /*3b00*/  LDG.E.U16 R23, [R16.64] ;  /* 0x0000000610177981 */ /* 0x000ee2000c1e1500 */
[----:B------:R-:W-:-:S05]  /*3b10*/  IMAD.MOV.U32 R21, RZ, RZ, c[0x0][0x198] ;  /* 0x00006600ff157624 */ /* 0x000fca00078e00ff */
[----:B------:R-:W-:-:S05]  /*3b20*/  LEA R5, R21, R5, 0x1 ;  /* 0x0000000515057211 */ /* 0x000fca00078e08ff */
[----:B------:R-:W-:-:S04]  /*3b30*/  IMAD R9, R21, 0x2, R5 ;  /* 0x0000000215097824 */ /* 0x000fc800078e0205 */
[C---:B-1----:R-:W-:Y:S01]  /*3b40*/  IMAD R10, R21.reuse, 0x2, R9 ;  /* 0x00000002150a7824 */ /* 0x042fe200078e0209 */
[----:B----4-:R0:W-:Y:S04]  /*3b50*/  STL [R1+0x23c], R11 ;  /* 0x00023c0b01007387 */ /* 0x0101e80000100800 */
[----:B0-----:R-:W-:-:S05]  /*3b60*/  LEA R11, R21, R10, 0x1 ;  /* 0x0000000a150b7211 */ /* 0x001fca00078e08ff */
[----:B------:R-:W-:Y:S04]  /*3b70*/  STL [R1+0x154], R11 ;  /* 0x0001540b01007387 */ /* 0x000fe80000100800 */
[----:B--2---:R-:W-:Y:S04]  /*3b80*/  STL [R1+0x238], R28 ;  /* 0x0002381c01007387 */ /* 0x004fe80000100800 */
[----:B---3--:R0:W-:Y:S04]  /*3b90*/  STL [R1+0x234], R23 ;  /* 0x0002341701007387 */ /* 0x0081e80000100800 */
[----:B0-----:R0:W2:Y:S01]  /*3ba0*/  LDG.E.U16 R23, [R12.64] ;  /* 0x000000060c177981 */ /* 0x0010a2000c1e1500 */
[----:B------:R-:W-:-:S02]  /*3bb0*/  LEA R14, P0, R19, R2, 0x1 ;  /* 0x00000002130e7211 */ /* 0x000fc400078008ff */
[----:B------:R-:W-:Y:S02]  /*3bc0*/  LEA R16, P1, R27, R2, 0x1 ;  /* 0x000000021b107211 */ /* 0x000fe400078208ff */
[-C--:B------:R-:W-:Y:S02]  /*3bd0*/  LEA.HI.X.SX32 R15, R19, R0.reuse, 0x1, P0 ;  /* 0x00000000130f7211 */ /* 0x080fe400000f0eff */
[----:B------:R-:W-:Y:S02]  /*3be0*/  LEA.HI.X.SX32 R17, R27, R0, 0x1, P1 ;  /* 0x000000001b117211 */ /* 0x000fe400008f0eff */
[C---:B0-----:R-:W-:Y:S02]  /*3bf0*/  LEA R12, P0, R22.reuse, R2, 0x1 ;  /* 0x00000002160c7211 */ /* 0x041fe400078008ff */
[----:B------:R0:W3:Y:S02]  /*3c00*/  LDG.E.U16 R15, [R14.64] ;  /* 0x000000060e0f7981 */ /* 0x0000e4000c1e1500 */
[----:B------:R-:W-:Y:S01]  /*3c10*/  LEA.HI.X.SX32 R13, R22, R0, 0x1, P0 ;  /* 0x00000000160d7211 */ /* 0x000fe200000f0eff */
[----:B------:R-:W-:Y:S01]  /*3c20*/  IMAD R11, R21, 0x2, R11 ;  /* 0x00000002150b7824 */ /* 0x000fe200078e020b */
[----:B--2---:R1:W-:Y:S02]  /*3c30*/  STL [R1+0x230], R23 ;  /* 0x0002301701007387 */ /* 0x0043e40000100800 */
[----:B-1----:R-:W-:-:S02]  /*3c40*/  LEA R23, R26, R22, 0x1 ;  /* 0x000000161a177211 */ /* 0x002fc400078e08ff */
[----:B------:R1:W2:Y:S02]  /*3c50*/  LDG.E.U16 R22, [R16.64] ;  /* 0x0000000610167981 */ /* 0x0002a4000c1e1500 */
[----:B-1----:R-:W-:-:S04]  /*3c60*/  LEA R16, P0, R23, R2, 0x1 ;  /* 0x0000000217107211 */ /* 0x002fc800078008ff */
[----:B------:R-:W-:Y:S02]  /*3c70*/  LEA.HI.X.SX32 R17, R23, R0, 0x1, P0 ;  /* 0x0000000017117211 */ /* 0x000fe400000f0eff */
[----:B------:R1:W4:Y:S01]  /*3c80*/  LDG.E.U16 R23, [R12.64] ;  /* 0x000000060c177981 */ /* 0x000322000c1e1500 */
[----:B------:R-:W-:Y:S02]  /*3c90*/  LEA R28, R21, R11, 0x1 ;  /* 0x0000000b151c7211 */ /* 0x000fe400078e08ff */
[----:B0-----:R-:W-:Y:S01]  /*3ca0*/  LEA R14, P1, R25, R2, 0x1 ;  /* 0x00000002190e7211 */ /* 0x001fe200078208ff */
[----:B------:R0:W5:Y:S02]  /*3cb0*/  LDG.E.U16 R17, [R16.64] ;  /* 0x0000000610117981 */ /* 0x000164000c1e1500 */
[----:B------:R-:W-:-:S04]  /*3cc0*/  IMAD R27, R21, 0x2, R28 ;  /* 0x00000002151b7824 */ /* 0x000fc800078e021c */
[----:B------:R-:W-:Y:S01]  /*3cd0*/  IMAD R19, R21, 0x2, R27 ;  /* 0x0000000215137824 */ /* 0x000fe200078e021b */
[----:B-1----:R-:W-:-:S04]  /*3ce0*/  LEA R12, P0, R6, R2, 0x1 ;  /* 0x00000002060c7211 */ /* 0x002fc800078008ff */
[----:B------:R-:W-:Y:S04]  /*3cf0*/  STL [R1+0x170], R19 ;  /* 0x0001701301007387 */ /* 0x000fe80000100800 */
[----:B---3--:R1:W-:Y:S01]  /*3d00*/  STL [R1+0x22c], R15 ;  /* 0x00022c0f01007387 */ /* 0x0083e20000100800 */
[-C--:B------:R-:W-:Y:S02]  /*3d10*/  LEA.HI.X.SX32 R13, R6, R0.reuse, 0x1, P0 ;  /* 0x00000000060d7211 */ /* 0x080fe400000f0eff */
[----:B-1----:R-:W-:Y:S01]  /*3d20*/  LEA.HI.X.SX32 R15, R25, R0, 0x1, P1 ;  /* 0x00000000190f7211 */ /* 0x002fe200008f0eff */
[----:B--2---:R-:W-:Y:S04]  /*3d30*/  STL [R1+0x228], R22 ;  /* 0x0002281601007387 */ /* 0x004fe80000100800 */
[----:B----4-:R1:W-:Y:S04]  /*3d40*/  STL [R1+0x224], R23 ;  /* 0x0002241701007387 */ /* 0x0103e80000100800 */
[----:B-1----:R1:W2:Y:S02]  /*3d50*/  LDG.E.U16 R23, [R14.64] ;  /* 0x000000060e177981 */ /* 0x0022a4000c1e1500 */
[----:B-1----:R-:W-:-:S04]  /*3d60*/  LEA R14, P0, R29, R2, 0x1 ;  /* 0x000000021d0e7211 */ /* 0x002fc800078008ff */
[----:B------:R-:W-:Y:S02]  /*3d70*/  LEA.HI.X.SX32 R15, R29, R0, 0x1, P0 ;  /* 0x000000001d0f7211 */ /* 0x000fe400000f0eff */
[----:B------:R-:W3:Y:S01]  /*3d80*/  LDG.E.U16 R29, [R12.64] ;  /* 0x000000060c1d7981 */ /* 0x000ee2000c1e1500 */
[C---:B------:R-:W-:Y:S01]  /*3d90*/  IMAD R19, R21.reuse, 0x2, R19 ;  /* 0x0000000215137824 */ /* 0x040fe200078e0213 */
[----:B0-----:R-:W-:Y:S02]  /*3da0*/  LEA R16, P1, R18, R2, 0x1 ;  /* 0x0000000212107211 */ /* 0x001fe400078208ff */
[----:B------:R-:W4:Y:S01]  /*3db0*/  LDG.E.U16 R15, [R14.64] ;  /* 0x000000060e0f7981 */ /* 0x000f22000c1e1500 */
[----:B------:R-:W-:-:S05]  /*3dc0*/  IMAD R26, R21, 0x2, R19 ;  /* 0x00000002151a7824 */ /* 0x000fca00078e0213 */
[----:B------:R-:W-:-:S05]  /*3dd0*/  LEA R25, R21, R26, 0x1 ;  /* 0x0000001a15197211 */ /* 0x000fca00078e08ff */
[----:B------:R-:W-:-:S05]  /*3de0*/  IMAD R22, R21, 0x2, R25 ;  /* 0x0000000215167824 */ /* 0x000fca00078e0219 */
[----:B------:R-:W-:Y:S04]  /*3df0*/  STL [R1+0x16c], R22 ;  /* 0x00016c1601007387 */ /* 0x000fe80000100800 */
[----:B-----5:R0:W-:Y:S02]  /*3e00*/  STL [R1+0x220], R17 ;  /* 0x0002201101007387 */ /* 0x0201e40000100800 */
[----:B0-----:R-:W-:Y:S02]  /*3e10*/  LEA.HI.X.SX32 R17, R18, R0, 0x1, P1 ;  /* 0x0000000012117211 */ /* 0x001fe400008f0eff */
[----:B--2---:R-:W-:Y:S04]  /*3e20*/  STL [R1+0x21c], R23 ;  /* 0x00021c1701007387 */ /* 0x004fe80000100800 */
[----:B---3--:R0:W-:Y:S04]  /*3e30*/  STL [R1+0x218], R29 ;  /* 0x0002181d01007387 */ /* 0x0081e80000100800 */
[----:B0-----:R-:W2:Y:S01]  /*3e40*/  LDG.E.U16 R29, [R16.64] ;  /* 0x00000006101d7981 */ /* 0x001ea2000c1e1500 */
[----:B------:R-:W-:-:S05]  /*3e50*/  IMAD R6, R21, 0x2, R22 ;  /* 0x0000000215067824 */ /* 0x000fca00078e0216 */
[----:B------:R-:W-:Y:S02]  /*3e60*/  LEA R22, R21, R6, 0x1 ;  /* 0x0000000615167211 */ /* 0x000fe400078e08ff */
[----:B------:R-:W-:-:S03]  /*3e70*/  LEA R12, P0, R3, R2, 0x1 ;  /* 0x00000002030c7211 */ /* 0x000fc600078008ff */
[----:B------:R-:W-:Y:S01]  /*3e80*/  IMAD R23, R21, 0x2, R22 ;  /* 0x0000000215177824 */ /* 0x000fe200078e0216 */
[----:B------:R-:W-:-:S03]  /*3e90*/  LEA.HI.X.SX32 R13, R3, R0, 0x1, P0 ;  /* 0x00000000030d7211 */ /* 0x000fc600000f0eff */
[----:B------:R-:W-:-:S05]  /*3ea0*/  IMAD R18, R21, 0x2, R23 ;  /* 0x0000000215127824 */ /* 0x000fca00078e0217 */
[----:B------:R-:W-:Y:S04]  /*3eb0*/  STL [R1+0x168], R18 ;  /* 0x0001681201007387 */ /* 0x000fe80000100800 */
[----:B----4-:R-:W-:Y:S04]  /*3ec0*/  STL [R1+0x214], R15 ;  /* 0x0002140f01007387 */ /* 0x010fe80000100800 */
[----:B--2---:R0:W-:Y:S04]  /*3ed0*/  STL [R1+0x210], R29 ;  /* 0x0002101d01007387 */ /* 0x0041e80000100800 */
[----:B0-----:R-:W2:Y:S01]  /*3ee0*/  LDG.E.U16 R29, [R12.64] ;  /* 0x000000060c1d7981 */ /* 0x001ea2000c1e1500 */
[----:B------:R-:W-:-:S02]  /*3ef0*/  LEA R14, P0, R24, R2, 0x1 ;  /* 0x00000002180e7211 */ /* 0x000fc400078008ff */
[----:B------:R-:W-:Y:S02]  /*3f00*/  LEA R16, P1, R20, R2, 0x1 ;  /* 0x0000000214107211 */ /* 0x000fe400078208ff */
        /* <DEDUP_REMOVED lines=16> */
[----:B------:R-:W-:-:S04]  /*4010*/  LEA R14, P0, R7, R2, 0x1 ;  /* 0x00000002070e7211 */ /* 0x000fc800078008ff */
[----:B------:R-:W-:Y:S01]  /*4020*/  LEA.HI.X.SX32 R15, R7, R0, 0x1, P0 ;  /* 0x00000000070f7211 */ /* 0x000fe200000f0eff */
[----:B------:R-:W-:Y:S01]  /*4030*/  IMAD R18, R24, 0x2, R18 ;  /* 0x0000000218127824 */ /* 0x000fe200078e0212 */
[----:B------:R-:W-:-:S04]  /*4040*/  LEA R16, P1, R8, R2, 0x1 ;  /* 0x0000000208107211 */ /* 0x000fc800078208ff */
[C---:B------:R-:W-:Y:S01]  /*4050*/  LEA R4, R24.reuse, R18, 0x1 ;  /* 0x0000001218047211 */ /* 0x040fe200078e08ff */
[----:B--2---:R0:W-:Y:S04]  /*4060*/  STL [R1+0x200], R29 ;  /* 0x0002001d01007387 */ /* 0x0041e80000100800 */
[----:B0-----:R-:W2:Y:S01]  /*4070*/  LDG.E.U16 R29, [R14.64] ;  /* 0x000000060e1d7981 */ /* 0x001ea2000c1e1500 */
[----:B------:R-:W-:Y:S01]  /*4080*/  IMAD R7, R24, 0x2, R4 ;  /* 0x0000000218077824 */ /* 0x000fe200078e0204 */
[C---:B------:R-:W-:Y:S02]  /*4090*/  LEA R12, P0, R5.reuse, R2, 0x1 ;  /* 0x00000002050c7211 */ /* 0x040fe400078008ff */
[-C--:B------:R-:W-:Y:S01]  /*40a0*/  LEA.HI.X.SX32 R17, R8, R0.reuse, 0x1, P1 ;  /* 0x0000000008117211 */ /* 0x080fe200008f0eff */
[----:B------:R-:W-:Y:S01]  /*40b0*/  IMAD R8, R24, 0x2, R7 ;  /* 0x0000000218087824 */ /* 0x000fe200078e0207 */
[----:B------:R-:W-:-:S04]  /*40c0*/  LEA.HI.X.SX32 R13, R5, R0, 0x1, P0 ;  /* 0x00000000050d7211 */ /* 0x000fc800000f0eff */
[----:B------:R-:W-:Y:S04]  /*40d0*/  STL [R1+0x160], R8 ;  /* 0x0001600801007387 */ /* 0x000fe80000100800 */
[----:B------:R0:W3:Y:S04]  /*40e0*/  LDG.E.U16 R17, [R16.64] ;  /* 0x0000000610117981 */ /* 0x0000e8000c1e1500 */
[----:B--2---:R1:W-:Y:S04]  /*40f0*/  STL [R1+0x1fc], R29 ;  /* 0x0001fc1d01007387 */ /* 0x0043e80000100800 */
[----:B-1----:R1:W2:Y:S01]  /*4100*/  LDG.E.U16 R29, [R12.64] ;  /* 0x000000060c1d7981 */ /* 0x0022a2000c1e1500 */
[----:B0-----:R-:W-:-:S02]  /*4110*/  LEA R16, R24, R8, 0x1 ;  /* 0x0000000818107211 */ /* 0x001fc400078e08ff */
[CC--:B------:R-:W-:Y:S02]  /*4120*/  LEA R8, P0, R9.reuse, R2.reuse, 0x1 ;  /* 0x0000000209087211 */ /* 0x0c0fe400078008ff */
[C---:B------:R-:W-:Y:S02]  /*4130*/  LEA R14, P1, R10.reuse, R2, 0x1 ;  /* 0x000000020a0e7211 */ /* 0x040fe400078208ff */
[-C--:B------:R-:W-:Y:S02]  /*4140*/  LEA.HI.X.SX32 R9, R9, R0.reuse, 0x1, P0 ;  /* 0x0000000009097211 */ /* 0x080fe400000f0eff */
[----:B------:R-:W-:Y:S01]  /*4150*/  LEA.HI.X.SX32 R15, R10, R0, 0x1, P1 ;  /* 0x000000000a0f7211 */ /* 0x000fe200008f0eff */
[----:B---3--:R-:W-:Y:S04]  /*4160*/  STL [R1+0x1f8], R17 ;  /* 0x0001f81101007387 */ /* 0x008fe80000100800 */
[----:B-1----:R0:W3:Y:S01]  /*4170*/  LDG.E.U16 R13, [R8.64] ;  /* 0x00000006080d7981 */ /* 0x0020e2000c1e1500 */
[----:B------:R-:W-:-:S03]  /*4180*/  LEA R10, P0, R11, R2, 0x1 ;  /* 0x000000020b0a7211 */ /* 0x000fc600078008ff */
[----:B--2---:R1:W-:Y:S04]  /*4190*/  STL [R1+0x1f4], R29 ;  /* 0x0001f41d01007387 */ /* 0x0043e80000100800 */
[----:B-1----:R1:W2:Y:S01]  /*41a0*/  LDG.E.U16 R29, [R14.64] ;  /* 0x000000060e1d7981 */ /* 0x0022a2000c1e1500 */
[C---:B------:R-:W-:Y:S01]  /*41b0*/  IMAD R5, R24.reuse, 0x2, R16 ;  /* 0x0000000218057824 */ /* 0x040fe200078e0210 */
[----:B------:R-:W-:Y:S02]  /*41c0*/  LEA.HI.X.SX32 R11, R11, R0, 0x1, P0 ;  /* 0x000000000b0b7211 */ /* 0x000fe400000f0eff */
[----:B0-----:R-:W-:Y:S01]  /*41d0*/  LEA R8, P0, R19, R2, 0x1 ;  /* 0x0000000213087211 */ /* 0x001fe200078008ff */
[----:B------:R-:W-:-:S03]  /*41e0*/  IMAD R17, R24, 0x2, R5 ;  /* 0x0000000218117824 */ /* 0x000fc600078e0205 */
[----:B------:R-:W-:Y:S02]  /*41f0*/  LEA.HI.X.SX32 R9, R19, R0, 0x1, P0 ;  /* 0x0000000013097211 */ /* 0x000fe400000f0eff */
[----:B------:R-:W4:Y:S01]  /*4200*/  LDG.E.U16 R19, [R10.64] ;  /* 0x000000060a137981 */ /* 0x000f22000c1e1500 */
[----:B------:R-:W-:-:S05]  /*4210*/  LEA R12, R24, R17, 0x1 ;  /* 0x00000011180c7211 */ /* 0x000fca00078e08ff */
[----:B------:R-:W-:Y:S04]  /*4220*/  STL [R1+0x15c], R12 ;  /* 0x00015c0c01007387 */ /* 0x000fe80000100800 */
[----:B---3--:R-:W-:Y:S01]  /*4230*/  STL [R1+0x1f0], R13 ;  /* 0x0001f00d01007387 */ /* 0x008fe20000100800 */
[----:B-1----:R-:W-:-:S03]  /*4240*/  IMAD R15, R24, 0x2, R12 ;  /* 0x00000002180f7824 */ /* 0x002fc600078e020c */
[----:B--2---:R0:W-:Y:S04]  /*4250*/  STL [R1+0x1ec], R29 ;  /* 0x0001ec1d01007387 */ /* 0x0041e80000100800 */
[----:B0-----:R0:W2:Y:S01]  /*4260*/  LDG.E.U16 R29, [R8.64] ;  /* 0x00000006081d7981 */ /* 0x0010a2000c1e1500 */
[----:B------:R-:W-:Y:S01]  /*4270*/  LEA R12, P1, R6, R2, 0x1 ;  /* 0x00000002060c7211 */ /* 0x000fe200078208ff */
[----:B------:R-:W-:-:S03]  /*4280*/  IMAD R14, R24, 0x2, R15 ;  /* 0x00000002180e7824 */ /* 0x000fc600078e020f */
[----:B------:R-:W-:Y:S02]  /*4290*/  LEA.HI.X.SX32 R13, R6, R0, 0x1, P1 ;  /* 0x00000000060d7211 */ /* 0x000fe400008f0eff */
[----:B------:R-:W-:Y:S01]  /*42a0*/  LEA R6, R24, R14, 0x1 ;  /* 0x0000000e18067211 */ /* 0x000fe200078e08ff */
[----:B----4-:R1:W-:Y:S01]  /*42b0*/  STL [R1+0x1e8], R19 ;  /* 0x0001e81301007387 */ /* 0x0103e20000100800 */
[----:B------:R-:W-:-:S04]  /*42c0*/  LEA R10, P0, R3, R2, 0x1 ;  /* 0x00000002030a7211 */ /* 0x000fc800078008ff */
[----:B------:R-:W-:Y:S01]  /*42d0*/  LEA.HI.X.SX32 R11, R3, R0, 0x1, P0 ;  /* 0x00000000030b7211 */ /* 0x000fe200000f0eff */
[----:B-1----:R-:W-:-:S04]  /*42e0*/  IMAD R19, R24, 0x2, R6 ;  /* 0x0000000218137824 */ /* 0x002fc800078e0206 */
[----:B------:R-:W-:Y:S01]  /*42f0*/  IMAD R3, R24, 0x2, R19 ;  /* 0x0000000218037824 */ /* 0x000fe200078e0213 */
[----:B------:R1:W-:Y:S01]  /*4300*/  STL [R1+0x158], R19 ;  /* 0x0001581301007387 */ /* 0x0003e20000100800 */
[----:B0-----:R-:W-:-:S03]  /*4310*/  LEA R8, P0, R18, R2, 0x1 ;  /* 0x0000000212087211 */ /* 0x001fc600078008ff */
[----:B-1----:R0:W3:Y:S01]  /*4320*/  LDG.E.U16 R19, [R12.64] ;  /* 0x000000060c137981 */ /* 0x0020e2000c1e1500 */
[----:B------:R-:W-:Y:S02]  /*4330*/  LEA.HI.X.SX32 R9, R18, R0, 0x1, P0 ;  /* 0x0000000012097211 */ /* 0x000fe400000f0eff */
[----:B0-----:R-:W-:-:S04]  /*4340*/  LEA R12, P0, R16, R2, 0x1 ;  /* 0x00000002100c7211 */ /* 0x001fc800078008ff */
[----:B------:R-:W-:-:S05]  /*4350*/  LEA.HI.X.SX32 R13, R16, R0, 0x1, P0 ;  /* 0x00000000100d7211 */ /* 0x000fca00000f0eff */
[----:B------:R0:W4:Y:S04]  /*4360*/  LDG.E.U16 R16, [R12.64] ;  /* 0x000000060c107981 */ /* 0x000128000c1e1500 */
[----:B--2---:R1:W-:Y:S04]  /*4370*/  STL [R1+0x1e4], R29 ;  /* 0x0001e41d01007387 */ /* 0x0043e80000100800 */
[----:B-1----:R1:W2:Y:S02]  /*4380*/  LDG.E.U16 R29, [R10.64] ;  /* 0x000000060a1d7981 */ /* 0x0022a4000c1e1500 */
[----:B-1----:R-:W-:-:S04]  /*4390*/  LEA R10, P1, R15, R2, 0x1 ;  /* 0x000000020f0a7211 */ /* 0x002fc800078208ff */
[----:B------:R-:W-:Y:S02]  /*43a0*/  LEA.HI.X.SX32 R11, R15, R0, 0x1, P1 ;  /* 0x000000000f0b7211 */ /* 0x000fe400008f0eff */
[----:B------:R1:W5:Y:S01]  /*43b0*/  LDG.E.U16 R15, [R8.64] ;  /* 0x00000006080f7981 */ /* 0x000362000c1e1500 */
[----:B------:R-:W-:-:S03]  /*43c0*/  LEA R18, R24, R3, 0x1 ;  /* 0x0000000318127211 */ /* 0x000fc600078e08ff */
[----:B---3--:R3:W-:Y:S01]  /*43d0*/  STL [R1+0x1e0], R19 ;  /* 0x0001e01301007387 */ /* 0x0087e20000100800 */
[----:B-1----:R-:W-:Y:S01]  /*43e0*/  LEA R8, P0, R3, R2, 0x1 ;  /* 0x0000000203087211 */ /* 0x002fe200078008ff */
[----:B---3--:R-:W-:-:S03]  /*43f0*/  IMAD R19, R24, 0x2, R18 ;  /* 0x0000000218137824 */ /* 0x008fc600078e0212 */
[----:B------:R-:W-:-:S05]  /*4400*/  LEA.HI.X.SX32 R9, R3, R0, 0x1, P0 ;  /* 0x0000000003097211 */ /* 0x000fca00000f0eff */
[----:B0-----:R0:W3:Y:S02]  /*4410*/  LDG.E.U16 R13, [R8.64] ;  /* 0x00000006080d7981 */ /* 0x0010e4000c1e1500 */
[----:B0-----:R-:W-:-:S04]  /*4420*/  LEA R8, P0, R28, R2, 0x1 ;  /* 0x000000021c087211 */ /* 0x001fc800078008ff */
[----:B------:R-:W-:-:S05]  /*4430*/  LEA.HI.X.SX32 R9, R28, R0, 0x1, P0 ;  /* 0x000000001c097211 */ /* 0x000fca00000f0eff */
[----:B------:R0:W3:Y:S04]  /*4440*/  LDG.E.U16 R28, [R8.64] ;  /* 0x00000006081c7981 */ /* 0x0000e8000c1e1500 */
[----:B--2---:R1:W-:Y:S02]  /*4450*/  STL [R1+0x1dc], R29 ;  /* 0x0001dc1d01007387 */ /* 0x0043e40000100800 */
[----:B-1----:R-:W-:-:S05]  /*4460*/  IMAD R29, R24, 0x2, R19 ;  /* 0x00000002181d7824 */ /* 0x002fca00078e0213 */
[----:B------:R-:W-:Y:S01]  /*4470*/  LEA R12, R24, R29, 0x1 ;  /* 0x0000001d180c7211 */ /* 0x000fe200078e08ff */
[----:B-----5:R1:W-:Y:S04]  /*4480*/  STL [R1+0x1d8], R15 ;  /* 0x0001d80f01007387 */ /* 0x0203e80000100800 */
[----:B-1----:R1:W2:Y:S02]  /*4490*/  LDG.E.U16 R15, [R10.64] ;  /* 0x000000060a0f7981 */ /* 0x0022a4000c1e1500 */
[----:B-1----:R-:W-:-:S04]  /*44a0*/  LEA R10, P1, R12, R2, 0x1 ;  /* 0x000000020c0a7211 */ /* 0x002fc800078208ff */
[----:B------:R-:W-:Y:S01]  /*44b0*/  LEA.HI.X.SX32 R11, R12, R0, 0x1, P1 ;  /* 0x000000000c0b7211 */ /* 0x000fe200008f0eff */
[----:B----4-:R1:W-:Y:S04]  /*44c0*/  STL [R1+0x1d4], R16 ;  /* 0x0001d41001007387 */ /* 0x0103e80000100800 */
[----:B-1----:R1:W4:Y:S02]  /*44d0*/  LDG.E.U16 R16, [R10.64] ;  /* 0x000000060a107981 */ /* 0x002324000c1e1500 */
[----:B-1----:R-:W-:-:S04]  /*44e0*/  LEA R10, P1, R27, R2, 0x1 ;  /* 0x000000021b0a7211 */ /* 0x002fc800078208ff */
[----:B------:R-:W-:Y:S02]  /*44f0*/  LEA.HI.X.SX32 R11, R27, R0, 0x1, P1 ;  /* 0x000000001b0b7211 */ /* 0x000fe400008f0eff */
[----:B0-----:R-:W-:-:S03]  /*4500*/  LEA R8, P0, R26, R2, 0x1 ;  /* 0x000000021a087211 */ /* 0x001fc600078008ff */
[----:B------:R0:W5:Y:S01]  /*4510*/  LDG.E.U16 R3, [R10.64] ;  /* 0x000000060a037981 */ /* 0x000162000c1e1500 */
[----:B------:R-:W-:-:S05]  /*4520*/  LEA.HI.X.SX32 R9, R26, R0, 0x1, P0 ;  /* 0x000000001a097211 */ /* 0x000fca00000f0eff */
[----:B------:R1:W5:Y:S01]  /*4530*/  LDG.E.U16 R26, [R8.64] ;  /* 0x00000006081a7981 */ /* 0x000362000c1e1500 */
[----:B0-----:R-:W-:-:S04]  /*4540*/  LEA R10, P1, R22, R2, 0x1 ;  /* 0x00000002160a7211 */ /* 0x001fc800078208ff */
[----:B------:R-:W-:Y:S02]  /*4550*/  LEA.HI.X.SX32 R11, R22, R0, 0x1, P1 ;  /* 0x00000000160b7211 */ /* 0x000fe400008f0eff */
[----:B-1----:R-:W-:-:S03]  /*4560*/  LEA R8, P0, R21, R2, 0x1 ;  /* 0x0000000215087211 */ /* 0x002fc600078008ff */
[----:B------:R0:W5:Y:S01]  /*4570*/  LDG.E.U16 R22, [R10.64] ;  /* 0x000000060a167981 */ /* 0x000162000c1e1500 */
[----:B------:R-:W-:Y:S02]  /*4580*/  LEA.HI.X.SX32 R9, R21, R0, 0x1, P0 ;  /* 0x0000000015097211 */ /* 0x000fe400000f0eff */
[----:B0-----:R-:W-:-:S04]  /*4590*/  LEA R10, P1, R4, R2, 0x1 ;  /* 0x00000002040a7211 */ /* 0x001fc800078208ff */
[----:B------:R-:W-:Y:S02]  /*45a0*/  LEA.HI.X.SX32 R11, R4, R0, 0x1, P1 ;  /* 0x00000000040b7211 */ /* 0x000fe400008f0eff */
[----:B------:R-:W-:-:S04]  /*45b0*/  LEA R4, P0, R5, R2, 0x1 ;  /* 0x0000000205047211 */ /* 0x000fc800078008ff */
[----:B------:R-:W-:-:S05]  /*45c0*/  LEA.HI.X.SX32 R5, R5, R0, 0x1, P0 ;  /* 0x0000000005057211 */ /* 0x000fca00000f0eff */
[----:B------:R0:W5:Y:S02]  /*45d0*/  LDG.E.U16 R27, [R4.64] ;  /* 0x00000006041b7981 */ /* 0x000164000c1e1500 */
[----:B0-----:R-:W-:-:S04]  /*45e0*/  LEA R4, P0, R18, R2, 0x1 ;  /* 0x0000000212047211 */ /* 0x001fc800078008ff */
[----:B------:R-:W-:Y:S01]  /*45f0*/  LEA.HI.X.SX32 R5, R18, R0, 0x1, P0 ;  /* 0x0000000012057211 */ /* 0x000fe200000f0eff */
[----:B--2---:R0:W-:Y:S04]  /*4600*/  STL [R1+0x1d0], R15 ;  /* 0x0001d00f01007387 */ /* 0x0041e80000100800 */
[----:B---3--:R1:W-:Y:S04]  /*4610*/  STL [R1+0x1c8], R13 ;  /* 0x0001c80d01007387 */ /* 0x0083e80000100800 */
[----:B0-----:R0:W2:Y:S04]  /*4620*/  LDG.E.U16 R15, [R8.64] ;  /* 0x00000006080f7981 */ /* 0x0010a8000c1e1500 */
[----:B-1----:R1:W3:Y:S01]  /*4630*/  LDG.E.U16 R13, [R10.64] ;  /* 0x000000060a0d7981 */ /* 0x0022e2000c1e1500 */
[----:B0-----:R-:W-:-:S04]  /*4640*/  LEA R8, P1, R14, R2, 0x1 ;  /* 0x000000020e087211 */ /* 0x001fc800078208ff */
[----:B------:R-:W-:Y:S01]  /*4650*/  LEA.HI.X.SX32 R9, R14, R0, 0x1, P1 ;  /* 0x000000000e097211 */ /* 0x000fe200008f0eff */
[----:B----4-:R0:W-:Y:S04]  /*4660*/  STL [R1+0x1c4], R16 ;  /* 0x0001c41001007387 */ /* 0x0101e80000100800 */
[----:B------:R4:W-:Y:S04]  /*4670*/  STL [R1+0x1c0], R28 ;  /* 0x0001c01c01007387 */ /* 0x0009e80000100800 */
[----:B0-----:R0:W3:Y:S04]  /*4680*/  LDG.E.U16 R16, [R8.64] ;  /* 0x0000000608107981 */ /* 0x0010e8000c1e1500 */
[----:B----4-:R4:W3:Y:S01]  /*4690*/  LDG.E.U16 R28, [R4.64] ;  /* 0x00000006041c7981 */ /* 0x0108e2000c1e1500 */
[----:B------:R-:W-:Y:S01]  /*46a0*/  IMAD R12, R24, 0x2, R12 ;  /* 0x00000002180c7824 */ /* 0x000fe200078e020c */
[----:B----4-:R-:W-:-:S04]  /*46b0*/  LEA R4, P0, R25, R2, 0x1 ;  /* 0x0000000219047211 */ /* 0x010fc800078008ff */
[C---:B0-----:R-:W-:Y:S02]  /*46c0*/  LEA R8, P1, R12.reuse, R2, 0x1 ;  /* 0x000000020c087211 */ /* 0x041fe400078208ff */
[-C--:B------:R-:W-:Y:S01]  /*46d0*/  LEA.HI.X.SX32 R5, R25, R0.reuse, 0x1, P0 ;  /* 0x0000000019057211 */ /* 0x080fe200000f0eff */
[----:B-----5:R0:W-:Y:S01]  /*46e0*/  STL [R1+0x1bc], R3 ;  /* 0x0001bc0301007387 */ /* 0x0201e20000100800 */
[----:B------:R-:W-:-:S05]  /*46f0*/  LEA.HI.X.SX32 R9, R12, R0, 0x1, P1 ;  /* 0x000000000c097211 */ /* 0x000fca00008f0eff */
[----:B------:R4:W5:Y:S04]  /*4700*/  LDG.E.U16 R21, [R8.64] ;  /* 0x0000000608157981 */ /* 0x000968000c1e1500 */
[----:B0-----:R0:W5:Y:S02]  /*4710*/  LDG.E.U16 R3, [R4.64] ;  /* 0x0000000604037981 */ /* 0x001164000c1e1500 */
[CC--:B0-----:R-:W-:Y:S02]  /*4720*/  LEA R4, P0, R20.reuse, R2.reuse, 0x1 ;  /* 0x0000000214047211 */ /* 0x0c1fe400078008ff */
[----:B----4-:R-:W-:Y:S02]  /*4730*/  LEA R8, P1, R23, R2, 0x1 ;  /* 0x0000000217087211 */ /* 0x010fe400078208ff */
[----:B------:R-:W-:-:S02]  /*4740*/  LEA.HI.X.SX32 R5, R20, R0, 0x1, P0 ;  /* 0x0000000014057211 */ /* 0x000fc400000f0eff */
[----:B------:R-:W4:Y:S01]  /*4750*/  LDL R20, [R1+0x1cc] ;  /* 0x0001cc0001147983 */ /* 0x000f220000100800 */
[----:B------:R-:W-:-:S03]  /*4760*/  LEA.HI.X.SX32 R9, R23, R0, 0x1, P1 ;  /* 0x0000000017097211 */ /* 0x000fc600008f0eff */
[----:B------:R0:W-:Y:S04]  /*4770*/  STL [R1+0x1b8], R26 ;  /* 0x0001b81a01007387 */ /* 0x0001e80000100800 */
[----:B------:R0:W-:Y:S04]  /*4780*/  STL [R1+0x1b4], R22 ;  /* 0x0001b41601007387 */ /* 0x0001e80000100800 */
[----:B------:R-:W4:Y:S04]  /*4790*/  LDL.LU R14, [R1+0x3a0] ;  /* 0x0003a000010e7983 */ /* 0x000f280000300800 */
[----:B-1----:R-:W4:Y:S04]  /*47a0*/  LDL.LU R10, [R1+0x394] ;  /* 0x00039400010a7983 */ /* 0x002f280000300800 */
[----:B0-----:R-:W4:Y:S04]  /*47b0*/  LDL.LU R26, [R1+0x134] ;  /* 0x00013400011a7983 */ /* 0x001f280000300800 */
[----:B------:R0:W4:Y:S04]  /*47c0*/  LDG.E.U16 R11, [R8.64] ;  /* 0x00000006080b7981 */ /* 0x000128000c1e1500 */
[----:B------:R1:W4:Y:S01]  /*47d0*/  LDG.E.U16 R22, [R4.64] ;  /* 0x0000000604167981 */ /* 0x000322000c1e1500 */
[----:B0-----:R-:W-:-:S04]  /*47e0*/  LEA R8, P1, R7, R2, 0x1 ;  /* 0x0000000207087211 */ /* 0x001fc800078208ff */
[----:B------:R-:W-:Y:S01]  /*47f0*/  LEA.HI.X.SX32 R9, R7, R0, 0x1, P1 ;  /* 0x0000000007097211 */ /* 0x000fe200008f0eff */
[----:B--2---:R0:W-:Y:S04]  /*4800*/  STL [R1+0x1b0], R15 ;  /* 0x0001b00f01007387 */ /* 0x0041e80000100800 */
[----:B0-----:R-:W2:Y:S04]  /*4810*/  LDL.LU R15, [R1+0x130] ;  /* 0x00013000010f7983 */ /* 0x001ea80000300800 */
[----:B---3--:R0:W-:Y:S04]  /*4820*/  STL [R1+0x1ac], R13 ;  /* 0x0001ac0d01007387 */ /* 0x0081e80000100800 */
[----:B0-----:R-:W3:Y:S04]  /*4830*/  LDL.LU R13, [R1+0x12c] ;  /* 0x00012c00010d7983 */ /* 0x001ee80000300800 */
[----:B------:R-:W5:Y:S04]  /*4840*/  LDL.LU R23, [R1+0x128] ;  /* 0x0001280001177983 */ /* 0x000f680000300800 */
[----:B------:R-:W5:Y:S04]  /*4850*/  LDL.LU R24, [R1+0x124] ;  /* 0x0001240001187983 */ /* 0x000f680000300800 */
[----:B------:R-:W5:Y:S04]  /*4860*/  LDL.LU R25, [R1+0x120] ;  /* 0x0001200001197983 */ /* 0x000f680000300800 */
[----:B------:R-:W5:Y:S04]  /*4870*/  LDL.LU R18, [R1+0x11c] ;  /* 0x00011c0001127983 */ /* 0x000f680000300800 */
[----:B------:R0:W-:Y:S04]  /*4880*/  STL [R1+0x1a8], R27 ;  /* 0x0001a81b01007387 */ /* 0x0001e80000100800 */
[----:B0-----:R-:W5:Y:S04]  /*4890*/  LDL.LU R27, [R1+0x118] ;  /* 0x00011800011b7983 */ /* 0x001f680000300800 */
[----:B------:R0:W-:Y:S04]  /*48a0*/  STL [R1+0x1a4], R16 ;  /* 0x0001a41001007387 */ /* 0x0001e80000100800 */
[----:B0-----:R-:W5:Y:S04]  /*48b0*/  LDL.LU R16, [R1+0x114] ;  /* 0x0001140001107983 */ /* 0x001f680000300800 */
[----:B------:R0:W-:Y:S04]  /*48c0*/  STL [R1+0x1a0], R28 ;  /* 0x0001a01c01007387 */ /* 0x0001e80000100800 */
[----:B0-----:R0:W5:Y:S01]  /*48d0*/  LDG.E.U16 R28, [R8.64] ;  /* 0x00000006081c7981 */ /* 0x001162000c1e1500 */
[----:B-1----:R-:W-:-:S04]  /*48e0*/  LEA R4, P0, R17, R2, 0x1 ;  /* 0x0000000211047211 */ /* 0x002fc800078008ff */
[----:B------:R-:W-:Y:S02]  /*48f0*/  LEA.HI.X.SX32 R5, R17, R0, 0x1, P0 ;  /* 0x0000000011057211 */ /* 0x000fe400000f0eff */
[----:B0-----:R-:W-:-:S03]  /*4900*/  LEA R8, P1, R6, R2, 0x1 ;  /* 0x0000000206087211 */ /* 0x001fc600078208ff */
[----:B------:R0:W5:Y:S01]  /*4910*/  LDG.E.U16 R17, [R4.64] ;  /* 0x0000000604117981 */ /* 0x000162000c1e1500 */
[----:B------:R-:W-:Y:S01]  /*4920*/  IMAD.MOV.U32 R7, RZ, RZ, c[0x0][0x198] ;  /* 0x00006600ff077624 */ /* 0x000fe200078e00ff */
[----:B------:R-:W-:-:S05]  /*4930*/  LEA.HI.X.SX32 R9, R6, R0, 0x1, P1 ;  /* 0x0000000006097211 */ /* 0x000fca00008f0eff */
[----:B------:R1:W5:Y:S01]  /*4940*/  LDG.E.U16 R6, [R8.64] ;  /* 0x0000000608067981 */ /* 0x000362000c1e1500 */
[----:B0-----:R-:W-:-:S04]  /*4950*/  LEA R4, P0, R19, R2, 0x1 ;  /* 0x0000000213047211 */ /* 0x001fc800078008ff */
[----:B------:R-:W-:Y:S01]  /*4960*/  LEA.HI.X.SX32 R5, R19, R0, 0x1, P0 ;  /* 0x0000000013057211 */ /* 0x000fe200000f0eff */
[----:B----4-:R-:W-:Y:S04]  /*4970*/  STS.U16 [R20], R14 ;  /* 0x0000000e14007388 */ /* 0x010fe80000000400 */
[----:B------:R-:W-:Y:S04]  /*4980*/  STS.U16 [R20+0x400], R10 ;  /* 0x0004000a14007388 */ /* 0x000fe80000000400 */
[----:B------:R-:W-:Y:S04]  /*4990*/  STS.U16 [R20+0x800], R26 ;  /* 0x0008001a14007388 */ /* 0x000fe80000000400 */
[----:B--2---:R-:W-:Y:S04]  /*49a0*/  STS.U16 [R20+0xc00], R15 ;  /* 0x000c000f14007388 */ /* 0x004fe80000000400 */
[----:B---3--:R-:W-:Y:S04]  /*49b0*/  STS.U16 [R20+0x1000], R13 ;  /* 0x0010000d14007388 */ /* 0x008fe80000000400 */
[----:B-----5:R-:W-:Y:S04]  /*49c0*/  STS.U16 [R20+0x1400], R23 ;  /* 0x0014001714007388 */ /* 0x020fe80000000400 */
[----:B------:R-:W-:Y:S04]  /*49d0*/  STS.U16 [R20+0x1800], R24 ;  /* 0x0018001814007388 */ /* 0x000fe80000000400 */
[----:B------:R-:W-:Y:S04]  /*49e0*/  STL [R1+0x125c], R28 ;  /* 0x00125c1c01007387 */ /* 0x000fe80000100800 */
[----:B------:R-:W-:Y:S04]  /*49f0*/  STL [R1+0x128c], R29 ;  /* 0x00128c1d01007387 */ /* 0x000fe80000100800 */
[----:B------:R-:W-:Y:S04]  /*4a00*/  STL [R1+0x19c], R21 ;  /* 0x00019c1501007387 */ /* 0x000fe80000100800 */
[----:B------:R0:W-:Y:S02]  /*4a10*/  STL [R1+0x194], R3 ;  /* 0x0001940301007387 */ /* 0x0001e40000100800 */
[----:B0-----:R-:W-:-:S02]  /*4a20*/  LEA R3, R7, R12, 0x1 ;  /* 0x0000000c07037211 */ /* 0x001fc400078e08ff */
[----:B------:R0:W2:Y:S04]  /*4a30*/  LDG.E.U16 R12, [R4.64] ;  /* 0x00000006040c7981 */ /* 0x0000a8000c1e1500 */
[----:B------:R3:W-:Y:S01]  /*4a40*/  STL [R1+0x18c], R11 ;  /* 0x00018c0b01007387 */ /* 0x0007e20000100800 */
[----:B0-----:R-:W-:-:S04]  /*4a50*/  LEA R4, P0, R3, R2, 0x1 ;  /* 0x0000000203047211 */ /* 0x001fc800078008ff */
[----:B------:R-:W-:Y:S01]  /*4a60*/  LEA.HI.X.SX32 R5, R3, R0, 0x1, P0 ;  /* 0x0000000003057211 */ /* 0x000fe200000f0eff */
[----:B---3--:R-:W3:Y:S04]  /*4a70*/  LDL.LU R11, [R1+0x110] ;  /* 0x00011000010b7983 */ /* 0x008ee80000300800 */
[----:B------:R-:W4:Y:S04]  /*4a80*/  LDG.E.U16 R4, [R4.64] ;  /* 0x0000000604047981 */ /* 0x000f28000c1e1500 */
[----:B------:R-:W5:Y:S04]  /*4a90*/  LDL.LU R21, [R1+0x10c] ;  /* 0x00010c0001157983 */ /* 0x000f680000300800 */
[----:B------:R0:W-:Y:S04]  /*4aa0*/  STL [R1+0x188], R22 ;  /* 0x0001881601007387 */ /* 0x0001e80000100800 */
[----:B0-----:R-:W5:Y:S04]  /*4ab0*/  LDL.LU R22, [R1+0x108] ;  /* 0x0001080001167983 */ /* 0x001f680000300800 */
[----:B------:R-:W5:Y:S04]  /*4ac0*/  LDL.LU R15, [R1+0x104] ;  /* 0x00010400010f7983 */ /* 0x000f680000300800 */
[----:B------:R-:W5:Y:S04]  /*4ad0*/  LDL.LU R14, [R1+0x100] ;  /* 0x00010000010e7983 */ /* 0x000f680000300800 */
[----:B------:R-:W5:Y:S04]  /*4ae0*/  LDL.LU R10, [R1+0xfc] ;  /* 0x0000fc00010a7983 */ /* 0x000f680000300800 */
[----:B------:R-:W5:Y:S04]  /*4af0*/  LDL.LU R26, [R1+0xf8] ;  /* 0x0000f800011a7983 */ /* 0x000f680000300800 */
[----:B------:R-:W5:Y:S04]  /*4b00*/  LDL.LU R13, [R1+0xf4] ;  /* 0x0000f400010d7983 */ /* 0x000f680000300800 */
[----:B------:R-:W5:Y:S04]  /*4b10*/  LDL.LU R24, [R1+0xf0] ;  /* 0x0000f00001187983 */ /* 0x000f680000300800 */
[----:B------:R-:W-:Y:S04]  /*4b20*/  STL [R1+0x184], R17 ;  /* 0x0001841101007387 */ /* 0x000fe80000100800 */
[----:B------:R-:W5:Y:S04]  /*4b30*/  LDL.LU R19, [R1+0xec] ;  /* 0x0000ec0001137983 */ /* 0x000f680000300800 */
[----:B-1----:R-:W5:Y:S04]  /*4b40*/  LDL.LU R8, [R1+0xe8] ;  /* 0x0000e80001087983 */ /* 0x002f680000300800 */
[----:B------:R0:W-:Y:S04]  /*4b50*/  STL [R1+0x180], R6 ;  /* 0x0001800601007387 */ /* 0x0001e80000100800 */
[----:B------:R-:W5:Y:S04]  /*4b60*/  LDL.LU R9, [R1+0xe4] ;  /* 0x0000e40001097983 */ /* 0x000f680000300800 */
[----:B------:R1:W-:Y:S04]  /*4b70*/  STS.U16 [R20+0x1c00], R25 ;  /* 0x001c001914007388 */ /* 0x0003e80000000400 */
[----:B0-----:R-:W5:Y:S04]  /*4b80*/  LDL.LU R6, [R1+0xe0] ;  /* 0x0000e00001067983 */ /* 0x001f680000300800 */
[----:B------:R0:W-:Y:S04]  /*4b90*/  STS.U16 [R20+0x2000], R18 ;  /* 0x0020001214007388 */ /* 0x0001e80000000400 */
[----:B-1----:R-:W5:Y:S04]  /*4ba0*/  LDL.LU R25, [R1+0xdc] ;  /* 0x0000dc0001197983 */ /* 0x002f680000300800 */
[----:B------:R1:W-:Y:S04]  /*4bb0*/  STS.U16 [R20+0x2400], R27 ;  /* 0x0024001b14007388 */ /* 0x0003e80000000400 */
[----:B0-----:R-:W5:Y:S04]  /*4bc0*/  LDL.LU R18, [R1+0xd8] ;  /* 0x0000d80001127983 */ /* 0x001f680000300800 */
[----:B------:R0:W-:Y:S01]  /*4bd0*/  STS.U16 [R20+0x2800], R16 ;  /* 0x0028001014007388 */ /* 0x0001e20000000400 */
[----:B------:R-:W-:-:S03]  /*4be0*/  IMAD R3, R7, 0x2, R3 ;  /* 0x0000000207037824 */ /* 0x000fc600078e0203 */
[----:B--2---:R-:W-:Y:S04]  /*4bf0*/  STL [R1+0x178], R12 ;  /* 0x0001780c01007387 */ /* 0x004fe80000100800 */
[----:B-1----:R-:W2:Y:S04]  /*4c00*/  LDL.LU R27, [R1+0xd4] ;  /* 0x0000d400011b7983 */ /* 0x002ea80000300800 */
[----:B0-----:R-:W2:Y:S04]  /*4c10*/  LDL.LU R16, [R1+0xd0] ;  /* 0x0000d00001107983 */ /* 0x001ea80000300800 */
[----:B---3--:R0:W-:Y:S04]  /*4c20*/  STS.U16 [R20+0x2c00], R11 ;  /* 0x002c000b14007388 */ /* 0x0081e80000000400 */
[----:B0-----:R-:W3:Y:S04]  /*4c30*/  LDL.LU R11, [R1+0xa8] ;  /* 0x0000a800010b7983 */ /* 0x001ee80000300800 */
[----:B------:R-:W3:Y:S04]  /*4c40*/  LDL.LU R17, [R1+0xcc] ;  /* 0x0000cc0001117983 */ /* 0x000ee80000300800 */
[----:B----4-:R-:W-:Y:S04]  /*4c50*/  STL [R1+0x174], R4 ;  /* 0x0001740401007387 */ /* 0x010fe80000100800 */
[----:B------:R-:W4:Y:S04]  /*4c60*/  LDL.LU R29, [R1+0xc8] ;  /* 0x0000c800011d7983 */ /* 0x000f280000300800 */
[----:B------:R-:W4:Y:S04]  /*4c70*/  LDL.LU R28, [R1+0xc4] ;  /* 0x0000c400011c7983 */ /* 0x000f280000300800 */
[----:B-----5:R0:W-:Y:S04]  /*4c80*/  STS.U16 [R20+0x3000], R21 ;  /* 0x0030001514007388 */ /* 0x0201e80000000400 */
[----:B------:R-:W5:Y:S04]  /*4c90*/  LDL.LU R23, [R1+0xc0] ;  /* 0x0000c00001177983 */ /* 0x000f680000300800 */
[----:B------:R1:W-:Y:S04]  /*4ca0*/  STS.U16 [R20+0x3400], R22 ;  /* 0x0034001614007388 */ /* 0x0003e80000000400 */
[----:B0-----:R-:W5:Y:S04]  /*4cb0*/  LDL.LU R21, [R1+0xbc] ;  /* 0x0000bc0001157983 */ /* 0x001f680000300800 */
[----:B------:R0:W-:Y:S04]  /*4cc0*/  STS.U16 [R20+0x3800], R15 ;  /* 0x0038000f14007388 */ /* 0x0001e80000000400 */
[----:B-1----:R-:W5:Y:S04]  /*4cd0*/  LDL.LU R22, [R1+0xb8] ;  /* 0x0000b80001167983 */ /* 0x002f680000300800 */
[----:B------:R-:W-:Y:S04]  /*4ce0*/  STS.U16 [R20+0x3c00], R14 ;  /* 0x003c000e14007388 */ /* 0x000fe80000000400 */
[----:B0-----:R-:W5:Y:S04]  /*4cf0*/  LDL.LU R15, [R1+0xb4] ;  /* 0x0000b400010f7983 */ /* 0x001f680000300800 */
[----:B------:R0:W-:Y:S04]  /*4d00*/  STS.U16 [R20+0x4000], R10 ;  /* 0x0040000a14007388 */ /* 0x0001e80000000400 */
[----:B------:R-:W-:Y:S04]  /*4d10*/  STS.U16 [R20+0x4400], R26 ;  /* 0x0044001a14007388 */ /* 0x000fe80000000400 */
[----:B------:R-:W-:Y:S04]  /*4d20*/  STS.U16 [R20+0x4800], R13 ;  /* 0x0048000d14007388 */ /* 0x000fe80000000400 */
[----:B------:R-:W5:Y:S04]  /*4d30*/  LDL.LU R7, [R1+0xb0] ;  /* 0x0000b00001077983 */ /* 0x000f680000300800 */
[----:B0-----:R-:W5:Y:S04]  /*4d40*/  LDL.LU R10, [R1+0xac] ;  /* 0x0000ac00010a7983 */ /* 0x001f680000300800 */
[----:B------:R0:W-:Y:S04]  /*4d50*/  STS.U16 [R20+0x4c00], R24 ;  /* 0x004c001814007388 */ /* 0x0001e80000000400 */
[----:B0-----:R-:W5:Y:S04]  /*4d60*/  LDL.LU R24, [R1+0xa4] ;  /* 0x0000a40001187983 */ /* 0x001f680000300800 */
[----:B------:R-:W5:Y:S04]  /*4d70*/  LDL.LU R14, [R1+0xa0] ;  /* 0x0000a000010e7983 */ /* 0x000f680000300800 */
[----:B------:R-:W5:Y:S04]  /*4d80*/  LDL.LU R26, [R1+0x9c] ;  /* 0x00009c00011a7983 */ /* 0x000f680000300800 */
[----:B------:R-:W5:Y:S04]  /*4d90*/  LDL.LU R13, [R1+0x98] ;  /* 0x00009800010d7983 */ /* 0x000f680000300800 */
[----:B------:R-:W-:Y:S04]  /*4da0*/  STS.U16 [R20+0x5000], R19 ;  /* 0x0050001314007388 */ /* 0x000fe80000000400 */
[----:B------:R-:W-:Y:S04]  /*4db0*/  STS.U16 [R20+0x5400], R8 ;  /* 0x0054000814007388 */ /* 0x000fe80000000400 */
[----:B------:R-:W-:Y:S04]  /*4dc0*/  STS.U16 [R20+0x5800], R9 ;  /* 0x0058000914007388 */ /* 0x000fe80000000400 */
[----:B------:R-:W-:Y:S04]  /*4dd0*/  STS.U16 [R20+0x5c00], R6 ;  /* 0x005c000614007388 */ /* 0x000fe80000000400 */
[----:B------:R-:W-:Y:S04]  /*4de0*/  STS.U16 [R20+0x6000], R25 ;  /* 0x0060001914007388 */ /* 0x000fe80000000400 */
[----:B------:R-:W-:Y:S04]  /*4df0*/  STS.U16 [R20+0x6400], R18 ;  /* 0x0064001214007388 */ /* 0x000fe80000000400 */
[----:B--2---:R-:W-:Y:S04]  /*4e00*/  STS.U16 [R20+0x6800], R27 ;  /* 0x0068001b14007388 */ /* 0x004fe80000000400 */
[----:B------:R0:W-:Y:S04]  /*4e10*/  STS.U16 [R20+0x6c00], R16 ;  /* 0x006c001014007388 */ /* 0x0001e80000000400 */
[----:B0-----:R-:W2:Y:S04]  /*4e20*/  LDL.LU R16, [R1+0x94] ;  /* 0x0000940001107983 */ /* 0x001ea80000300800 */
[----:B------:R-:W2:Y:S04]  /*4e30*/  LDL.LU R25, [R1+0x90] ;  /* 0x0000900001197983 */ /* 0x000ea80000300800 */
[----:B------:R-:W2:Y:S04]  /*4e40*/  LDL.LU R18, [R1+0x8c] ;  /* 0x00008c0001127983 */ /* 0x000ea80000300800 */
[----:B------:R-:W2:Y:S04]  /*4e50*/  LDL.LU R27, [R1+0x88] ;  /* 0x00008800011b7983 */ /* 0x000ea80000300800 */
[----:B---3--:R-:W-:Y:S04]  /*4e60*/  STS.U16 [R20+0x7000], R17 ;  /* 0x0070001114007388 */ /* 0x008fe80000000400 */
[----:B----4-:R-:W-:Y:S04]  /*4e70*/  STS.U16 [R20+0x7400], R29 ;  /* 0x0074001d14007388 */ /* 0x010fe80000000400 */
[----:B------:R-:W-:Y:S01]  /*4e80*/  STS.U16 [R20+0x7800], R28 ;  /* 0x0078001c14007388 */ /* 0x000fe20000000400 */
[----:B------:R-:W-:-:S03]  /*4e90*/  LEA R4, P0, R11, R2, 0x1 ;  /* 0x000000020b047211 */ /* 0x000fc600078008ff */
[----:B-----5:R-:W-:Y:S01]  /*4ea0*/  STS.U16 [R20+0x7c00], R23 ;  /* 0x007c001714007388 */ /* 0x020fe20000000400 */
[----:B------:R-:W-:-:S03]  /*4eb0*/  LEA.HI.X.SX32 R5, R11, R0, 0x1, P0 ;  /* 0x000000000b057211 */ /* 0x000fc600000f0eff */
[----:B------:R-:W-:Y:S04]  /*4ec0*/  STS.U16 [R20+0x8000], R21 ;  /* 0x0080001514007388 */ /* 0x000fe80000000400 */
[----:B------:R-:W-:Y:S04]  /*4ed0*/  STS.U16 [R20+0x8400], R22 ;  /* 0x0084001614007388 */ /* 0x000fe80000000400 */
[----:B------:R0:W-:Y:S04]  /*4ee0*/  STS.U16 [R20+0x8800], R15 ;  /* 0x0088000f14007388 */ /* 0x0001e80000000400 */
[----:B0-----:R-:W3:Y:S04]  /*4ef0*/  LDL.LU R15, [R1+0x84] ;  /* 0x00008400010f7983 */ /* 0x001ee80000300800 */
[----:B------:R-:W4:Y:S04]  /*4f00*/  LDL.LU R23, [R1+0x80] ;  /* 0x0000800001177983 */ /* 0x000f280000300800 */
[----:B------:R-:W-:Y:S04]  /*4f10*/  STS.U16 [R20+0x8c00], R7 ;  /* 0x008c000714007388 */ /* 0x000fe80000000400 */
[----:B------:R-:W5:Y:S04]  /*4f20*/  LDL.LU R21, [R1+0x7c] ;  /* 0x00007c0001157983 */ /* 0x000f680000300800 */
[----:B------:R0:W-:Y:S04]  /*4f30*/  STS.U16 [R20+0x9000], R10 ;  /* 0x0090000a14007388 */ /* 0x0001e80000000400 */
[----:B------:R-:W5:Y:S01]  /*4f40*/  LDL.LU R22, [R1+0x78] ;  /* 0x0000780001167983 */ /* 0x000f620000300800 */
[----:B0-----:R-:W-:-:S03]  /*4f50*/  LEA R10, P0, R24, R2, 0x1 ;  /* 0x00000002180a7211 */ /* 0x001fc600078008ff */
[----:B------:R0:W-:Y:S01]  /*4f60*/  STL.64 [R1+0x130], R4 ;  /* 0x0001300401007387 */ /* 0x0001e20000100a00 */
[----:B------:R-:W-:-:S03]  /*4f70*/  LEA.HI.X.SX32 R11, R24, R0, 0x1, P0 ;  /* 0x00000000180b7211 */ /* 0x000fc600000f0eff */
[----:B------:R-:W5:Y:S01]  /*4f80*/  LDL.LU R24, [R1+0x74] ;  /* 0x0000740001187983 */ /* 0x000f620000300800 */
[-C--:B------:R-:W-:Y:S02]  /*4f90*/  LEA R8, P1, R14, R2.reuse, 0x1 ;  /* 0x000000020e087211 */ /* 0x080fe400078208ff */
[----:B------:R-:W-:Y:S01]  /*4fa0*/  LEA R6, P2, R26, R2, 0x1 ;  /* 0x000000021a067211 */ /* 0x000fe200078408ff */
[----:B------:R-:W5:Y:S01]  /*4fb0*/  LDL.LU R20, [R1+0x70] ;  /* 0x0000700001147983 */ /* 0x000f620000300800 */
[----:B------:R-:W-:Y:S02]  /*4fc0*/  LEA.HI.X.SX32 R9, R14, R0, 0x1, P1 ;  /* 0x000000000e097211 */ /* 0x000fe400008f0eff */
[C---:B0-----:R-:W-:Y:S01]  /*4fd0*/  LEA R4, P3, R13.reuse, R2, 0x1 ;  /* 0x000000020d047211 */ /* 0x041fe200078608ff */
[----:B------:R0:W-:Y:S01]  /*4fe0*/  STL.64 [R1+0x128], R10 ;  /* 0x0001280a01007387 */ /* 0x0001e20000100a00 */
[-C--:B------:R-:W-:Y:S02]  /*4ff0*/  LEA.HI.X.SX32 R7, R26, R0.reuse, 0x1, P2 ;  /* 0x000000001a077211 */ /* 0x080fe400010f0eff */
[----:B------:R-:W-:Y:S01]  /*5000*/  LEA.HI.X.SX32 R5, R13, R0, 0x1, P3 ;  /* 0x000000000d057211 */ /* 0x000fe200018f0eff */
[----:B0-----:R-:W5:Y:S04]  /*5010*/  LDL.LU R10, [R1+0x6c] ;  /* 0x00006c00010a7983 */ /* 0x001f680000300800 */
[----:B------:R-:W5:Y:S04]  /*5020*/  LDL.LU R11, [R1+0x68] ;  /* 0x00006800010b7983 */ /* 0x000f680000300800 */
[----:B------:R0:W-:Y:S04]  /*5030*/  STL.64 [R1+0x120], R8 ;  /* 0x0001200801007387 */ /* 0x0001e80000100a00 */
[----:B------:R1:W-:Y:S04]  /*5040*/  STL.64 [R1+0x118], R6 ;  /* 0x0001180601007387 */ /* 0x0003e80000100a00 */
[----:B------:R0:W-:Y:S04]  /*5050*/  STL.64 [R1+0x110], R4 ;  /* 0x0001100401007387 */ /* 0x0001e80000100a00 */
[----:B------:R-:W5:Y:S04]  /*5060*/  LDL.LU R14, [R1+0x64] ;  /* 0x00006400010e7983 */ /* 0x000f680000300800 */
[----:B------:R-:W5:Y:S01]  /*5070*/  LDL.LU R26, [R1+0x60] ;  /* 0x00006000011a7983 */ /* 0x000f620000300800 */
[----:B--2---:R-:W-:-:S02]  /*5080*/  LEA R12, P0, R16, R2, 0x1 ;  /* 0x00000002100c7211 */ /* 0x004fc400078008ff */
[C---:B0-----:R-:W-:Y:S02]  /*5090*/  LEA R8, P1, R25.reuse, R2, 0x1 ;  /* 0x0000000219087211 */ /* 0x041fe400078208ff */
[----:B------:R-:W-:Y:S02]  /*50a0*/  LEA.HI.X.SX32 R13, R16, R0, 0x1, P0 ;  /* 0x00000000100d7211 */ /* 0x000fe400000f0eff */
[C---:B-1----:R-:W-:Y:S01]  /*50b0*/  LEA R6, P2, R18.reuse, R2, 0x1 ;  /* 0x0000000212067211 */ /* 0x042fe200078408ff */
[----:B------:R-:W2:Y:S01]  /*50c0*/  LDL.LU R16, [R1+0x5c] ;  /* 0x00005c0001107983 */ /* 0x000ea20000300800 */
[----:B------:R-:W-:Y:S02]  /*50d0*/  LEA.HI.X.SX32 R9, R25, R0, 0x1, P1 ;  /* 0x0000000019097211 */ /* 0x000fe400008f0eff */
[C---:B------:R-:W-:Y:S02]  /*50e0*/  LEA R4, P3, R27.reuse, R2, 0x1 ;  /* 0x000000021b047211 */ /* 0x040fe400078608ff */
[-C--:B------:R-:W-:Y:S01]  /*50f0*/  LEA.HI.X.SX32 R7, R18, R0.reuse, 0x1, P2 ;  /* 0x0000000012077211 */ /* 0x080fe200010f0eff */
[----:B------:R0:W-:Y:S01]  /*5100*/  STL.64 [R1+0x108], R12 ;  /* 0x0001080c01007387 */ /* 0x0001e20000100a00 */
[----:B------:R-:W-:-:S03]  /*5110*/  LEA.HI.X.SX32 R5, R27, R0, 0x1, P3 ;  /* 0x000000001b057211 */ /* 0x000fc600018f0eff */
[----:B0-----:R-:W2:Y:S04]  /*5120*/  LDL.LU R13, [R1+0x58] ;  /* 0x00005800010d7983 */ /* 0x001ea80000300800 */
[----:B------:R4:W-:Y:S04]  /*5130*/  STL.64 [R1+0x100], R8 ;  /* 0x0001000801007387 */ /* 0x0009e80000100a00 */
[----:B------:R5:W-:Y:S04]  /*5140*/  STL.64 [R1+0xf8], R6 ;  /* 0x0000f80601007387 */ /* 0x000be80000100a00 */
[----:B------:R0:W-:Y:S04]  /*5150*/  STL.64 [R1+0xf0], R4 ;  /* 0x0000f00401007387 */ /* 0x0001e80000100a00 */
[----:B------:R-:W2:Y:S01]  /*5160*/  LDL.LU R27, [R1+0x54] ;  /* 0x00005400011b7983 */ /* 0x000ea20000300800 */
[----:B---3--:R-:W-:-:S02]  /*5170*/  LEA R18, P0, R15, R2, 0x1 ;  /* 0x000000020f127211 */ /* 0x008fc400078008ff */
[----:B----4-:R-:W-:Y:S02]  /*5180*/  LEA R8, P1, R23, R2, 0x1 ;  /* 0x0000000217087211 */ /* 0x010fe400078208ff */
[-C--:B------:R-:W-:Y:S02]  /*5190*/  LEA.HI.X.SX32 R19, R15, R0.reuse, 0x1, P0 ;  /* 0x000000000f137211 */ /* 0x080fe400000f0eff */
[----:B------:R-:W3:Y:S01]  /*51a0*/  LDL.LU R15, [R1+0x50] ;  /* 0x00005000010f7983 */ /* 0x000ee20000300800 */
[----:B------:R-:W-:Y:S02]  /*51b0*/  LEA.HI.X.SX32 R9, R23, R0, 0x1, P1 ;  /* 0x0000000017097211 */ /* 0x000fe400008f0eff */
[C---:B-----5:R-:W-:Y:S01]  /*51c0*/  LEA R6, P2, R21.reuse, R2, 0x1 ;  /* 0x0000000215067211 */ /* 0x060fe200078408ff */
[----:B------:R-:W4:Y:S03]  /*51d0*/  LDL.LU R25, [R1+0x4c] ;  /* 0x00004c0001197983 */ /* 0x000f260000300800 */
[----:B------:R-:W-:-:S02]  /*51e0*/  LEA.HI.X.SX32 R7, R21, R0, 0x1, P2 ;  /* 0x0000000015077211 */ /* 0x000fc400010f0eff */
[C---:B0-----:R-:W-:Y:S01]  /*51f0*/  LEA R4, P3, R22.reuse, R2, 0x1 ;  /* 0x0000000216047211 */ /* 0x041fe200078608ff */
[----:B------:R0:W-:Y:S03]  /*5200*/  STL.64 [R1+0xe8], R18 ;  /* 0x0000e81201007387 */ /* 0x0001e60000100a00 */
[----:B------:R-:W-:Y:S02]  /*5210*/  LEA.HI.X.SX32 R5, R22, R0, 0x1, P3 ;  /* 0x0000000016057211 */ /* 0x000fe400018f0eff */
[C---:B------:R-:W-:Y:S01]  /*5220*/  LEA R22, P0, R24.reuse, R2, 0x1 ;  /* 0x0000000218167211 */ /* 0x040fe200078008ff */
[----:B0-----:R-:W5:Y:S04]  /*5230*/  LDL.LU R18, [R1+0x48] ;  /* 0x0000480001127983 */ /* 0x001f680000300800 */
[----:B------:R0:W-:Y:S01]  /*5240*/  STL.64 [R1+0xe0], R8 ;  /* 0x0000e00801007387 */ /* 0x0001e20000100a00 */
[----:B------:R-:W-:-:S03]  /*5250*/  LEA.HI.X.SX32 R23, R24, R0, 0x1, P0 ;  /* 0x0000000018177211 */ /* 0x000fc600000f0eff */
[----:B------:R1:W-:Y:S04]  /*5260*/  STL.64 [R1+0xd8], R6 ;  /* 0x0000d80601007387 */ /* 0x0003e80000100a00 */
[----:B------:R1:W-:Y:S04]  /*5270*/  STL.64 [R1+0xd0], R4 ;  /* 0x0000d00401007387 */ /* 0x0003e80000100a00 */
[----:B------:R-:W5:Y:S01]  /*5280*/  LDL.LU R24, [R1+0x44] ;  /* 0x0000440001187983 */ /* 0x000f620000300800 */
[-C--:B0-----:R-:W-:Y:S02]  /*5290*/  LEA R8, P1, R20, R2.reuse, 0x1 ;  /* 0x0000000214087211 */ /* 0x081fe400078208ff */
[----:B-1----:R-:W-:Y:S01]  /*52a0*/  LEA R6, P2, R10, R2, 0x1 ;  /* 0x000000020a067211 */ /* 0x002fe200078408ff */
[----:B------:R0:W-:Y:S01]  /*52b0*/  STL.64 [R1+0xc8], R22 ;  /* 0x0000c81601007387 */ /* 0x0001e20000100a00 */
[----:B------:R-:W-:-:S02]  /*52c0*/  LEA.HI.X.SX32 R9, R20, R0, 0x1, P1 ;  /* 0x0000000014097211 */ /* 0x000fc400008f0eff */
[C---:B------:R-:W-:Y:S02]  /*52d0*/  LEA R4, P3, R11.reuse, R2, 0x1 ;  /* 0x000000020b047211 */ /* 0x040fe400078608ff */
[-C--:B------:R-:W-:Y:S02]  /*52e0*/  LEA.HI.X.SX32 R7, R10, R0.reuse, 0x1, P2 ;  /* 0x000000000a077211 */ /* 0x080fe400010f0eff */
[----:B------:R-:W-:Y:S01]  /*52f0*/  LEA.HI.X.SX32 R5, R11, R0, 0x1, P3 ;  /* 0x000000000b057211 */ /* 0x000fe200018f0eff */
[----:B0-----:R-:W5:Y:S04]  /*5300*/  LDL.LU R23, [R1+0x40] ;  /* 0x0000400001177983 */ /* 0x001f680000300800 */
[----:B------:R-:W5:Y:S01]  /*5310*/  LDL.LU R21, [R1+0x38] ;  /* 0x0000380001157983 */ /* 0x000f620000300800 */
[----:B------:R-:W-:-:S03]  /*5320*/  LEA R10, P0, R14, R2, 0x1 ;  /* 0x000000020e0a7211 */ /* 0x000fc600078008ff */
[----:B------:R-:W5:Y:S01]  /*5330*/  LDL.LU R22, [R1+0x30] ;  /* 0x0000300001167983 */ /* 0x000f620000300800 */
[----:B------:R-:W-:-:S03]  /*5340*/  LEA.HI.X.SX32 R11, R14, R0, 0x1, P0 ;  /* 0x000000000e0b7211 */ /* 0x000fc600000f0eff */
[----:B------:R0:W-:Y:S04]  /*5350*/  STL.64 [R1+0xc0], R8 ;  /* 0x0000c00801007387 */ /* 0x0001e80000100a00 */
[----:B------:R-:W-:Y:S04]  /*5360*/  STL.64 [R1+0xb8], R6 ;  /* 0x0000b80601007387 */ /* 0x000fe80000100a00 */
[----:B------:R-:W-:Y:S04]  /*5370*/  STL.64 [R1+0xb0], R4 ;  /* 0x0000b00401007387 */ /* 0x000fe80000100a00 */
[----:B------:R-:W5:Y:S01]  /*5380*/  LDL.LU R14, [R1+0x3c] ;  /* 0x00003c00010e7983 */ /* 0x000f620000300800 */
[----:B0-----:R-:W-:-:S04]  /*5390*/  LEA R8, P1, R26, R2, 0x1 ;  /* 0x000000021a087211 */ /* 0x001fc800078208ff */
[----:B------:R-:W-:Y:S01]  /*53a0*/  LEA.HI.X.SX32 R9, R26, R0, 0x1, P1 ;  /* 0x000000001a097211 */ /* 0x000fe200008f0eff */
[----:B------:R0:W-:Y:S04]  /*53b0*/  STL.64 [R1+0xa8], R10 ;  /* 0x0000a80a01007387 */ /* 0x0001e80000100a00 */
[----:B0-----:R-:W5:Y:S04]  /*53c0*/  LDL.LU R10, [R1+0x34] ;  /* 0x00003400010a7983 */ /* 0x001f680000300800 */
[----:B------:R-:W-:Y:S04]  /*53d0*/  STL.64 [R1+0xa0], R8 ;  /* 0x0000a00801007387 */ /* 0x000fe80000100a00 */
[----:B------:R-:W5:Y:S01]  /*53e0*/  LDL.LU R11, [R1+0x28] ;  /* 0x00002800010b7983 */ /* 0x000f620000300800 */
[----:B--2---:R-:W-:-:S04]  /*53f0*/  LEA R6, P2, R16, R2, 0x1 ;  /* 0x0000000210067211 */ /* 0x004fc800078408ff */
[----:B------:R-:W-:-:S05]  /*5400*/  LEA.HI.X.SX32 R7, R16, R0, 0x1, P2 ;  /* 0x0000000010077211 */ /* 0x000fca00010f0eff */
[----:B------:R-:W-:Y:S04]  /*5410*/  STL.64 [R1+0x98], R6 ;  /* 0x0000980601007387 */ /* 0x000fe80000100a00 */
[----:B------:R-:W2:Y:S01]  /*5420*/  LDL.LU R16, [R1+0x20] ;  /* 0x0000200001107983 */ /* 0x000ea20000300800 */
[----:B------:R-:W-:-:S04]  /*5430*/  LEA R4, P3, R13, R2, 0x1 ;  /* 0x000000020d047211 */ /* 0x000fc800078608ff */
[----:B------:R-:W-:-:S05]  /*5440*/  LEA.HI.X.SX32 R5, R13, R0, 0x1, P3 ;  /* 0x000000000d057211 */ /* 0x000fca00018f0eff */
[----:B------:R-:W-:Y:S04]  /*5450*/  STL.64 [R1+0x90], R4 ;  /* 0x0000900401007387 */ /* 0x000fe80000100a00 */
[----:B------:R-:W2:Y:S01]  /*5460*/  LDL.LU R26, [R1+0x2c] ;  /* 0x00002c00011a7983 */ /* 0x000ea20000300800 */
[----:B------:R-:W-:-:S04]  /*5470*/  LEA R12, P0, R27, R2, 0x1 ;  /* 0x000000021b0c7211 */ /* 0x000fc800078008ff */
[----:B------:R-:W-:-:S05]  /*5480*/  LEA.HI.X.SX32 R13, R27, R0, 0x1, P0 ;  /* 0x000000001b0d7211 */ /* 0x000fca00000f0eff */
[----:B------:R0:W-:Y:S04]  /*5490*/  STL.64 [R1+0x88], R12 ;  /* 0x0000880c01007387 */ /* 0x0001e80000100a00 */
[----:B0-----:R-:W2:Y:S01]  /*54a0*/  LDL.LU R13, [R1+0x24] ;  /* 0x00002400010d7983 */ /* 0x001ea20000300800 */
[----:B---3--:R-:W-:-:S04]  /*54b0*/  LEA R8, P1, R15, R2, 0x1 ;  /* 0x000000020f087211 */ /* 0x008fc800078208ff */
[----:B------:R-:W-:Y:S02]  /*54c0*/  LEA.HI.X.SX32 R9, R15, R0, 0x1, P1 ;  /* 0x000000000f097211 */ /* 0x000fe400008f0eff */
[C---:B----4-:R-:W-:Y:S01]  /*54d0*/  LEA R6, P2, R25.reuse, R2, 0x1 ;  /* 0x0000000219067211 */ /* 0x050fe200078408ff */
[----:B------:R-:W3:Y:S03]  /*54e0*/  LDL.LU R15, [R1+0x1c] ;  /* 0x00001c00010f7983 */ /* 0x000ee60000300800 */
[----:B------:R-:W-:Y:S01]  /*54f0*/  LEA.HI.X.SX32 R7, R25, R0, 0x1, P2 ;  /* 0x0000000019077211 */ /* 0x000fe200010f0eff */
[----:B------:R0:W-:Y:S04]  /*5500*/  STL.64 [R1+0x80], R8 ;  /* 0x0000800801007387 */ /* 0x0001e80000100a00 */
[----:B------:R-:W4:Y:S01]  /*5510*/  LDL.LU R27, [R1+0x198] ;  /* 0x00019800011b7983 */ /* 0x000f220000300800 */
[----:B-----5:R-:W-:-:S04]  /*5520*/  LEA R4, P3, R18, R2, 0x1 ;  /* 0x0000000212047211 */ /* 0x020fc800078608ff */
[----:B------:R-:W-:Y:S01]  /*5530*/  LEA.HI.X.SX32 R5, R18, R0, 0x1, P3 ;  /* 0x0000000012057211 */ /* 0x000fe200018f0eff */
[----:B------:R-:W-:Y:S04]  /*5540*/  STL.64 [R1+0x78], R6 ;  /* 0x0000780601007387 */ /* 0x000fe80000100a00 */
[----:B------:R-:W-:Y:S04]  /*5550*/  STL.64 [R1+0x70], R4 ;  /* 0x0000700401007387 */ /* 0x000fe80000100a00 */
[----:B------:R-:W5:Y:S01]  /*5560*/  LDL.LU R25, [R1+0x190] ;  /* 0x0001900001197983 */ /* 0x000f620000300800 */
[----:B------:R-:W-:-:S04]  /*5570*/  LEA R18, P0, R24, R2, 0x1 ;  /* 0x0000000218127211 */ /* 0x000fc800078008ff */
[----:B------:R-:W-:-:S05]  /*5580*/  LEA.HI.X.SX32 R19, R24, R0, 0x1, P0 ;  /* 0x0000000018137211 */ /* 0x000fca00000f0eff */
[----:B------:R1:W-:Y:S01]  /*5590*/  STL.64 [R1+0x68], R18 ;  /* 0x0000681201007387 */ /* 0x0003e20000100a00 */
[----:B0-----:R-:W-:-:S03]  /*55a0*/  LEA R8, P1, R23, R2, 0x1 ;  /* 0x0000000217087211 */ /* 0x001fc600078208ff */
[----:B-1----:R-:W5:Y:S01]  /*55b0*/  LDL.LU R18, [R1+0x140] ;  /* 0x0001400001127983 */ /* 0x002f620000300800 */
[----:B------:R-:W-:-:S03]  /*55c0*/  LEA R6, P2, R21, R2, 0x1 ;  /* 0x0000000215067211 */ /* 0x000fc600078408ff */
[----:B------:R-:W5:Y:S01]  /*55d0*/  LDL.LU R24, [R1+0x138] ;  /* 0x0001380001187983 */ /* 0x000f620000300800 */
[----:B------:R-:W-:Y:S02]  /*55e0*/  LEA.HI.X.SX32 R9, R23, R0, 0x1, P1 ;  /* 0x0000000017097211 */ /* 0x000fe400008f0eff */
[C---:B------:R-:W-:Y:S01]  /*55f0*/  LEA R4, P3, R22.reuse, R2, 0x1 ;  /* 0x0000000216047211 */ /* 0x040fe200078608ff */
[----:B------:R-:W5:Y:S01]  /*5600*/  LDL.LU R23, [R1+0x13c] ;  /* 0x00013c0001177983 */ /* 0x000f620000300800 */
[-C--:B------:R-:W-:Y:S02]  /*5610*/  LEA.HI.X.SX32 R7, R21, R0.reuse, 0x1, P2 ;  /* 0x0000000015077211 */ /* 0x080fe400010f0eff */
[----:B------:R-:W-:Y:S01]  /*5620*/  LEA.HI.X.SX32 R5, R22, R0, 0x1, P3 ;  /* 0x0000000016057211 */ /* 0x000fe200018f0eff */
[----:B------:R0:W-:Y:S04]  /*5630*/  STL.64 [R1+0x60], R8 ;  /* 0x0000600801007387 */ /* 0x0001e80000100a00 */
[----:B------:R-:W5:Y:S01]  /*5640*/  LDL.LU R21, [R1+0x148] ;  /* 0x0001480001157983 */ /* 0x000f620000300800 */
[----:B------:R-:W-:-:S03]  /*5650*/  LEA R28, P0, R14, R2, 0x1 ;  /* 0x000000020e1c7211 */ /* 0x000fc600078008ff */
[----:B------:R1:W-:Y:S01]  /*5660*/  STL.64 [R1+0x58], R6 ;  /* 0x0000580601007387 */ /* 0x0003e20000100a00 */
[----:B------:R-:W-:-:S03]  /*5670*/  LEA.HI.X.SX32 R29, R14, R0, 0x1, P0 ;  /* 0x000000000e1d7211 */ /* 0x000fc600000f0eff */
[----:B------:R-:W5:Y:S04]  /*5680*/  LDL.LU R22, [R1+0x144] ;  /* 0x0001440001167983 */ /* 0x000f680000300800 */
[----:B------:R2:W-:Y:S04]  /*5690*/  STL.64 [R1+0x50], R4 ;  /* 0x0000500401007387 */ /* 0x0005e80000100a00 */
[----:B------:R1:W-:Y:S04]  /*56a0*/  STL.64 [R1+0x48], R28 ;  /* 0x0000481c01007387 */ /* 0x0003e80000100a00 */
[----:B------:R-:W5:Y:S01]  /*56b0*/  LDL.LU R14, [R1+0x17c] ;  /* 0x00017c00010e7983 */ /* 0x000f620000300800 */
[----:B0-----:R-:W-:-:S04]  /*56c0*/  LEA R8, P1, R10, R2, 0x1 ;  /* 0x000000020a087211 */ /* 0x001fc800078208ff */
[----:B------:R-:W-:Y:S02]  /*56d0*/  LEA.HI.X.SX32 R9, R10, R0, 0x1, P1 ;  /* 0x000000000a097211 */ /* 0x000fe400008f0eff */
[----:B-1----:R-:W-:-:S03]  /*56e0*/  LEA R6, P2, R11, R2, 0x1 ;  /* 0x000000020b067211 */ /* 0x002fc600078408ff */
[----:B------:R-:W-:Y:S01]  /*56f0*/  STL.64 [R1+0x40], R8 ;  /* 0x0000400801007387 */ /* 0x000fe20000100a00 */
[----:B------:R-:W-:-:S03]  /*5700*/  LEA.HI.X.SX32 R7, R11, R0, 0x1, P2 ;  /* 0x000000000b077211 */ /* 0x000fc600010f0eff */
[----:B------:R-:W5:Y:S04]  /*5710*/  LDL.LU R10, [R1+0x14c] ;  /* 0x00014c00010a7983 */ /* 0x000f680000300800 */
[----:B------:R-:W-:Y:S01]  /*5720*/  STL.64 [R1+0x38], R6 ;  /* 0x0000380601007387 */ /* 0x000fe20000100a00 */
[----:B--2---:R-:W-:-:S04]  /*5730*/  LEA R4, P3, R16, R2, 0x1 ;  /* 0x0000000210047211 */ /* 0x004fc800078608ff */
[----:B------:R-:W-:Y:S02]  /*5740*/  LEA.HI.X.SX32 R5, R16, R0, 0x1, P3 ;  /* 0x0000000010057211 */ /* 0x000fe400018f0eff */
[----:B------:R-:W2:Y:S04]  /*5750*/  LDL.LU R16, [R1+0x150] ;  /* 0x0001500001107983 */ /* 0x000ea80000300800 */
[----:B------:R-:W-:Y:S01]  /*5760*/  STL.64 [R1+0x30], R4 ;  /* 0x0000300401007387 */ /* 0x000fe20000100a00 */
[----:B------:R-:W-:-:S04]  /*5770*/  LEA R28, P0, R26, R2, 0x1 ;  /* 0x000000021a1c7211 */ /* 0x000fc800078008ff */
[----:B------:R-:W-:-:S05]  /*5780*/  LEA.HI.X.SX32 R29, R26, R0, 0x1, P0 ;  /* 0x000000001a1d7211 */ /* 0x000fca00000f0eff */
[----:B------:R0:W-:Y:S04]  /*5790*/  STL.64 [R1+0x28], R28 ;  /* 0x0000281c01007387 */ /* 0x0001e80000100a00 */
[----:B0-----:R-:W2:Y:S01]  /*57a0*/  LDL.LU R29, [R1+0x128c] ;  /* 0x00128c00011d7983 */ /* 0x001ea20000300800 */
[----:B------:R-:W-:-:S03]  /*57b0*/  LEA R8, P1, R13, R2, 0x1 ;  /* 0x000000020d087211 */ /* 0x000fc600078208ff */
[----:B------:R-:W2:Y:S01]  /*57c0*/  LDL.LU R11, [R1+0x154] ;  /* 0x00015400010b7983 */ /* 0x000ea20000300800 */
[----:B------:R-:W-:-:S03]  /*57d0*/  LEA.HI.X.SX32 R9, R13, R0, 0x1, P1 ;  /* 0x000000000d097211 */ /* 0x000fc600008f0eff */
[----:B------:R-:W2:Y:S01]  /*57e0*/  LDL.LU R13, [R1+0x170] ;  /* 0x00017000010d7983 */ /* 0x000ea20000300800 */
[----:B---3--:R-:W-:-:S03]  /*57f0*/  LEA R6, P2, R15, R2, 0x1 ;  /* 0x000000020f067211 */ /* 0x008fc600078408ff */
[----:B------:R0:W-:Y:S01]  /*5800*/  STL.64 [R1+0x20], R8 ;  /* 0x0000200801007387 */ /* 0x0001e20000100a00 */
[----:B------:R-:W-:-:S03]  /*5810*/  LEA.HI.X.SX32 R7, R15, R0, 0x1, P2 ;  /* 0x000000000f077211 */ /* 0x000fc600010f0eff */
[----:B------:R-:W3:Y:S01]  /*5820*/  LDL.LU R15, [R1+0x16c] ;  /* 0x00016c00010f7983 */ /* 0x000ee20000300800 */
[----:B----4-:R-:W-:-:S03]  /*5830*/  LEA R4, P3, R27, R2, 0x1 ;  /* 0x000000021b047211 */ /* 0x010fc600078608ff */
[----:B------:R5:W-:Y:S01]  /*5840*/  STL.64 [R1+0x18], R6 ;  /* 0x0000180601007387 */ /* 0x000be20000100a00 */
[----:B------:R-:W-:-:S05]  /*5850*/  LEA.HI.X.SX32 R5, R27, R0, 0x1, P3 ;  /* 0x000000001b057211 */ /* 0x000fca00018f0eff */
[----:B------:R-:W-:Y:S04]  /*5860*/  STL.64 [R1+0x10], R4 ;  /* 0x0000100401007387 */ /* 0x000fe80000100a00 */
[----:B0-----:R-:W4:Y:S01]  /*5870*/  LDL.LU R9, [R1+0x168] ;  /* 0x0001680001097983 */ /* 0x001f220000300800 */
[----:B-----5:R-:W-:-:S04]  /*5880*/  LEA R6, P0, R25, R2, 0x1 ;  /* 0x0000000219067211 */ /* 0x020fc800078008ff */
[----:B------:R-:W-:-:S05]  /*5890*/  LEA.HI.X.SX32 R7, R25, R0, 0x1, P0 ;  /* 0x0000000019077211 */ /* 0x000fca00000f0eff */
[----:B------:R0:W-:Y:S04]  /*58a0*/  STL.64 [R1+0x8], R6 ;  /* 0x0000080601007387 */ /* 0x0001e80000100a00 */
[----:B0-----:R-:W5:Y:S01]  /*58b0*/  LDL.LU R6, [R1+0x164] ;  /* 0x0001640001067983 */ /* 0x001f620000300800 */
[----:B------:R-:W-:-:S03]  /*58c0*/  LEA R4, P1, R18, R2, 0x1 ;  /* 0x0000000212047211 */ /* 0x000fc600078208ff */
[----:B------:R-:W5:Y:S01]  /*58d0*/  LDL.LU R7, [R1+0x160] ;  /* 0x0001600001077983 */ /* 0x000f620000300800 */
[----:B------:R-:W-:Y:S02]  /*58e0*/  LEA R26, P2, R24, R2, 0x1 ;  /* 0x00000002181a7211 */ /* 0x000fe400078408ff */
[-C--:B------:R-:W-:Y:S02]  /*58f0*/  LEA.HI.X.SX32 R5, R18, R0.reuse, 0x1, P1 ;  /* 0x0000000012057211 */ /* 0x080fe400008f0eff */
[----:B------:R-:W-:Y:S02]  /*5900*/  LEA.HI.X.SX32 R27, R24, R0, 0x1, P2 ;  /* 0x00000000181b7211 */ /* 0x000fe400010f0eff */
[----:B------:R-:W-:-:S03]  /*5910*/  LEA R18, P0, R23, R2, 0x1 ;  /* 0x0000000217127211 */ /* 0x000fc600078008ff */
[----:B------:R-:W-:Y:S04]  /*5920*/  STL.64 [R1+0x1168], R26 ;  /* 0x0011681a01007387 */ /* 0x000fe80000100a00 */
[----:B------:R0:W-:Y:S01]  /*5930*/  STL.64 [R1], R4 ;  /* 0x0000000401007387 */ /* 0x0001e20000100a00 */
[----:B------:R-:W-:Y:S02]  /*5940*/  LEA R24, P1, R21, R2, 0x1 ;  /* 0x0000000215187211 */ /* 0x000fe400078208ff */
[-C--:B------:R-:W-:Y:S02]  /*5950*/  LEA.HI.X.SX32 R19, R23, R0.reuse, 0x1, P0 ;  /* 0x0000000017137211 */ /* 0x080fe400000f0eff */
[----:B------:R-:W-:Y:S02]  /*5960*/  LEA.HI.X.SX32 R25, R21, R0, 0x1, P1 ;  /* 0x0000000015197211 */ /* 0x000fe400008f0eff */
[----:B0-----:R-:W-:-:S04]  /*5970*/  LEA R4, P2, R22, R2, 0x1 ;  /* 0x0000000216047211 */ /* 0x001fc800078408ff */
[----:B------:R-:W-:Y:S02]  /*5980*/  LEA.HI.X.SX32 R5, R22, R0, 0x1, P2 ;  /* 0x0000000016057211 */ /* 0x000fe400010f0eff */
[C---:B------:R-:W-:Y:S01]  /*5990*/  LEA R22, P0, R14.reuse, R2, 0x1 ;  /* 0x000000020e167211 */ /* 0x040fe200078008ff */
[----:B------:R-:W-:Y:S03]  /*59a0*/  STL.64 [R1+0x1170], R24 ;  /* 0x0011701801007387 */ /* 0x000fe60000100a00 */
[----:B------:R-:W-:Y:S01]  /*59b0*/  LEA.HI.X.SX32 R23, R14, R0, 0x1, P0 ;  /* 0x000000000e177211 */ /* 0x000fe200000f0eff */
[----:B------:R-:W-:Y:S04]  /*59c0*/  STL.64 [R1+0x138], R18 ;  /* 0x0001381201007387 */ /* 0x000fe80000100a00 */
[----:B------:R0:W-:Y:S04]  /*59d0*/  STL.64 [R1+0x140], R4 ;  /* 0x0001400401007387 */ /* 0x0001e80000100a00 */
[----:B------:R-:W-:Y:S04]  /*59e0*/  STL.64 [R1+0x1178], R22 ;  /* 0x0011781601007387 */ /* 0x000fe80000100a00 */
[----:B------:R-:W5:Y:S04]  /*59f0*/  LDL.LU R26, [R1+0x15c] ;  /* 0x00015c00011a7983 */ /* 0x000f680000300800 */
[----:B------:R-:W5:Y:S01]  /*5a00*/  LDL.LU R28, [R1+0x158] ;  /* 0x00015800011c7983 */ /* 0x000f620000300800 */
[----:B0-----:R-:W-:-:S04]  /*5a10*/  LEA R4, P1, R10, R2, 0x1 ;  /* 0x000000020a047211 */ /* 0x001fc800078208ff */
[----:B------:R-:W-:-:S05]  /*5a20*/  LEA.HI.X.SX32 R5, R10, R0, 0x1, P1 ;  /* 0x000000000a057211 */ /* 0x000fca00008f0eff */
[----:B------:R0:W-:Y:S01]  /*5a30*/  STL.64 [R1+0x148], R4 ;  /* 0x0001480401007387 */ /* 0x0001e20000100a00 */
[----:B--2---:R-:W-:-:S04]  /*5a40*/  LEA R20, P2, R16, R2, 0x1 ;  /* 0x0000000210147211 */ /* 0x004fc800078408ff */
[----:B------:R-:W-:-:S05]  /*5a50*/  LEA.HI.X.SX32 R21, R16, R0, 0x1, P2 ;  /* 0x0000000010157211 */ /* 0x000fca00010f0eff */
[----:B------:R-:W-:Y:S01]  /*5a60*/  STL.64 [R1+0x1180], R20 ;  /* 0x0011801401007387 */ /* 0x000fe20000100a00 */
[-C--:B0-----:R-:W-:Y:S02]  /*5a70*/  LEA R4, P0, R11, R2.reuse, 0x1 ;  /* 0x000000020b047211 */ /* 0x081fe400078008ff */
[----:B------:R-:W-:Y:S02]  /*5a80*/  LEA R18, P1, R13, R2, 0x1 ;  /* 0x000000020d127211 */ /* 0x000fe400078208ff */
[-C--:B------:R-:W-:Y:S02]  /*5a90*/  LEA.HI.X.SX32 R5, R11, R0.reuse, 0x1, P0 ;  /* 0x000000000b057211 */ /* 0x080fe400000f0eff */
[----:B------:R-:W-:-:S05]  /*5aa0*/  LEA.HI.X.SX32 R19, R13, R0, 0x1, P1 ;  /* 0x000000000d137211 */ /* 0x000fca00008f0eff */
[----:B------:R-:W-:Y:S01]  /*5ab0*/  STL.64 [R1+0x1188], R18 ;  /* 0x0011881201007387 */ /* 0x000fe20000100a00 */
[----:B---3--:R-:W-:-:S04]  /*5ac0*/  LEA R16, P2, R15, R2, 0x1 ;  /* 0x000000020f107211 */ /* 0x008fc800078408ff */
[----:B------:R-:W-:Y:S01]  /*5ad0*/  LEA.HI.X.SX32 R17, R15, R0, 0x1, P2 ;  /* 0x000000000f117211 */ /* 0x000fe200010f0eff */
[----:B------:R-:W-:Y:S01]  /*5ae0*/  STL.64 [R1+0x150], R4 ;  /* 0x0001500401007387 */ /* 0x000fe20000100a00 */
[----:B----4-:R-:W-:-:S04]  /*5af0*/  LEA R14, P0, R9, R2, 0x1 ;  /* 0x00000002090e7211 */ /* 0x010fc800078008ff */
[----:B------:R-:W-:Y:S01]  /*5b00*/  LEA.HI.X.SX32 R15, R9, R0, 0x1, P0 ;  /* 0x00000000090f7211 */ /* 0x000fe200000f0eff */
[----:B------:R-:W-:Y:S04]  /*5b10*/  STL.64 [R1+0x1190], R16 ;  /* 0x0011901001007387 */ /* 0x000fe80000100a00 */
[----:B------:R-:W-:Y:S01]  /*5b20*/  STL.64 [R1+0x1198], R14 ;  /* 0x0011980e01007387 */ /* 0x000fe20000100a00 */
[----:B-----5:R-:W-:-:S04]  /*5b30*/  LEA R12, P1, R6, R2, 0x1 ;  /* 0x00000002060c7211 */ /* 0x020fc800078208ff */
[----:B------:R-:W-:-:S05]  /*5b40*/  LEA.HI.X.SX32 R13, R6, R0, 0x1, P1 ;  /* 0x00000000060d7211 */ /* 0x000fca00008f0eff */
[----:B------:R0:W-:Y:S01]  /*5b50*/  STL.64 [R1+0x11a0], R12 ;  /* 0x0011a00c01007387 */ /* 0x0001e20000100a00 */
[----:B------:R-:W-:-:S03]  /*5b60*/  LEA R10, P2, R7, R2, 0x1 ;  /* 0x00000002070a7211 */ /* 0x000fc600078408ff */
[----:B0-----:R-:W2:Y:S04]  /*5b70*/  LDL.LU R12, [R1+0x29c] ;  /* 0x00029c00010c7983 */ /* 0x001ea80000300800 */
[----:B------:R-:W3:Y:S04]  /*5b80*/  LDL.LU R27, [R1+0x290] ;  /* 0x00029000011b7983 */ /* 0x000ee80000300800 */
[----:B------:R-:W4:Y:S04]  /*5b90*/  LDL.LU R13, [R1+0x284] ;  /* 0x00028400010d7983 */ /* 0x000f280000300800 */
[----:B------:R-:W5:Y:S04]  /*5ba0*/  LDL.LU R14, [R1+0x278] ;  /* 0x00027800010e7983 */ /* 0x000f680000300800 */
[----:B------:R-:W2:Y:S01]  /*5bb0*/  LDL.LU R15, [R1+0x26c] ;  /* 0x00026c00010f7983 */ /* 0x000ea20000300800 */
[----:B------:R-:W-:-:S03]  /*5bc0*/  LEA.HI.X.SX32 R11, R7, R0, 0x1, P2 ;  /* 0x00000000070b7211 */ /* 0x000fc600010f0eff */
[----:B------:R-:W2:Y:S04]  /*5bd0*/  LDL.LU R16, [R1+0x260] ;  /* 0x0002600001107983 */ /* 0x000ea80000300800 */
[----:B------:R-:W2:Y:S04]  /*5be0*/  LDL.LU R17, [R1+0x254] ;  /* 0x0002540001117983 */ /* 0x000ea80000300800 */
[----:B------:R-:W2:Y:S04]  /*5bf0*/  LDL.LU R18, [R1+0x248] ;  /* 0x0002480001127983 */ /* 0x000ea80000300800 */
[----:B------:R-:W2:Y:S01]  /*5c00*/  LDL.LU R19, [R1+0x23c] ;  /* 0x00023c0001137983 */ /* 0x000ea20000300800 */
[----:B------:R-:W-:-:S03]  /*5c10*/  LEA R8, P0, R26, R2, 0x1 ;  /* 0x000000021a087211 */ /* 0x000fc600078008ff */
[----:B------:R-:W2:Y:S04]  /*5c20*/  LDL.LU R20, [R1+0x230] ;  /* 0x0002300001147983 */ /* 0x000ea80000300800 */
[----:B------:R-:W2:Y:S01]  /*5c30*/  LDL.LU R21, [R1+0x224] ;  /* 0x0002240001157983 */ /* 0x000ea20000300800 */
[----:B------:R-:W-:-:S03]  /*5c40*/  LEA.HI.X.SX32 R9, R26, R0, 0x1, P0 ;  /* 0x000000001a097211 */ /* 0x000fc600000f0eff */
[----:B------:R-:W2:Y:S01]  /*5c50*/  LDL.LU R22, [R1+0x218] ;  /* 0x0002180001167983 */ /* 0x000ea20000300800 */
[----:B------:R-:W-:-:S03]  /*5c60*/  LEA R6, P1, R28, R2, 0x1 ;  /* 0x000000021c067211 */ /* 0x000fc600078208ff */
[----:B------:R-:W2:Y:S04]  /*5c70*/  LDL.LU R23, [R1+0x20c] ;  /* 0x00020c0001177983 */ /* 0x000ea80000300800 */
[----:B------:R0:W-:Y:S01]  /*5c80*/  STL.64 [R1+0x11a8], R10 ;  /* 0x0011a80a01007387 */ /* 0x0001e20000100a00 */
[----:B------:R-:W-:-:S03]  /*5c90*/  LEA.HI.X.SX32 R7, R28, R0, 0x1, P1 ;  /* 0x000000001c077211 */ /* 0x000fc600008f0eff */
[----:B0-----:R-:W2:Y:S04]  /*5ca0*/  LDL.LU R10, [R1+0x2b4] ;  /* 0x0002b400010a7983 */ /* 0x001ea80000300800 */
[----:B------:R-:W2:Y:S04]  /*5cb0*/  LDL.LU R11, [R1+0x2a8] ;  /* 0x0002a800010b7983 */ /* 0x000ea80000300800 */
[----:B------:R-:W2:Y:S04]  /*5cc0*/  LDL.LU R24, [R1+0x200] ;  /* 0x0002000001187983 */ /* 0x000ea80000300800 */
[----:B------:R0:W-:Y:S04]  /*5cd0*/  STL.64 [R1+0x11b0], R8 ;  /* 0x0011b00801007387 */ /* 0x0001e80000100a00 */
[----:B0-----:R-:W2:Y:S04]  /*5ce0*/  LDL.LU R9, [R1+0x2c0] ;  /* 0x0002c00001097983 */ /* 0x001ea80000300800 */
[----:B------:R-:W2:Y:S04]  /*5cf0*/  LDL.LU R28, [R1+0x1f4] ;  /* 0x0001f400011c7983 */ /* 0x000ea80000300800 */
[----:B------:R-:W2:Y:S04]  /*5d00*/  LDL.LU R25, [R1+0x1e8] ;  /* 0x0001e80001197983 */ /* 0x000ea80000300800 */
[----:B------:R-:W2:Y:S04]  /*5d10*/  LDL.LU R26, [R1+0x1e4] ;  /* 0x0001e400011a7983 */ /* 0x000ea80000300800 */
[----:B------:R0:W-:Y:S04]  /*5d20*/  STL.64 [R1+0x11b8], R6 ;  /* 0x0011b80601007387 */ /* 0x0001e80000100a00 */
[----:B0-----:R-:W2:Y:S01]  /*5d30*/  LDL R6, [R1+0x1cc] ;  /* 0x0001cc0001067983 */ /* 0x001ea20000100800 */
[----:B------:R-:W-:-:S02]  /*5d40*/  LEA R4, P2, R29, R2, 0x1 ;  /* 0x000000021d047211 */ /* 0x000fc400078408ff */
[----:B------:R-:W-:Y:S02]  /*5d50*/  LEA R2, P3, R3, R2, 0x1 ;  /* 0x0000000203027211 */ /* 0x000fe400078608ff */
[-C--:B------:R-:W-:Y:S02]  /*5d60*/  LEA.HI.X.SX32 R5, R29, R0.reuse, 0x1, P2 ;  /* 0x000000001d057211 */ /* 0x080fe400010f0eff */
[----:B------:R-:W-:-:S03]  /*5d70*/  LEA.HI.X.SX32 R3, R3, R0, 0x1, P3 ;  /* 0x0000000003037211 */ /* 0x000fc600018f0eff */
[----:B------:R-:W-:Y:S04]  /*5d80*/  STL.64 [R1+0x11c0], R4 ;  /* 0x0011c00401007387 */ /* 0x000fe80000100a00 */
[----:B------:R-:W-:Y:S04]  /*5d90*/  STL.64 [R1+0x11c8], R2 ;  /* 0x0011c80201007387 */ /* 0x000fe80000100a00 */
[----:B--2---:R-:W-:Y:S04]  /*5da0*/  STS.U16 [R6+0x9400], R9 ;  /* 0x0094000906007388 */ /* 0x004fe80000000400 */
[----:B------:R-:W-:Y:S04]  /*5db0*/  STS.U16 [R6+0x9800], R10 ;  /* 0x0098000a06007388 */ /* 0x000fe80000000400 */
[----:B------:R-:W-:Y:S04]  /*5dc0*/  STS.U16 [R6+0x9c00], R11 ;  /* 0x009c000b06007388 */ /* 0x000fe80000000400 */
[----:B------:R-:W-:Y:S04]  /*5dd0*/  STS.U16 [R6+0xa000], R12 ;  /* 0x00a0000c06007388 */ /* 0x000fe80000000400 */
[----:B---3--:R0:W-:Y:S04]  /*5de0*/  STS.U16 [R6+0xa400], R27 ;  /* 0x00a4001b06007388 */ /* 0x0081e80000000400 */
[----:B----4-:R-:W-:Y:S04]  /*5df0*/  STS.U16 [R6+0xa800], R13 ;  /* 0x00a8000d06007388 */ /* 0x010fe80000000400 */
[----:B-----5:R-:W-:Y:S04]  /*5e00*/  STS.U16 [R6+0xac00], R14 ;  /* 0x00ac000e06007388 */ /* 0x020fe80000000400 */
[----:B------:R-:W-:Y:S04]  /*5e10*/  STS.U16 [R6+0xb000], R15 ;  /* 0x00b0000f06007388 */ /* 0x000fe80000000400 */
[----:B------:R-:W-:Y:S04]  /*5e20*/  STS.U16 [R6+0xb400], R16 ;  /* 0x00b4001006007388 */ /* 0x000fe80000000400 */
[----:B------:R-:W-:Y:S04]  /*5e30*/  STS.U16 [R6+0xb800], R17 ;  /* 0x00b8001106007388 */ /* 0x000fe80000000400 */
[----:B------:R-:W-:Y:S04]  /*5e40*/  STS.U16 [R6+0xbc00], R18 ;  /* 0x00bc001206007388 */ /* 0x000fe80000000400 */
[----:B------:R-:W-:Y:S04]  /*5e50*/  STS.U16 [R6+0xc000], R19 ;  /* 0x00c0001306007388 */ /* 0x000fe80000000400 */
[----:B0-----:R-:W2:Y:S04]  /*5e60*/  LDL.LU R27, [R1+0x1e0] ;  /* 0x0001e000011b7983 */ /* 0x001ea80000300800 */
[----:B------:R-:W-:Y:S04]  /*5e70*/  STS.U16 [R6+0xc400], R20 ;  /* 0x00c4001406007388 */ /* 0x000fe80000000400 */
[----:B------:R-:W-:Y:S04]  /*5e80*/  STS.U16 [R6+0xc800], R21 ;  /* 0x00c8001506007388 */ /* 0x000fe80000000400 */
[----:B------:R-:W3:Y:S04]  /*5e90*/  LDL.LU R0, [R1+0x1dc] ;  /* 0x0001dc0001007983 */ /* 0x000ee80000300800 */
[----:B------:R-:W-:Y:S04]  /*5ea0*/  STS.U16 [R6+0xcc00], R22 ;  /* 0x00cc001606007388 */ /* 0x000fe80000000400 */
[----:B------:R-:W4:Y:S04]  /*5eb0*/  LDL.LU R4, [R1+0x1d8] ;  /* 0x0001d80001047983 */ /* 0x000f280000300800 */
[----:B------:R-:W-:Y:S04]  /*5ec0*/  STS.U16 [R6+0xd000], R23 ;  /* 0x00d0001706007388 */ /* 0x000fe80000000400 */
[----:B------:R-:W5:Y:S04]  /*5ed0*/  LDL.LU R5, [R1+0x1d4] ;  /* 0x0001d40001057983 */ /* 0x000f680000300800 */
[----:B------:R-:W-:Y:S04]  /*5ee0*/  STS.U16 [R6+0xd400], R24 ;  /* 0x00d4001806007388 */ /* 0x000fe80000000400 */
[----:B------:R-:W5:Y:S04]  /*5ef0*/  LDL.LU R29, [R1+0x1d0] ;  /* 0x0001d000011d7983 */ /* 0x000f680000300800 */
[----:B------:R-:W5:Y:S04]  /*5f00*/  LDL.LU R7, [R1+0x1c8] ;  /* 0x0001c80001077983 */ /* 0x000f680000300800 */
[----:B------:R0:W-:Y:S04]  /*5f10*/  STS.U16 [R6+0xd800], R28 ;  /* 0x00d8001c06007388 */ /* 0x0001e80000000400 */
[----:B0-----:R-:W5:Y:S04]  /*5f20*/  LDL.LU R28, [R1+0x1c4] ;  /* 0x0001c400011c7983 */ /* 0x001f680000300800 */
[----:B------:R-:W5:Y:S04]  /*5f30*/  LDL.LU R8, [R1+0x410] ;  /* 0x0004100001087983 */ /* 0x000f680000300800 */
[----:B------:R-:W5:Y:S04]  /*5f40*/  LDL.LU R9, [R1+0x404] ;  /* 0x0004040001097983 */ /* 0x000f680000300800 */
[----:B------:R-:W5:Y:S04]  /*5f50*/  LDL.LU R10, [R1+0x3f8] ;  /* 0x0003f800010a7983 */ /* 0x000f680000300800 */
[----:B------:R-:W5:Y:S04]  /*5f60*/  LDL.LU R11, [R1+0x3ec] ;  /* 0x0003ec00010b7983 */ /* 0x000f680000300800 */
[----:B------:R-:W5:Y:S04]  /*5f70*/  LDL.LU R12, [R1+0x3e0] ;  /* 0x0003e000010c7983 */ /* 0x000f680000300800 */
[----:B------:R-:W5:Y:S04]  /*5f80*/  LDL.LU R13, [R1+0x3d4] ;  /* 0x0003d400010d7983 */ /* 0x000f680000300800 */
[----:B------:R-:W-:Y:S04]  /*5f90*/  STS.U16 [R6+0xdc00], R25 ;  /* 0x00dc001906007388 */ /* 0x000fe80000000400 */
[----:B------:R-:W5:Y:S04]  /*5fa0*/  LDL.LU R14, [R1+0x3c8] ;  /* 0x0003c800010e7983 */ /* 0x000f680000300800 */
[----:B------:R0:W-:Y:S04]  /*5fb0*/  STS.U16 [R6+0xe000], R26 ;  /* 0x00e0001a06007388 */ /* 0x0001e80000000400 */
[----:B------:R-:W5:Y:S04]  /*5fc0*/  LDL.LU R15, [R1+0x3bc] ;  /* 0x0003bc00010f7983 */ /* 0x000f680000300800 */
[----:B0-----:R-:W5:Y:S01]  /*5fd0*/  LDL.LU R26, [R1+0x3b0] ;  /* 0x0003b000011a7983 */ /* 0x001f620000300800 */
[----:B------:R-:W-:-:S03]  /*5fe0*/  LOP3.LUT R2, R6, 0x20, RZ, 0x3c, !PT ;  /* 0x0000002006027812 */ /* 0x000fc600078e3cff */
[----:B------:R-:W5:Y:S04]  /*5ff0*/  LDL.LU R16, [R1+0x3a8] ;  /* 0x0003a80001107983 */ /* 0x000f680000300800 */
        /* <DEDUP_REMOVED lines=9> */
[----:B--2---:R0:W-:Y:S04]  /*6090*/  STS.U16 [R6+0xe400], R27 ;  /* 0x00e4001b06007388 */ /* 0x0041e80000000400 */
[----:B0-----:R-:W2:Y:S04]  /*60a0*/  LDL.LU R27, [R1+0x350] ;  /* 0x00035000011b7983 */ /* 0x001ea80000300800 */
[----:B---3--:R-:W-:Y:S04]  /*60b0*/  STS.U16 [R6+0xe800], R0 ;  /* 0x00e8000006007388 */ /* 0x008fe80000000400 */
[----:B----4-:R-:W-:Y:S04]  /*60c0*/  STS.U16 [R6+0xec00], R4 ;  /* 0x00ec000406007388 */ /* 0x010fe80000000400 */
[----:B-----5:R-:W-:Y:S04]  /*60d0*/  STS.U16 [R6+0xf000], R5 ;  /* 0x00f0000506007388 */ /* 0x020fe80000000400 */
[----:B------:R-:W-:Y:S04]  /*60e0*/  STS.U16 [R6+0xf400], R29 ;  /* 0x00f4001d06007388 */ /* 0x000fe80000000400 */
[----:B------:R-:W-:Y:S04]  /*60f0*/  STS.U16 [R6+0xf800], R7 ;  /* 0x00f8000706007388 */ /* 0x000fe80000000400 */
[----:B------:R0:W-:Y:S04]  /*6100*/  STS.U16 [R6+0xfc00], R28 ;  /* 0x00fc001c06007388 */ /* 0x0001e80000000400 */
[----:B------:R-:W-:Y:S04]  /*6110*/  STS.U16 [R2+0x100], R8 ;  /* 0x0001000802007388 */ /* 0x000fe80000000400 */
[----:B------:R-:W-:Y:S04]  /*6120*/  STS.U16 [R2+0x500], R9 ;  /* 0x0005000902007388 */ /* 0x000fe80000000400 */
[----:B------:R-:W-:Y:S04]  /*6130*/  STS.U16 [R2+0x900], R10 ;  /* 0x0009000a02007388 */ /* 0x000fe80000000400 */
[----:B------:R-:W-:Y:S04]  /*6140*/  STS.U16 [R2+0xd00], R11 ;  /* 0x000d000b02007388 */ /* 0x000fe80000000400 */
[----:B------:R-:W-:Y:S04]  /*6150*/  STS.U16 [R2+0x1100], R12 ;  /* 0x0011000c02007388 */ /* 0x000fe80000000400 */
[----:B------:R-:W-:Y:S04]  /*6160*/  STS.U16 [R2+0x1500], R13 ;  /* 0x0015000d02007388 */ /* 0x000fe80000000400 */
[----:B0-----:R-:W3:Y:S04]  /*6170*/  LDL.LU R28, [R1+0x348] ;  /* 0x00034800011c7983 */ /* 0x001ee80000300800 */
[----:B------:R-:W-:Y:S04]  /*6180*/  STS.U16 [R2+0x1900], R14 ;  /* 0x0019000e02007388 */ /* 0x000fe80000000400 */
[----:B------:R-:W-:Y:S04]  /*6190*/  STL [R1+0x1280], R6 ;  /* 0x0012800601007387 */ /* 0x000fe80000100800 */
[----:B------:R-:W-:Y:S04]  /*61a0*/  STS.U16 [R2+0x1d00], R15 ;  /* 0x001d000f02007388 */ /* 0x000fe80000000400 */
[----:B------:R0:W-:Y:S04]  /*61b0*/  STS.U16 [R2+0x2100], R26 ;  /* 0x0021001a02007388 */ /* 0x0001e80000000400 */
[----:B0-----:R-:W4:Y:S04]  /*61c0*/  LDL.LU R26, [R1+0x340] ;  /* 0x00034000011a7983 */ /* 0x001f280000300800 */
[----:B------:R-:W5:Y:S04]  /*61d0*/  LDL.LU R6, [R1+0x330] ;  /* 0x0003300001067983 */ /* 0x000f680000300800 */
[----:B------:R-:W-:Y:S04]  /*61e0*/  STS.U16 [R2+0x2500], R16 ;  /* 0x0025001002007388 */ /* 0x000fe80000000400 */
[----:B------:R-:W-:Y:S04]  /*61f0*/  STS.U16 [R2+0x2900], R17 ;  /* 0x0029001102007388 */ /* 0x000fe80000000400 */
[----:B------:R-:W-:Y:S04]  /*6200*/  STS.U16 [R2+0x2d00], R18 ;  /* 0x002d001202007388 */ /* 0x000fe80000000400 */
[----:B------:R-:W-:Y:S04]  /*6210*/  STS.U16 [R2+0x3100], R19 ;  /* 0x0031001302007388 */ /* 0x000fe80000000400 */
[----:B------:R-:W-:Y:S04]  /*6220*/  STS.U16 [R2+0x3500], R20 ;  /* 0x0035001402007388 */ /* 0x000fe80000000400 */
[----:B------:R-:W-:Y:S04]  /*6230*/  STS.U16 [R2+0x3900], R21 ;  /* 0x0039001502007388 */ /* 0x000fe80000000400 */
[----:B-----5:R0:W-:Y:S04]  /*6240*/  STL [R1+0x1288], R6 ;  /* 0x0012880601007387 */ /* 0x0201e80000100800 */
[----:B0-----:R-:W5:Y:S04]  /*6250*/  LDL.LU R6, [R1+0x338] ;  /* 0x0003380001067983 */ /* 0x001f680000300800 */
[----:B------:R-:W-:Y:S04]  /*6260*/  STS.U16 [R2+0x3d00], R22 ;  /* 0x003d001602007388 */ /* 0x000fe80000000400 */
[----:B------:R-:W5:Y:S04]  /*6270*/  LDL.LU R3, [R1+0x328] ;  /* 0x0003280001037983 */ /* 0x000f680000300800 */
[----:B------:R-:W-:Y:S04]  /*6280*/  STS.U16 [R2+0x4100], R23 ;  /* 0x0041001702007388 */ /* 0x000fe80000000400 */
[----:B------:R-:W5:Y:S04]  /*6290*/  LDL.LU R0, [R1+0x320] ;  /* 0x0003200001007983 */ /* 0x000f680000300800 */
[----:B------:R-:W-:Y:S04]  /*62a0*/  STS.U16 [R2+0x4500], R24 ;  /* 0x0045001802007388 */ /* 0x000fe80000000400 */
[----:B------:R-:W5:Y:S04]  /*62b0*/  LDL.LU R4, [R1+0x318] ;  /* 0x0003180001047983 */ /* 0x000f680000300800 */
[----:B------:R-:W-:Y:S04]  /*62c0*/  STS.U16 [R2+0x4900], R25 ;  /* 0x0049001902007388 */ /* 0x000fe80000000400 */
[----:B------:R-:W5:Y:S04]  /*62d0*/  LDL.LU R5, [R1+0x310] ;  /* 0x0003100001057983 */ /* 0x000f680000300800 */
[----:B--2---:R0:W-:Y:S04]  /*62e0*/  STS.U16 [R2+0x4d00], R27 ;  /* 0x004d001b02007388 */ /* 0x0041e80000000400 */
[----:B------:R-:W2:Y:S04]  /*62f0*/  LDL.LU R29, [R1+0x308] ;  /* 0x00030800011d7983 */ /* 0x000ea80000300800 */
[----:B0-----:R-:W2:Y:S04]  /*6300*/  LDL.LU R27, [R1+0x300] ;  /* 0x00030000011b7983 */ /* 0x001ea80000300800 */
[----:B------:R-:W2:Y:S04]  /*6310*/  LDL.LU R7, [R1+0x2f8] ;  /* 0x0002f80001077983 */ /* 0x000ea80000300800 */
[----:B------:R-:W2:Y:S04]  /*6320*/  LDL.LU R8, [R1+0x2f0] ;  /* 0x0002f00001087983 */ /* 0x000ea80000300800 */
[----:B------:R-:W2:Y:S04]  /*6330*/  LDL.LU R9, [R1+0x2e8] ;  /* 0x0002e80001097983 */ /* 0x000ea80000300800 */
[----:B------:R-:W2:Y:S04]  /*6340*/  LDL.LU R10, [R1+0x2e0] ;  /* 0x0002e000010a7983 */ /* 0x000ea80000300800 */
[----:B------:R-:W2:Y:S04]  /*6350*/  LDL.LU R11, [R1+0x2d8] ;  /* 0x0002d800010b7983 */ /* 0x000ea80000300800 */
[----:B------:R-:W2:Y:S04]  /*6360*/  LDL.LU R12, [R1+0x2d0] ;  /* 0x0002d000010c7983 */ /* 0x000ea80000300800 */
[----:B------:R-:W2:Y:S04]  /*6370*/  LDL.LU R13, [R1+0x2c8] ;  /* 0x0002c800010d7983 */ /* 0x000ea80000300800 */
[----:B---3--:R0:W-:Y:S04]  /*6380*/  STS.U16 [R2+0x5100], R28 ;  /* 0x0051001c02007388 */ /* 0x0081e80000000400 */
[----:B------:R-:W3:Y:S04]  /*6390*/  LDL.LU R14, [R1+0x2bc] ;  /* 0x0002bc00010e7983 */ /* 0x000ee80000300800 */
        /* <DEDUP_REMOVED lines=11> */
[----:B----4-:R0:W-:Y:S04]  /*6450*/  STS.U16 [R2+0x5500], R26 ;  /* 0x0055001a02007388 */ /* 0x0101e80000000400 */
[----:B------:R-:W4:Y:S04]  /*6460*/  LDL.LU R25, [R1+0x22c] ;  /* 0x00022c0001197983 */ /* 0x000f280000300800 */
[----:B0-----:R-:W2:Y:S04]  /*6470*/  LDL.LU R26, [R1+0x220] ;  /* 0x00022000011a7983 */ /* 0x001ea80000300800 */
[----:B-----5:R0:W-:Y:S04]  /*6480*/  STS.U16 [R2+0x5900], R6 ;  /* 0x0059000602007388 */ /* 0x0201e80000000400 */
[----:B0-----:R-:W5:Y:S04]  /*6490*/  LDL.LU R6, [R1+0x1288] ;  /* 0x0012880001067983 */ /* 0x001f680000300800 */
[----:B-----5:R-:W-:Y:S04]  /*64a0*/  STS.U16 [R2+0x5d00], R6 ;  /* 0x005d000602007388 */ /* 0x020fe80000000400 */
[----:B------:R-:W-:Y:S04]  /*64b0*/  STS.U16 [R2+0x6100], R3 ;  /* 0x0061000302007388 */ /* 0x000fe80000000400 */
[----:B------:R-:W-:Y:S04]  /*64c0*/  STS.U16 [R2+0x6500], R0 ;  /* 0x0065000002007388 */ /* 0x000fe80000000400 */
[----:B------:R-:W-:Y:S04]  /*64d0*/  STS.U16 [R2+0x6900], R4 ;  /* 0x0069000402007388 */ /* 0x000fe80000000400 */
[----:B------:R-:W-:Y:S04]  /*64e0*/  STS.U16 [R2+0x6d00], R5 ;  /* 0x006d000502007388 */ /* 0x000fe80000000400 */
[----:B--2---:R-:W-:Y:S04]  /*64f0*/  STS.U16 [R2+0x7100], R29 ;  /* 0x0071001d02007388 */ /* 0x004fe80000000400 */
[----:B------:R0:W-:Y:S04]  /*6500*/  STS.U16 [R2+0x7500], R27 ;  /* 0x0075001b02007388 */ /* 0x0001e80000000400 */
[----:B------:R-:W-:Y:S04]  /*6510*/  STS.U16 [R2+0x7900], R7 ;  /* 0x0079000702007388 */ /* 0x000fe80000000400 */
[----:B------:R-:W-:Y:S04]  /*6520*/  STS.U16 [R2+0x7d00], R8 ;  /* 0x007d000802007388 */ /* 0x000fe80000000400 */
[----:B------:R-:W-:Y:S04]  /*6530*/  STS.U16 [R2+0x8100], R9 ;  /* 0x0081000902007388 */ /* 0x000fe80000000400 */
[----:B------:R-:W-:Y:S04]  /*6540*/  STS.U16 [R2+0x8500], R10 ;  /* 0x0085000a02007388 */ /* 0x000fe80000000400 */
[----:B------:R-:W-:Y:S04]  /*6550*/  STS.U16 [R2+0x8900], R11 ;  /* 0x0089000b02007388 */ /* 0x000fe80000000400 */
[----:B------:R-:W-:Y:S04]  /*6560*/  STS.U16 [R2+0x8d00], R12 ;  /* 0x008d000c02007388 */ /* 0x000fe80000000400 */
[----:B------:R-:W-:Y:S04]  /*6570*/  STS.U16 [R2+0x9100], R13 ;  /* 0x0091000d02007388 */ /* 0x000fe80000000400 */
[----:B---3--:R-:W-:Y:S04]  /*6580*/  STS.U16 [R2+0x9500], R14 ;  /* 0x0095000e02007388 */ /* 0x008fe80000000400 */
[----:B0-----:R-:W2:Y:S04]  /*6590*/  LDL.LU R27, [R1+0x214] ;  /* 0x00021400011b7983 */ /* 0x001ea80000300800 */
[----:B------:R0:W-:Y:S04]  /*65a0*/  STS.U16 [R2+0x9900], R28 ;  /* 0x0099001c02007388 */ /* 0x0001e80000000400 */
[----:B0-----:R-:W3:Y:S04]  /*65b0*/  LDL.LU R28, [R1+0x208] ;  /* 0x00020800011c7983 */ /* 0x001ee80000300800 */
[----:B------:R-:W5:Y:S04]  /*65c0*/  LDL.LU R6, [R1+0x1f0] ;  /* 0x0001f00001067983 */ /* 0x000f680000300800 */
[----:B------:R-:W-:Y:S04]  /*65d0*/  STS.U16 [R2+0x9d00], R15 ;  /* 0x009d000f02007388 */ /* 0x000fe80000000400 */
[----:B------:R-:W-:Y:S04]  /*65e0*/  STS.U16 [R2+0xa100], R16 ;  /* 0x00a1001002007388 */ /* 0x000fe80000000400 */
[----:B------:R-:W-:Y:S04]  /*65f0*/  STS.U16 [R2+0xa500], R17 ;  /* 0x00a5001102007388 */ /* 0x000fe80000000400 */
[----:B------:R-:W-:Y:S04]  /*6600*/  STS.U16 [R2+0xa900], R18 ;  /* 0x00a9001202007388 */ /* 0x000fe80000000400 */
[----:B------:R-:W-:Y:S04]  /*6610*/  STS.U16 [R2+0xad00], R19 ;  /* 0x00ad001302007388 */ /* 0x000fe80000000400 */
[----:B-----5:R0:W-:Y:S04]  /*6620*/  STL [R1+0x1284], R6 ;  /* 0x0012840601007387 */ /* 0x0201e80000100800 */
[----:B0-----:R-:W5:Y:S04]  /*6630*/  LDL.LU R6, [R1+0x1fc] ;  /* 0x0001fc0001067983 */ /* 0x001f680000300800 */
[----:B------:R-:W5:Y:S04]  /*6640*/  LDL.LU R3, [R1+0x1c0] ;  /* 0x0001c00001037983 */ /* 0x000f680000300800 */
[----:B------:R-:W5:Y:S04]  /*6650*/  LDL.LU R0, [R1+0x1b8] ;  /* 0x0001b80001007983 */ /* 0x000f680000300800 */
[----:B------:R-:W5:Y:S04]  /*6660*/  LDL.LU R4, [R1+0x1b4] ;  /* 0x0001b40001047983 */ /* 0x000f680000300800 */
[----:B------:R-:W5:Y:S04]  /*6670*/  LDL.LU R5, [R1+0x1b0] ;  /* 0x0001b00001057983 */ /* 0x000f680000300800 */
[----:B------:R-:W5:Y:S04]  /*6680*/  LDL.LU R29, [R1+0x1ac] ;  /* 0x0001ac00011d7983 */ /* 0x000f680000300800 */
        /* <DEDUP_REMOVED lines=10> */
[----:B----4-:R-:W-:Y:S04]  /*6730*/  STS.U16 [R2+0xc500], R25 ;  /* 0x00c5001902007388 */ /* 0x010fe80000000400 */
[----:B------:R-:W4:Y:S04]  /*6740*/  LDL.LU R12, [R1+0x400] ;  /* 0x00040000010c7983 */ /* 0x000f280000300800 */
[----:B------:R-:W-:Y:S04]  /*6750*/  STS.U16 [R2+0xc900], R26 ;  /* 0x00c9001a02007388 */ /* 0x000fe80000000400 */
[----:B------:R-:W4:Y:S04]  /*6760*/  LDL.LU R13, [R1+0x3f4] ;  /* 0x0003f400010d7983 */ /* 0x000f280000300800 */
        /* <DEDUP_REMOVED lines=17> */
[----:B-----5:R0:W-:Y:S04]  /*6880*/  STS.U16 [R2+0xd500], R6 ;  /* 0x00d5000602007388 */ /* 0x0201e80000000400 */
[----:B0-----:R-:W5:Y:S04]  /*6890*/  LDL.LU R6, [R1+0x1284] ;  /* 0x0012840001067983 */ /* 0x001f680000300800 */
[----:B-----5:R0:W-:Y:S04]  /*68a0*/  STS.U16 [R2+0xd900], R6 ;  /* 0x00d9000602007388 */ /* 0x0201e80000000400 */
[----:B0-----:R-:W5:Y:S04]  /*68b0*/  LDL.LU R6, [R1+0x1280] ;  /* 0x0012800001067983 */ /* 0x001f680000300800 */
        /* <DEDUP_REMOVED lines=8> */
[----:B------:R-:W-:Y:S01]  /*6940*/  STS.U16 [R2+0xfd00], R10 ;  /* 0x00fd000a02007388 */ /* 0x000fe20000000400 */
[----:B-----5:R-:W-:-:S05]  /*6950*/  LOP3.LUT R0, R6, 0x40, RZ, 0x3c, !PT ;  /* 0x0000004006007812 */ /* 0x020fca00078e3cff */
[----:B--2---:R0:W-:Y:S04]  /*6960*/  STS.U16 [R0+0x1200], R27 ;  /* 0x0012001b00007388 */ /* 0x0041e80000000400 */
[----:B------:R1:W-:Y:S04]  /*6970*/  STS.U16 [R0+0x4600], R28 ;  /* 0x0046001c00007388 */ /* 0x0003e80000000400 */
[----:B0-----:R-:W2:Y:S04]  /*6980*/  LDL.LU R27, [R1+0x354] ;  /* 0x00035400011b7983 */ /* 0x001ea80000300800 */
[----:B-1----:R-:W5:Y:S04]  /*6990*/  LDL.LU R28, [R1+0x34c] ;  /* 0x00034c00011c7983 */ /* 0x002f680000300800 */
[----:B------:R-:W2:Y:S04]  /*69a0*/  LDL.LU R2, [R1+0x33c] ;  /* 0x00033c0001027983 */ /* 0x000ea80000300800 */
[----:B------:R-:W-:Y:S04]  /*69b0*/  STS.U16 [R0+0x200], R11 ;  /* 0x0002000b00007388 */ /* 0x000fe80000000400 */
[----:B----4-:R-:W-:Y:S04]  /*69c0*/  STS.U16 [R0+0x600], R12 ;  /* 0x0006000c00007388 */ /* 0x010fe80000000400 */
[----:B------:R-:W-:Y:S04]  /*69d0*/  STS.U16 [R0+0xa00], R13 ;  /* 0x000a000d00007388 */ /* 0x000fe80000000400 */
[----:B---3--:R-:W-:Y:S04]  /*69e0*/  STS.U16 [R0+0x4200], R26 ;  /* 0x0042001a00007388 */ /* 0x008fe80000000400 */
[----:B------:R-:W-:Y:S04]  /*69f0*/  STS.U16 [R0+0xe00], R14 ;  /* 0x000e000e00007388 */ /* 0x000fe80000000400 */
        /* <DEDUP_REMOVED lines=11> */
[----:B--2---:R0:W-:Y:S04]  /*6ab0*/  STL [R1+0x127c], R2 ;  /* 0x00127c0201007387 */ /* 0x0041e80000100800 */
[----:B0-----:R-:W2:Y:S04]  /*6ac0*/  LDL.LU R2, [R1+0x344] ;  /* 0x0003440001027983 */ /* 0x001ea80000300800 */
[----:B------:R-:W3:Y:S04]  /*6ad0*/  LDL.LU R3, [R1+0x334] ;  /* 0x0003340001037983 */ /* 0x000ee80000300800 */
[----:B------:R-:W4:Y:S04]  /*6ae0*/  LDL.LU R4, [R1+0x32c] ;  /* 0x00032c0001047983 */ /* 0x000f280000300800 */
[----:B------:R-:W3:Y:S04]  /*6af0*/  LDL.LU R5, [R1+0x324] ;  /* 0x0003240001057983 */ /* 0x000ee80000300800 */
        /* <DEDUP_REMOVED lines=10> */
[----:B------:R-:W4:Y:S04]  /*6ba0*/  LDL.LU R14, [R1+0x2cc] ;  /* 0x0002cc00010e7983 */ /* 0x000f280000300800 */
        /* <DEDUP_REMOVED lines=10> */
[----:B------:R0:W-:Y:S04]  /*6c50*/  STS.U16 [R0+0x4a00], R27 ;  /* 0x004a001b00007388 */ /* 0x0001e80000000400 */
[----:B------:R-:W4:Y:S04]  /*6c60*/  LDL.LU R25, [R1+0x24c] ;  /* 0x00024c0001197983 */ /* 0x000f280000300800 */
[----:B-----5:R1:W-:Y:S04]  /*6c70*/  STS.U16 [R0+0x4e00], R28 ;  /* 0x004e001c00007388 */ /* 0x0203e80000000400 */
[----:B0-----:R-:W5:Y:S04]  /*6c80*/  LDL.LU R27, [R1+0x240] ;  /* 0x00024000011b7983 */ /* 0x001f680000300800 */
[----:B-1----:R-:W4:Y:S04]  /*6c90*/  LDL.LU R28, [R1+0x234] ;  /* 0x00023400011c7983 */ /* 0x002f280000300800 */
[----:B--2---:R0:W-:Y:S04]  /*6ca0*/  STS.U16 [R0+0x5200], R2 ;  /* 0x0052000200007388 */ /* 0x0041e80000000400 */
[----:B0-----:R-:W2:Y:S04]  /*6cb0*/  LDL.LU R2, [R1+0x127c] ;  /* 0x00127c0001027983 */ /* 0x001ea80000300800 */
[----:B---3--:R0:W-:Y:S04]  /*6cc0*/  STS.U16 [R0+0x8a00], R26 ;  /* 0x008a001a00007388 */ /* 0x0081e80000000400 */
[----:B0-----:R-:W3:Y:S04]  /*6cd0*/  LDL.LU R26, [R1+0x228] ;  /* 0x00022800011a7983 */ /* 0x001ee80000300800 */
[----:B-----5:R0:W-:Y:S04]  /*6ce0*/  STS.U16 [R0+0xbe00], R27 ;  /* 0x00be001b00007388 */ /* 0x0201e80000000400 */
[----:B----4-:R1:W-:Y:S04]  /*6cf0*/  STS.U16 [R0+0xc200], R28 ;  /* 0x00c2001c00007388 */ /* 0x0103e80000000400 */
[----:B0-----:R-:W4:Y:S04]  /*6d00*/  LDL.LU R27, [R1+0x21c] ;  /* 0x00021c00011b7983 */ /* 0x001f280000300800 */
[----:B-1----:R-:W5:Y:S04]  /*6d10*/  LDL.LU R28, [R1+0x188] ;  /* 0x00018800011c7983 */ /* 0x002f680000300800 */
[----:B-----5:R0:W-:Y:S04]  /*6d20*/  STL [R1+0x1260], R28 ;  /* 0x0012601c01007387 */ /* 0x0201e80000100800 */
[----:B0-----:R-:W5:Y:S04]  /*6d30*/  LDL.LU R28, [R1+0x18c] ;  /* 0x00018c00011c7983 */ /* 0x001f680000300800 */
        /* <DEDUP_REMOVED lines=10> */
[----:B--2---:R-:W-:Y:S04]  /*6de0*/  STS.U16 [R0+0x5600], R2 ;  /* 0x0056000200007388 */ /* 0x004fe80000000400 */
[----:B-----5:R0:W-:Y:S04]  /*6df0*/  STL [R1+0x1278], R28 ;  /* 0x0012781c01007387 */ /* 0x0201e80000100800 */
[----:B0-----:R-:W2:Y:S04]  /*6e00*/  LDL.LU R28, [R1+0x210] ;  /* 0x00021000011c7983 */ /* 0x001ea80000300800 */
[----:B------:R-:W5:Y:S04]  /*6e10*/  LDL.LU R2, [R1+0x180] ;  /* 0x0001800001027983 */ /* 0x000f680000300800 */
        /* <DEDUP_REMOVED lines=25> */
[----:B----4-:R-:W-:Y:S04]  /*6fb0*/  STS.U16 [R0+0xca00], R27 ;  /* 0x00ca001b00007388 */ /* 0x010fe80000000400 */
[----:B-----5:R0:W-:Y:S04]  /*6fc0*/  STL [R1+0x1258], R2 ;  /* 0x0012580201007387 */ /* 0x0201e80000100800 */
[----:B0-----:R-:W3:Y:S04]  /*6fd0*/  LDL.LU R2, [R1+0x184] ;  /* 0x0001840001027983 */ /* 0x001ee80000300800 */
[----:B------:R-:W4:Y:S04]  /*6fe0*/  LDL.LU R3, [R1+0x178] ;  /* 0x0001780001037983 */ /* 0x000f280000300800 */
[----:B------:R-:W5:Y:S04]  /*6ff0*/  LDL.LU R4, [R1+0x174] ;  /* 0x0001740001047983 */ /* 0x000f680000300800 */
        /* <DEDUP_REMOVED lines=8> */
[----:B------:R-:W3:Y:S04]  /*7080*/  LDL.LU.64 R12, [R1+0x130] ;  /* 0x00013000010c7983 */ /* 0x000ee80000300a00 */
[----:B------:R-:W3:Y:S04]  /*7090*/  LDL.LU.64 R14, [R1+0x128] ;  /* 0x00012800010e7983 */ /* 0x000ee80000300a00 */
[----:B------:R-:W3:Y:S04]  /*70a0*/  LDL.LU.64 R16, [R1+0x120] ;  /* 0x0001200001107983 */ /* 0x000ee80000300a00 */
[----:B------:R-:W3:Y:S04]  /*70b0*/  LDL.LU.64 R18, [R1+0x118] ;  /* 0x0001180001127983 */ /* 0x000ee80000300a00 */
[----:B------:R-:W3:Y:S04]  /*70c0*/  LDL.LU.64 R20, [R1+0x110] ;  /* 0x0001100001147983 */ /* 0x000ee80000300a00 */
[----:B------:R-:W3:Y:S04]  /*70d0*/  LDL.LU.64 R22, [R1+0x108] ;  /* 0x0001080001167983 */ /* 0x000ee80000300a00 */
[----:B------:R-:W3:Y:S04]  /*70e0*/  LDL.LU.64 R24, [R1+0x100] ;  /* 0x0001000001187983 */ /* 0x000ee80000300a00 */
[----:B------:R-:W3:Y:S04]  /*70f0*/  LDL.LU.64 R26, [R1+0xf8] ;  /* 0x0000f800011a7983 */ /* 0x000ee80000300a00 */
[----:B--2---:R0:W-:Y:S04]  /*7100*/  STS.U16 [R0+0xce00], R28 ;  /* 0x00ce001c00007388 */ /* 0x0041e80000000400 */
[----:B0-----:R-:W2:Y:S04]  /*7110*/  LDL.LU R28, [R1+0x1278] ;  /* 0x00127800011c7983 */ /* 0x001ea80000300800 */
        /* <DEDUP_REMOVED lines=14> */
[----:B---3--:R-:W-:Y:S04]  /*7200*/  STS.U16 [R0+0xf200], R2 ;  /* 0x00f2000200007388 */ /* 0x008fe80000000400 */
[----:B--2---:R0:W-:Y:S04]  /*7210*/  STS.U16 [R0+0xee00], R28 ;  /* 0x00ee001c00007388 */ /* 0x0041e80000000400 */
[----:B0-----:R-:W2:Y:S04]  /*7220*/  LDL R28, [R1+0x1cc] ;  /* 0x0001cc00011c7983 */ /* 0x001ea80000100800 */
[----:B------:R-:W3:Y:S04]  /*7230*/  LDL.LU R2, [R1+0x1258] ;  /* 0x0012580001027983 */ /* 0x000ee80000300800 */
[----:B----4-:R0:W-:Y:S04]  /*7240*/  STS.U16 [R0+0xfa00], R3 ;  /* 0x00fa000300007388 */ /* 0x0101e80000000400 */
[----:B-----5:R1:W-:Y:S04]  /*7250*/  STS.U16 [R0+0xfe00], R4 ;  /* 0x00fe000400007388 */ /* 0x0203e80000000400 */
[----:B0-----:R-:W4:Y:S04]  /*7260*/  LDG.E.U16 R3, [R22.64] ;  /* 0x0000000616037981 */ /* 0x001f28000c1e1500 */
[----:B-1----:R-:W5:Y:S01]  /*7270*/  LDG.E.U16 R4, [R20.64] ;  /* 0x0000000614047981 */ /* 0x002f62000c1e1500 */
[----:B--2---:R-:W-:-:S03]  /*7280*/  LOP3.LUT R28, R28, 0x60, RZ, 0x3c, !PT ;  /* 0x000000601c1c7812 */ /* 0x004fc600078e3cff */
[----:B---3--:R0:W-:Y:S04]  /*7290*/  STS.U16 [R0+0xf600], R2 ;  /* 0x00f6000200007388 */ /* 0x0081e80000000400 */
[----:B------:R-:W-:Y:S04]  /*72a0*/  STL [R1+0x11d0], R28 ;  /* 0x0011d01c01007387 */ /* 0x000fe80000100800 */
[----:B------:R-:W-:Y:S04]  /*72b0*/  STS.U16 [R28+0x300], R5 ;  /* 0x000300051c007388 */ /* 0x000fe80000000400 */
[----:B0-----:R0:W2:Y:S04]  /*72c0*/  LDG.E.U16 R0, [R26.64] ;  /* 0x000000061a007981 */ /* 0x0010a8000c1e1500 */
[----:B------:R-:W-:Y:S04]  /*72d0*/  STS.U16 [R28+0x700], R29 ;  /* 0x0007001d1c007388 */ /* 0x000fe80000000400 */
[----:B------:R-:W-:Y:S04]  /*72e0*/  STS.U16 [R28+0xb00], R6 ;  /* 0x000b00061c007388 */ /* 0x000fe80000000400 */
[----:B------:R-:W-:Y:S04]  /*72f0*/  STS.U16 [R28+0xf00], R7 ;  /* 0x000f00071c007388 */ /* 0x000fe80000000400 */
[----:B------:R1:W-:Y:S04]  /*7300*/  STS.U16 [R28+0x1300], R8 ;  /* 0x001300081c007388 */ /* 0x0003e80000000400 */
[----:B------:R-:W-:Y:S04]  /*7310*/  STS.U16 [R28+0x1700], R9 ;  /* 0x001700091c007388 */ /* 0x000fe80000000400 */
[----:B------:R-:W-:Y:S04]  /*7320*/  STS.U16 [R28+0x1b00], R10 ;  /* 0x001b000a1c007388 */ /* 0x000fe80000000400 */
[----:B------:R3:W-:Y:S04]  /*7330*/  STS.U16 [R28+0x1f00], R11 ;  /* 0x001f000b1c007388 */ /* 0x0007e80000000400 */
[----:B0-----:R-:W2:Y:S04]  /*7340*/  LDL.LU.64 R26, [R1+0xf0] ;  /* 0x0000f000011a7983 */ /* 0x001ea80000300a00 */
[----:B-1----:R-:W2:Y:S04]  /*7350*/  LDG.E.U16 R8, [R12.64] ;  /* 0x000000060c087981 */ /* 0x002ea8000c1e1500 */
[----:B---3--:R-:W3:Y:S04]  /*7360*/  LDL.LU.64 R28, [R1+0x68] ;  /* 0x00006800011c7983 */ /* 0x008ee80000300a00 */
[----:B------:R-:W2:Y:S04]  /*7370*/  LDG.E.U16 R7, [R14.64] ;  /* 0x000000060e077981 */ /* 0x000ea8000c1e1500 */
[----:B------:R-:W2:Y:S04]  /*7380*/  LDG.E.U16 R6, [R16.64] ;  /* 0x0000000610067981 */ /* 0x000ea8000c1e1500 */
[----:B------:R-:W2:Y:S04]  /*7390*/  LDG.E.U16 R5, [R18.64] ;  /* 0x0000000612057981 */ /* 0x000ea8000c1e1500 */
[----:B------:R-:W2:Y:S04]  /*73a0*/  LDG.E.U16 R2, [R24.64] ;  /* 0x0000000618027981 */ /* 0x000ea8000c1e1500 */
[----:B---3--:R0:W-:Y:S04]  /*73b0*/  STL.64 [R1+0x11d8], R28 ;  /* 0x0011d81c01007387 */ /* 0x0081e80000100a00 */
[----:B0-----:R-:W3:Y:S04]  /*73c0*/  LDL.LU.64 R28, [R1+0x70] ;  /* 0x00007000011c7983 */ /* 0x001ee80000300a00 */
        /* <DEDUP_REMOVED lines=19> */
[----:B--2---:R-:W-:Y:S04]  /*7500*/  STL [R1+0x130], R8 ;  /* 0x0001300801007387 */ /* 0x004fe80000100800 */
[----:B0-----:R-:W2:Y:S04]  /*7510*/  LDL.LU.64 R28, [R1+0xc0] ;  /* 0x0000c000011c7983 */ /* 0x001ea80000300a00 */
[----:B------:R-:W-:Y:S04]  /*7520*/  STL [R1+0x128], R7 ;  /* 0x0001280701007387 */ /* 0x000fe80000100800 */
[----:B--2---:R0:W-:Y:S04]  /*7530*/  STL.64 [R1+0x1230], R28 ;  /* 0x0012301c01007387 */ /* 0x0041e80000100a00 */
[----:B------:R-:W-:Y:S04]  /*7540*/  STL [R1+0x120], R6 ;  /* 0x0001200601007387 */ /* 0x000fe80000100800 */
[----:B0-----:R-:W2:Y:S04]  /*7550*/  LDL.LU.64 R28, [R1+0xc8] ;  /* 0x0000c800011c7983 */ /* 0x001ea80000300a00 */
[----:B------:R-:W-:Y:S04]  /*7560*/  STL [R1+0x118], R5 ;  /* 0x0001180501007387 */ /* 0x000fe80000100800 */
[----:B--2---:R0:W-:Y:S04]  /*7570*/  STL.64 [R1+0x1238], R28 ;  /* 0x0012381c01007387 */ /* 0x0041e80000100a00 */
[----:B-----5:R-:W-:Y:S04]  /*7580*/  STL [R1+0x110], R4 ;  /* 0x0001100401007387 */ /* 0x020fe80000100800 */
[----:B0-----:R-:W2:Y:S04]  /*7590*/  LDL.LU.64 R28, [R1+0xd0] ;  /* 0x0000d000011c7983 */ /* 0x001ea80000300a00 */
[----:B----4-:R-:W-:Y:S04]  /*75a0*/  STL [R1+0x108], R3 ;  /* 0x0001080301007387 */ /* 0x010fe80000100800 */
[----:B--2---:R0:W-:Y:S04]  /*75b0*/  STL.64 [R1+0x1240], R28 ;  /* 0x0012401c01007387 */ /* 0x0041e80000100a00 */
[----:B------:R-:W-:Y:S04]  /*75c0*/  STL [R1+0x100], R2 ;  /* 0x0001000201007387 */ /* 0x000fe80000100800 */
[----:B0-----:R-:W2:Y:S04]  /*75d0*/  LDL.LU.64 R28, [R1+0xd8] ;  /* 0x0000d800011c7983 */ /* 0x001ea80000300a00 */
[----:B------:R0:W-:Y:S04]  /*75e0*/  STL [R1+0xf8], R0 ;  /* 0x0000f80001007387 */ /* 0x0001e80000100800 */
[----:B0-----:R0:W3:Y:S04]  /*75f0*/  LDG.E.U16 R0, [R26.64] ;  /* 0x000000061a007981 */ /* 0x0010e8000c1e1500 */
[----:B--2---:R1:W-:Y:S04]  /*7600*/  STL.64 [R1+0x1248], R28 ;  /* 0x0012481c01007387 */ /* 0x0043e80000100a00 */
[----:B-1----:R-:W2:Y:S04]  /*7610*/  LDL.LU.64 R28, [R1+0xe0] ;  /* 0x0000e000011c7983 */ /* 0x002ea80000300a00 */
[----:B--2---:R1:W-:Y:S04]  /*7620*/  STL.64 [R1+0x1250], R28 ;  /* 0x0012501c01007387 */ /* 0x0043e80000100a00 */
[----:B-1----:R-:W2:Y:S04]  /*7630*/  LDL.LU.64 R28, [R1+0xe8] ;  /* 0x0000e800011c7983 */ /* 0x002ea80000300a00 */
[----:B------:R-:W4:Y:S04]  /*7640*/  LDL.LU.64 R2, [R1+0x60] ;  /* 0x0000600001027983 */ /* 0x000f280000300a00 */
[----:B------:R-:W5:Y:S04]  /*7650*/  LDL.LU.64 R4, [R1+0x58] ;  /* 0x0000580001047983 */ /* 0x000f680000300a00 */
[----:B------:R-:W4:Y:S04]  /*7660*/  LDL.LU.64 R6, [R1+0x50] ;  /* 0x0000500001067983 */ /* 0x000f280000300a00 */
        /* <DEDUP_REMOVED lines=9> */
[----:B0-----:R-:W4:Y:S04]  /*7700*/  LDL.LU.64 R26, [R1] ;  /* 0x00000000011a7983 */ /* 0x001f280000300a00 */
[----:B---3--:R2:W-:Y:S04]  /*7710*/  STL [R1+0xf0], R0 ;  /* 0x0000f00001007387 */ /* 0x0085e80000100800 */
[----:B--2---:R0:W2:Y:S04]  /*7720*/  LDG.E.U16 R0, [R28.64] ;  /* 0x000000061c007981 */ /* 0x0040a8000c1e1500 */
[----:B0-----:R-:W3:Y:S04]  /*7730*/  LDL.LU.64 R28, [R1+0x1250] ;  /* 0x00125000011c7983 */ /* 0x001ee80000300a00 */
[----:B--2---:R3:W-:Y:S04]  /*7740*/  STL [R1+0xe8], R0 ;  /* 0x0000e80001007387 */ /* 0x0047e80000100800 */
[----:B---3--:R0:W2:Y:S04]  /*7750*/  LDG.E.U16 R0, [R28.64] ;  /* 0x000000061c007981 */ /* 0x0080a8000c1e1500 */
        /* <DEDUP_REMOVED lines=43> */
[----:B---3--:R0:W3:Y:S04]  /*7a10*/  LDG.E.U16 R29, [R28.64] ;  /* 0x000000061c1d7981 */ /* 0x0080e8000c1e1500 */
[----:B0-----:R-:W5:Y:S04]  /*7a20*/  LDL.LU R28, [R1+0x11d0] ;  /* 0x0011d000011c7983 */ /* 0x001f680000300800 */
[----:B--2---:R4:W-:Y:S04]  /*7a30*/  STL [R1+0x70], R0 ;  /* 0x0000700001007387 */ /* 0x0049e80000100800 */
[----:B----4-:R0:W2:Y:S04]  /*7a40*/  LDG.E.U16 R0, [R2.64] ;  /* 0x0000000602007981 */ /* 0x0100a8000c1e1500 */
[----:B0-----:R-:W4:Y:S04]  /*7a50*/  LDL.LU.64 R2, [R1+0x11c8] ;  /* 0x0011c80001027983 */ /* 0x001f280000300a00 */
[----:B---3--:R5:W-:Y:S04]  /*7a60*/  STL [R1+0x68], R29 ;  /* 0x0000681d01007387 */ /* 0x008be80000100800 */
[----:B-----5:R0:W3:Y:S04]  /*7a70*/  LDG.E.U16 R29, [R4.64] ;  /* 0x00000006041d7981 */ /* 0x0200e8000c1e1500 */
[----:B0-----:R-:W5:Y:S04]  /*7a80*/  LDL.LU.64 R4, [R1+0x11c0] ;  /* 0x0011c00001047983 */ /* 0x001f680000300a00 */
[----:B--2---:R0:W-:Y:S04]  /*7a90*/  STL [R1+0x60], R0 ;  /* 0x0000600001007387 */ /* 0x0041e80000100800 */
[----:B0-----:R0:W2:Y:S04]  /*7aa0*/  LDG.E.U16 R0, [R6.64] ;  /* 0x0000000606007981 */ /* 0x0010a8000c1e1500 */
[----:B----4-:R-:W4:Y:S04]  /*7ab0*/  LDG.E.U16 R2, [R2.64] ;  /* 0x0000000602027981 */ /* 0x010f28000c1e1500 */
[----:B0-----:R-:W4:Y:S04]  /*7ac0*/  LDL.LU.64 R6, [R1+0x11b8] ;  /* 0x0011b80001067983 */ /* 0x001f280000300a00 */
[----:B---3--:R0:W-:Y:S04]  /*7ad0*/  STL [R1+0x58], R29 ;  /* 0x0000581d01007387 */ /* 0x0081e80000100800 */
[----:B0-----:R0:W3:Y:S04]  /*7ae0*/  LDG.E.U16 R29, [R8.64] ;  /* 0x00000006081d7981 */ /* 0x0010e8000c1e1500 */
[----:B-----5:R-:W5:Y:S04]  /*7af0*/  LDG.E.U16 R4, [R4.64] ;  /* 0x0000000604047981 */ /* 0x020f68000c1e1500 */
        /* <DEDUP_REMOVED lines=28> */
[----:B0-----:R-:W2:Y:S04]  /*7cc0*/  LDL.LU.64 R22, [R1+0x1178] ;  /* 0x0011780001167983 */ /* 0x001ea80000300a00 */
[----:B---3--:R0:W-:Y:S04]  /*7cd0*/  STL [R1+0x18], R29 ;  /* 0x0000181d01007387 */ /* 0x0081e80000100800 */
[----:B0-----:R0:W3:Y:S04]  /*7ce0*/  LDG.E.U16 R29, [R24.64] ;  /* 0x00000006181d7981 */ /* 0x0010e8000c1e1500 */
[----:B-----5:R1:W5:Y:S04]  /*7cf0*/  LDG.E.U16 R20, [R20.64] ;  /* 0x0000000614147981 */ /* 0x020368000c1e1500 */
[----:B0-----:R-:W4:Y:S04]  /*7d00*/  LDL.LU.64 R24, [R1+0x1170] ;  /* 0x0011700001187983 */ /* 0x001f280000300a00 */
[----:B--2---:R-:W2:Y:S04]  /*7d10*/  LDG.E.U16 R22, [R22.64] ;  /* 0x0000000616167981 */ /* 0x004ea8000c1e1500 */
[----:B---3--:R-:W-:Y:S04]  /*7d20*/  STL [R1+0x1110], R29 ;  /* 0x0011101d01007387 */ /* 0x008fe80000100800 */
[----:B------:R0:W-:Y:S04]  /*7d30*/  STL [R1+0x10], R0 ;  /* 0x0000100001007387 */ /* 0x0001e80000100800 */
[----:B----4-:R-:W3:Y:S04]  /*7d40*/  LDG.E.U16 R24, [R24.64] ;  /* 0x0000000618187981 */ /* 0x010ee8000c1e1500 */
[----:B0-----:R0:W4:Y:S04]  /*7d50*/  LDG.E.U16 R0, [R26.64] ;  /* 0x000000061a007981 */ /* 0x001128000c1e1500 */
[----:B0-----:R-:W2:Y:S04]  /*7d60*/  LDL.LU.64 R26, [R1+0x1168] ;  /* 0x00116800011a7983 */ /* 0x001ea80000300a00 */
[----:B--2---:R-:W2:Y:S04]  /*7d70*/  LDG.E.U16 R26, [R26.64] ;  /* 0x000000061a1a7981 */ /* 0x004ea8000c1e1500 */
[----:B----4-:R-:W-:Y:S04]  /*7d80*/  STL [R1+0x1114], R0 ;  /* 0x0011140001007387 */ /* 0x010fe80000100800 */
[----:B--2---:R0:W-:Y:S04]  /*7d90*/  STL [R1+0x1118], R26 ;  /* 0x0011181a01007387 */ /* 0x0041e80000100800 */
[----:B0-----:R-:W2:Y:S04]  /*7da0*/  LDL.LU.64 R26, [R1+0x138] ;  /* 0x00013800011a7983 */ /* 0x001ea80000300a00 */
[----:B--2---:R-:W2:Y:S04]  /*7db0*/  LDG.E.U16 R27, [R26.64] ;  /* 0x000000061a1b7981 */ /* 0x004ea8000c1e1500 */
[----:B--2---:R0:W-:Y:S04]  /*7dc0*/  STL [R1+0x111c], R27 ;  /* 0x00111c1b01007387 */ /* 0x0041e80000100800 */
[----:B0-----:R-:W2:Y:S04]  /*7dd0*/  LDL.LU.64 R26, [R1+0x140] ;  /* 0x00014000011a7983 */ /* 0x001ea80000300a00 */
[----:B---3--:R0:W-:Y:S04]  /*7de0*/  STL [R1+0x1120], R24 ;  /* 0x0011201801007387 */ /* 0x0081e80000100800 */
[----:B0-----:R-:W3:Y:S04]  /*7df0*/  LDL.LU R24, [R1+0x128] ;  /* 0x0001280001187983 */ /* 0x001ee80000300800 */
[----:B--2---:R0:W2:Y:S04]  /*7e00*/  LDG.E.U16 R25, [R26.64] ;  /* 0x000000061a197981 */ /* 0x0040a8000c1e1500 */
[----:B0-----:R-:W4:Y:S04]  /*7e10*/  LDL.LU R27, [R1+0x120] ;  /* 0x00012000011b7983 */ /* 0x001f280000300800 */
[----:B------:R-:W3:Y:S04]  /*7e20*/  LDL.LU R26, [R1+0x118] ;  /* 0x00011800011a7983 */ /* 0x000ee80000300800 */
[----:B------:R-:W3:Y:S04]  /*7e30*/  LDL.LU R0, [R1+0x110] ;  /* 0x0001100001007983 */ /* 0x000ee80000300800 */
[----:B------:R-:W3:Y:S04]  /*7e40*/  LDL.LU R29, [R1+0x108] ;  /* 0x00010800011d7983 */ /* 0x000ee80000300800 */
[----:B--2---:R0:W-:Y:S04]  /*7e50*/  STL [R1+0x1124], R25 ;  /* 0x0011241901007387 */ /* 0x0041e80000100800 */
[----:B0-----:R-:W2:Y:S04]  /*7e60*/  LDL.LU R25, [R1+0x130] ;  /* 0x0001300001197983 */ /* 0x001ea80000300800 */
[----:B------:R0:W-:Y:S04]  /*7e70*/  STL [R1+0x1128], R22 ;  /* 0x0011281601007387 */ /* 0x0001e80000100800 */
[----:B0-----:R-:W2:Y:S04]  /*7e80*/  LDL.LU.64 R22, [R1+0x148] ;  /* 0x0001480001167983 */ /* 0x001ea80000300a00 */
[----:B--2---:R-:W2:Y:S04]  /*7e90*/  LDG.E.U16 R23, [R22.64] ;  /* 0x0000000616177981 */ /* 0x004ea8000c1e1500 */
[----:B--2---:R0:W-:Y:S04]  /*7ea0*/  STL [R1+0x112c], R23 ;  /* 0x00112c1701007387 */ /* 0x0041e80000100800 */
[----:B0-----:R-:W1:Y:S04]  /*7eb0*/  LDL.LU.64 R22, [R1+0x150] ;  /* 0x0001500001167983 */ /* 0x001e680000300a00 */
[----:B-1----:R-:W2:Y:S04]  /*7ec0*/  LDG.E.U16 R21, [R22.64] ;  /* 0x0000000616157981 */ /* 0x002ea8000c1e1500 */
[----:B-----5:R-:W-:Y:S04]  /*7ed0*/  STL [R1+0x1130], R20 ;  /* 0x0011301401007387 */ /* 0x020fe80000100800 */
[----:B--2---:R-:W-:Y:S04]  /*7ee0*/  STL [R1+0x1134], R21 ;  /* 0x0011341501007387 */ /* 0x004fe80000100800 */
[----:B------:R-:W-:Y:S04]  /*7ef0*/  STL [R1+0x1138], R18 ;  /* 0x0011381201007387 */ /* 0x000fe80000100800 */
[----:B------:R-:W-:Y:S04]  /*7f00*/  STL [R1+0x113c], R16 ;  /* 0x00113c1001007387 */ /* 0x000fe80000100800 */
[----:B------:R-:W-:Y:S04]  /*7f10*/  STL [R1+0x1140], R14 ;  /* 0x0011400e01007387 */ /* 0x000fe80000100800 */
[----:B------:R-:W-:Y:S04]  /*7f20*/  STL [R1+0x1144], R12 ;  /* 0x0011440c01007387 */ /* 0x000fe80000100800 */
[----:B------:R-:W-:Y:S04]  /*7f30*/  STL [R1+0x1148], R10 ;  /* 0x0011480a01007387 */ /* 0x000fe80000100800 */
[----:B------:R-:W-:Y:S04]  /*7f40*/  STL [R1+0x114c], R8 ;  /* 0x00114c0801007387 */ /* 0x000fe80000100800 */
[----:B------:R-:W-:Y:S04]  /*7f50*/  STL [R1+0x1150], R6 ;  /* 0x0011500601007387 */ /* 0x000fe80000100800 */
[----:B------:R-:W-:Y:S04]  /*7f60*/  STL [R1+0x1154], R4 ;  /* 0x0011540401007387 */ /* 0x000fe80000100800 */
[----:B------:R0:W-:Y:S04]  /*7f70*/  STL [R1+0x1158], R2 ;  /* 0x0011580201007387 */ /* 0x0001e80000100800 */
[----:B0-----:R-:W2:Y:S04]  /*7f80*/  LDL.LU R2, [R1+0xe8] ;  /* 0x0000e80001027983 */ /* 0x001ea80000300800 */
[----:B--2---:R0:W-:Y:S04]  /*7f90*/  STL [R1+0x115c], R2 ;  /* 0x00115c0201007387 */ /* 0x0041e80000100800 */
[----:B0-----:R-:W2:Y:S04]  /*7fa0*/  LDL.LU R2, [R1+0xf0] ;  /* 0x0000f00001027983 */ /* 0x001ea80000300800 */
[----:B--2---:R0:W-:Y:S04]  /*7fb0*/  STL [R1+0x1160], R2 ;  /* 0x0011600201007387 */ /* 0x0041e80000100800 */
[----:B0-----:R-:W2:Y:S04]  /*7fc0*/  LDL.LU R2, [R1+0xf8] ;  /* 0x0000f80001027983 */ /* 0x001ea80000300800 */
[----:B------:R-:W-:Y:S04]  /*7fd0*/  STS.U16 [R28+0x2300], R25 ;  /* 0x002300191c007388 */ /* 0x000fe80000000400 */
[----:B---3--:R-:W-:Y:S04]  /*7fe0*/  STS.U16 [R28+0x2700], R24 ;  /* 0x002700181c007388 */ /* 0x008fe80000000400 */
[----:B----4-:R-:W-:Y:S04]  /*7ff0*/  STS.U16 [R28+0x2b00], R27 ;  /* 0x002b001b1c007388 */ /* 0x010fe80000000400 */
[----:B--2---:R0:W-:Y:S04]  /*8000*/  STL [R1+0x1164], R2 ;  /* 0x0011640201007387 */ /* 0x0041e80000100800 */
[----:B0-----:R-:W2:Y:S04]  /*8010*/  LDL.LU R2, [R1+0x100] ;  /* 0x0001000001027983 */ /* 0x001ea80000300800 */
[----:B------:R-:W3:Y:S04]  /*8020*/  LDL.LU R4, [R1+0xe0] ;  /* 0x0000e00001047983 */ /* 0x000ee80000300800 */
        /* <DEDUP_REMOVED lines=13> */
[----:B------:R0:W-:Y:S04]  /*8100*/  STS.U16 [R28+0x2f00], R26 ;  /* 0x002f001a1c007388 */ /* 0x0001e80000000400 */
[----:B------:R-:W3:Y:S04]  /*8110*/  LDL.LU R27, [R1+0x70] ;  /* 0x00007000011b7983 */ /* 0x000ee80000300800 */
[----:B------:R1:W-:Y:S04]  /*8120*/  STS.U16 [R28+0x3300], R0 ;  /* 0x003300001c007388 */ /* 0x0003e80000000400 */
[----:B0-----:R-:W3:Y:S04]  /*8130*/  LDL.LU R26, [R1+0x68] ;  /* 0x00006800011a7983 */ /* 0x001ee80000300800 */
[----:B------:R0:W-:Y:S04]  /*8140*/  STS.U16 [R28+0x3700], R29 ;  /* 0x0037001d1c007388 */ /* 0x0001e80000000400 */
[----:B-1----:R-:W3:Y:S04]  /*8150*/  LDL.LU R0, [R1+0x60] ;  /* 0x0000600001007983 */ /* 0x002ee80000300800 */
[----:B0-----:R-:W3:Y:S04]  /*8160*/  LDL.LU R29, [R1+0x58] ;  /* 0x00005800011d7983 */ /* 0x001ee80000300800 */
        /* <DEDUP_REMOVED lines=9> */
[----:B--2---:R0:W-:Y:S04]  /*8200*/  STS.U16 [R28+0x3b00], R2 ;  /* 0x003b00021c007388 */ /* 0x0041e80000000400 */
[----:B0-----:R-:W2:Y:S04]  /*8210*/  LDL.LU R2, [R1+0x1164] ;  /* 0x0011640001027983 */ /* 0x001ea80000300800 */
[----:B--2---:R0:W-:Y:S04]  /*8220*/  STS.U16 [R28+0x3f00], R2 ;  /* 0x003f00021c007388 */ /* 0x0041e80000000400 */
[----:B0-----:R-:W2:Y:S04]  /*8230*/  LDL.LU R2, [R1+0x1160] ;  /* 0x0011600001027983 */ /* 0x001ea80000300800 */
[----:B--2---:R0:W-:Y:S04]  /*8240*/  STS.U16 [R28+0x4300], R2 ;  /* 0x004300021c007388 */ /* 0x0041e80000000400 */
[----:B0-----:R-:W2:Y:S04]  /*8250*/  LDL.LU R2, [R1+0x115c] ;  /* 0x00115c0001027983 */ /* 0x001ea80000300800 */
[----:B---3--:R-:W-:Y:S04]  /*8260*/  STS.U16 [R28+0x4b00], R4 ;  /* 0x004b00041c007388 */ /* 0x008fe80000000400 */
[----:B----4-:R-:W-:Y:S04]  /*8270*/  STS.U16 [R28+0x4f00], R6 ;  /* 0x004f00061c007388 */ /* 0x010fe80000000400 */
[----:B-----5:R-:W-:Y:S04]  /*8280*/  STS.U16 [R28+0x5300], R8 ;  /* 0x005300081c007388 */ /* 0x020fe80000000400 */
        /* <DEDUP_REMOVED lines=14> */
[----:B--2---:R0:W-:Y:S04]  /*8370*/  STS.U16 [R28+0x4700], R2 ;  /* 0x004700021c007388 */ /* 0x0041e80000000400 */
        /* <DEDUP_REMOVED lines=19> */
[----:B0-----:R-:W4:Y:S04]  /*84b0*/  LDL.LU R29, [R1+0x1110] ;  /* 0x00111000011d7983 */ /* 0x001f280000300800 */
[----:B------:R0:W-:Y:S02]  /*84c0*/  STS.U16 [R28+0x9300], R3 ;  /* 0x009300031c007388 */ /* 0x0001e40000000400 */
[----:B0-----:R-:W-:-:S02]  /*84d0*/  MOV R3, 0xff800000 ;  /* 0xff80000000037802 */ /* 0x001fc40000000f00 */
[----:B--2---:R0:W-:Y:S02]  /*84e0*/  STS.U16 [R28+0xff00], R2 ;  /* 0x00ff00021c007388 */ /* 0x0041e40000000400 */
[----:B0-----:R-:W-:Y:S02]  /*84f0*/  IMAD.MOV.U32 R2, RZ, RZ, -0x800000 ;  /* 0xff800000ff027424 */ /* 0x001fe400078e00ff */
[----:B---3--:R0:W-:Y:S02]  /*8500*/  STS.U16 [R28+0xbb00], R0 ;  /* 0x00bb00001c007388 */ /* 0x0081e40000000400 */
[----:B0-----:R-:W-:-:S05]  /*8510*/  IMAD.MOV.U32 R0, RZ, RZ, 0x3f800000 ;  /* 0x3f800000ff007424 */ /* 0x001fca00078e00ff */
[----:B------:R0:W-:Y:S04]  /*8520*/  STL [R1+0x870], R0 ;  /* 0x0008700001007387 */ /* 0x0001e80000100800 */
[----:B------:R-:W-:Y:S01]  /*8530*/  STL [R1+0x85c], R3 ;  /* 0x00085c0301007387 */ /* 0x000fe20000100800 */
[----:B0-----:R-:W-:-:S03]  /*8540*/  IMAD.MOV.U32 R0, RZ, RZ, -0x800000 ;  /* 0xff800000ff007424 */ /* 0x001fc600078e00ff */
[----:B------:R-:W-:Y:S04]  /*8550*/  STL [R1+0x858], R2 ;  /* 0x0008580201007387 */ /* 0x000fe80000100800 */
[----:B------:R-:W-:Y:S04]  /*8560*/  STL [R1+0x818], R0 ;  /* 0x0008180001007387 */ /* 0x000fe80000100800 */
[----:B------:R-:W-:Y:S04]  /*8570*/  STL [R1+0x80c], R3 ;  /* 0x00080c0301007387 */ /* 0x000fe80000100800 */
[----:B------:R-:W-:Y:S04]  /*8580*/  STL [R1+0x7c0], R2 ;  /* 0x0007c00201007387 */ /* 0x000fe80000100800 */
[----:B------:R0:W-:Y:S04]  /*8590*/  STL [R1+0x7b0], R0 ;  /* 0x0007b00001007387 */ /* 0x0001e80000100800 */
[----:B------:R1:W-:Y:S04]  /*85a0*/  STL [R1+0x7a0], R3 ;  /* 0x0007a00301007387 */ /* 0x0003e80000100800 */
[----:B------:R2:W-:Y:S01]  /*85b0*/  STL [R1+0x77c], R2 ;  /* 0x00077c0201007387 */ /* 0x0005e20000100800 */
[----:B0-----:R-:W-:Y:S01]  /*85c0*/  MOV R0, 0x3f800000 ;  /* 0x3f80000000007802 */ /* 0x001fe20000000f00 */
[----:B-1----:R-:W-:-:S04]  /*85d0*/  IMAD.MOV.U32 R3, RZ, RZ, 0x3f800000 ;  /* 0x3f800000ff037424 */ /* 0x002fc800078e00ff */
[----:B------:R-:W-:Y:S01]  /*85e0*/  STL [R1+0x874], R0 ;  /* 0x0008740001007387 */ /* 0x000fe20000100800 */
[----:B--2---:R-:W-:-:S03]  /*85f0*/  IMAD.MOV.U32 R2, RZ, RZ, 0x3f800000 ;  /* 0x3f800000ff027424 */ /* 0x004fc600078e00ff */
[----:B------:R-:W-:Y:S04]  /*8600*/  STL [R1+0x878], R3 ;  /* 0x0008780301007387 */ /* 0x000fe80000100800 */
[----:B------:R-:W-:Y:S04]  /*8610*/  STL [R1+0x87c], R2 ;  /* 0x00087c0201007387 */ /* 0x000fe80000100800 */
[----:B------:R-:W-:Y:S04]  /*8620*/  STL [R1+0x880], R0 ;  /* 0x0008800001007387 */ /* 0x000fe80000100800 */
[----:B------:R-:W-:Y:S04]  /*8630*/  STL [R1+0x884], R3 ;  /* 0x0008840301007387 */ /* 0x000fe80000100800 */
[----:B------:R-:W-:Y:S04]  /*8640*/  STL [R1+0x888], R2 ;  /* 0x0008880201007387 */ /* 0x000fe80000100800 */
[----:B------:R-:W-:Y:S04]  /*8650*/  STL [R1+0x4e0], RZ ;  /* 0x0004e0ff01007387 */ /* 0x000fe80000100800 */
[----:B------:R-:W-:Y:S04]  /*8660*/  STL [R1+0x88c], R0 ;  /* 0x00088c0001007387 */ /* 0x000fe80000100800 */
[----:B------:R-:W-:Y:S04]  /*8670*/  STL [R1+0x4e4], RZ ;  /* 0x0004e4ff01007387 */ /* 0x000fe80000100800 */
        /* <DEDUP_REMOVED lines=225> */
[----:B------:R0:W-:Y:S04]  /*9490*/  STS.U16 [R28+0xb300], R19 ;  /* 0x00b300131c007388 */ /* 0x0001e80000000400 */
[----:B------:R-:W-:Y:S04]  /*94a0*/  STL [R1+0x68c], RZ ;  /* 0x00068cff01007387 */ /* 0x000fe80000100800 */
[----:B------:R-:W-:Y:S04]  /*94b0*/  STL [R1+0x690], RZ ;  /* 0x000690ff01007387 */ /* 0x000fe80000100800 */
[----:B0-----:R-:W0:Y:S04]  /*94c0*/  S2R R19, SR_CTAID.X ;  /* 0x0000000000137919 */ /* 0x001e280000002500 */
        /* <DEDUP_REMOVED lines=19> */
[----:B------:R-:W-:Y:S01]  /*9600*/  STL [R1+0x6e0], RZ ;  /* 0x0006e0ff01007387 */ /* 0x000fe20000100800 */
[----:B0-----:R-:W-:-:S03]  /*9610*/  SHF.L.U32 R19, R19, 0x6, RZ ;  /* 0x0000000613137819 */ /* 0x001fc600000006ff */
[----:B------:R-:W-:Y:S04]  /*9620*/  STL [R1+0x6e4], RZ ;  /* 0x0006e4ff01007387 */ /* 0x000fe80000100800 */
[----:B------:R0:W-:Y:S04]  /*9630*/  STS.U16 [R28+0xc300], R27 ;  /* 0x00c3001b1c007388 */ /* 0x0001e80000000400 */
[----:B------:R-:W-:Y:S04]  /*9640*/  STL [R1+0x6e8], RZ ;  /* 0x0006e8ff01007387 */ /* 0x000fe80000100800 */
[----:B------:R-:W-:Y:S04]  /*9650*/  STL [R1+0x6ec], RZ ;  /* 0x0006ecff01007387 */ /* 0x000fe80000100800 */
[----:B0-----:R-:W0:Y:S04]  /*9660*/  S2R R27, SR_TID.X ;  /* 0x00000000001b7919 */ /* 0x001e280000002100 */
[----:B------:R-:W-:Y:S01]  /*9670*/  STL [R1+0x6f0], RZ ;  /* 0x0006f0ff01007387 */ /* 0x000fe20000100800 */
[----:B------:R-:W-:-:S03]  /*9680*/  IADD3 R0, R19, 0x40, RZ ;  /* 0x0000004013007810 */ /* 0x000fc60007ffe0ff */
[----:B------:R-:W-:Y:S04]  /*9690*/  STL [R1+0x6f4], RZ ;  /* 0x0006f4ff01007387 */ /* 0x000fe80000100800 */
[----:B------:R-:W-:Y:S04]  /*96a0*/  STL [R1+0x6f8], RZ ;  /* 0x0006f8ff01007387 */ /* 0x000fe80000100800 */
[----:B------:R-:W-:Y:S04]  /*96b0*/  STS.U16 [R28+0x9700], R5 ;  /* 0x009700051c007388 */ /* 0x000fe80000000400 */
[----:B------:R-:W-:Y:S04]  /*96c0*/  STS.U16 [R28+0x9b00], R7 ;  /* 0x009b00071c007388 */ /* 0x000fe80000000400 */
[----:B------:R-:W-:Y:S04]  /*96d0*/  STS.U16 [R28+0x9f00], R9 ;  /* 0x009f00091c007388 */ /* 0x000fe80000000400 */
[----:B------:R-:W-:Y:S04]  /*96e0*/  STS.U16 [R28+0xa300], R11 ;  /* 0x00a3000b1c007388 */ /* 0x000fe80000000400 */
[----:B------:R-:W-:Y:S04]  /*96f0*/  STS.U16 [R28+0xa700], R13 ;  /* 0x00a7000d1c007388 */ /* 0x000fe80000000400 */
[----:B------:R-:W-:Y:S04]  /*9700*/  STS.U16 [R28+0xab00], R15 ;  /* 0x00ab000f1c007388 */ /* 0x000fe80000000400 */
[----:B------:R-:W-:Y:S04]  /*9710*/  STS.U16 [R28+0xaf00], R17 ;  /* 0x00af00111c007388 */ /* 0x000fe80000000400 */
[----:B----4-:R-:W-:Y:S04]  /*9720*/  STS.U16 [R28+0xb700], R29 ;  /* 0x00b7001d1c007388 */ /* 0x010fe80000000400 */
        /* <DEDUP_REMOVED lines=10> */
[----:B-----5:R-:W-:Y:S04]  /*97d0*/  STS.U16 [R28+0xf300], R8 ;  /* 0x00f300081c007388 */ /* 0x020fe80000000400 */
[----:B------:R-:W-:Y:S04]  /*97e0*/  STS.U16 [R28+0xf700], R6 ;  /* 0x00f700061c007388 */ /* 0x000fe80000000400 */
[----:B------:R-:W-:Y:S04]  /*97f0*/  STS.U16 [R28+0xfb00], R4 ;  /* 0x00fb00041c007388 */ /* 0x000fe80000000400 */
[----:B------:R-:W-:Y:S01]  /*9800*/  STL [R1+0x6fc], RZ ;  /* 0x0006fcff01007387 */ /* 0x000fe20000100800 */
[----:B------:R-:W-:-:S03]  /*9810*/  ISETP.GE.AND P0, PT, R0, 0x1, PT ;  /* 0x000000010000780c */ /* 0x000fc60003f06270 */
[----:B------:R0:W-:Y:S04]  /*9820*/  STS.U16 [R28+0xbf00], R26 ;  /* 0x00bf001a1c007388 */ /* 0x0001e80000000400 */
[----:B------:R1:W-:Y:S01]  /*9830*/  STS.U16 [R28+0xcb00], R25 ;  /* 0x00cb00191c007388 */ /* 0x0003e20000000400 */
[C---:B0-----:R-:W-:Y:S02]  /*9840*/  LOP3.LUT R26, R27.reuse, 0x3, RZ, 0xc0, !PT ;  /* 0x000000031b1a7812 */ /* 0x041fe400078ec0ff */
[----:B-1----:R-:W-:-:S03]  /*9850*/  LOP3.LUT R25, R27, 0x1c, RZ, 0xc0, !PT ;  /* 0x0000001c1b197812 */ /* 0x002fc600078ec0ff */
[----:B------:R-:W-:Y:S05]  /*9860*/  @!P0 BRA `(.L_x_0) ;  /* 0x0001f11000008947 */ /* 0x000fea0003800000 */
[----:B------:R-:W-:Y:S01]  /*9870*/  SHF.R.U32.HI R0, RZ, 0x5, R27 ;  /* 0x00000005ff007819 */ /* 0x000fe2000001161b */
[----:B------:R-:W-:Y:S01]  /*9880*/  IMAD.MOV.U32 R2, RZ, RZ, c[0x0][0x1b8] ;  /* 0x00006e00ff027624 */ /* 0x000fe200078e00ff */
[----:B------:R-:W-:Y:S02]  /*9890*/  LEA R25, R25, R26, 0x2 ;  /* 0x0000001a19197211 */ /* 0x000fe400078e10ff */
[----:B------:R-:W-:-:S05]  /*98a0*/  SGXT.U32 R0, R0, 0x2 ;  /* 0x000000020000781a */ /* 0x000fca0000000000 */
[----:B------:R-:W-:-:S04]  /*98b0*/  IMAD R0, R0, c[0x0][0x1b8], RZ ;  /* 0x00006e0000007a24 */ /* 0x000fc800078e02ff */
[----:B------:R-:W-:-:S05]  /*98c0*/  IMAD R3, R2, 0x4, R0 ;  /* 0x0000000402037824 */ /* 0x000fca00078e0200 */
[----:B------:R-:W-:-:S05]  /*98d0*/  LEA R3, R2, R3, 0x2 ;  /* 0x0000000302037211 */ /* 0x000fca00078e10ff */
[----:B------:R-:W-:-:S04]  /*98e0*/  IMAD R3, R2, 0x4, R3 ;  /* 0x0000000402037824 */ /* 0x000fc800078e0203 */
[----:B------:R-:W-:-:S05]  /*98f0*/  IMAD R3, R2, 0x4, R3 ;  /* 0x0000000402037824 */ /* 0x000fca00078e0203 */
[----:B------:R0:W-:Y:S02]  /*9900*/  STL [R1+0x8], R3 ;  /* 0x0000080301007387 */ /* 0x0001e40000100800 */
[----:B0-----:R-:W-:-:S05]  /*9910*/  LEA R3, R2, R3, 0x2 ;  /* 0x0000000302037211 */ /* 0x001fca00078e10ff */
[----:B------:R0:W-:Y:S02]  /*9920*/  STL [R1+0x5c], R3 ;  /* 0x00005c0301007387 */ /* 0x0001e40000100800 */
[----:B0-----:R-:W-:-:S05]  /*9930*/  IMAD R3, R2, 0x4, R3 ;  /* 0x0000000402037824 */ /* 0x001fca00078e0203 */
[----:B------:R0:W-:Y:S02]  /*9940*/  STL [R1+0x4], R3 ;  /* 0x0000040301007387 */ /* 0x0001e40000100800 */
[----:B0-----:R-:W-:-:S05]  /*9950*/  IMAD R3, R2, 0x4, R3 ;  /* 0x0000000402037824 */ /* 0x001fca00078e0203 */
[C---:B------:R-:W-:Y:S01]  /*9960*/  LEA R29, R2.reuse, R3, 0x2 ;  /* 0x00000003021d7211 */ /* 0x040fe200078e10ff */
[----:B------:R0:W-:Y:S04]  /*9970*/  STL [R1], R3 ;  /* 0x0000000301007387 */ /* 0x0001e80000100800 */
[----:B------:R-:W-:-:S05]  /*9980*/  IMAD R28, R2, 0x4, R29 ;  /* 0x00000004021c7824 */ /* 0x000fca00078e021d */
[----:B------:R1:W-:Y:S01]  /*9990*/  STL.64 [R1+0x11b0], R28 ;  /* 0x0011b01c01007387 */ /* 0x0003e20000100a00 */
[----:B0-----:R-:W-:-:S05]  /*99a0*/  IMAD R3, R2, 0x4, R28 ;  /* 0x0000000402037824 */ /* 0x001fca00078e021c */
[----:B------:R-:W-:-:S05]  /*99b0*/  LEA R4, R2, R3, 0x2 ;  /* 0x0000000302047211 */ /* 0x000fca00078e10ff */
[C---:B------:R-:W-:Y:S01]  /*99c0*/  IMAD R5, R2.reuse, 0x4, R4 ;  /* 0x0000000402057824 */ /* 0x040fe200078e0204 */
[----:B-1----:R-:W0:Y:S03]  /*99d0*/  S2R R29, SR_TID.X ;  /* 0x00000000001d7919 */ /* 0x002e260000002100 */
[C---:B------:R-:W-:Y:S01]  /*99e0*/  IMAD R6, R2.reuse, 0x4, R5 ;  /* 0x0000000402067824 */ /* 0x040fe200078e0205 */
[----:B------:R-:W1:Y:S04]  /*99f0*/  S2R R28, SR_CTAID.Y ;  /* 0x00000000001c7919 */ /* 0x000e680000002600 */
[C---:B------:R-:W-:Y:S01]  /*9a00*/  LEA R7, R2.reuse, R6, 0x2 ;  /* 0x0000000602077211 */ /* 0x040fe200078e10ff */
[----:B------:R2:W-:Y:S04]  /*9a10*/  STL.64 [R1+0x11b8], R4 ;  /* 0x0011b80401007387 */ /* 0x0005e80000100a00 */
[C---:B------:R-:W-:Y:S01]  /*9a20*/  IMAD R8, R2.reuse, 0x4, R7 ;  /* 0x0000000402087824 */ /* 0x040fe200078e0207 */
[----:B------:R3:W-:Y:S03]  /*9a30*/  STL.64 [R1+0x11a0], R6 ;  /* 0x0011a00601007387 */ /* 0x0007e60000100a00 */
[----:B------:R-:W-:Y:S01]  /*9a40*/  IMAD R9, R2, 0x4, R8 ;  /* 0x0000000402097824 */ /* 0x000fe200078e0208 */
[----:B--2---:R-:W-:-:S04]  /*9a50*/  LOP3.LUT R4, R27, 0x60, RZ, 0xc0, !PT ;  /* 0x000000601b047812 */ /* 0x004fc800078ec0ff */
[----:B------:R2:W-:Y:S01]  /*9a60*/  STL.64 [R1+0x11a8], R8 ;  /* 0x0011a80801007387 */ /* 0x0005e20000100a00 */
[C---:B------:R-:W-:Y:S02]  /*9a70*/  LEA R10, R2.reuse, R9, 0x2 ;  /* 0x00000009020a7211 */ /* 0x040fe400078e10ff */
[C---:B0-----:R-:W-:Y:S01]  /*9a80*/  LOP3.LUT R23, R29.reuse, 0x1f, RZ, 0xc0, !PT ;  /* 0x0000001f1d177812 */ /* 0x041fe200078ec0ff */
[----:B---3--:R-:W-:Y:S01]  /*9a90*/  IMAD.SHL.U32 R7, R29, 0x2, RZ ;  /* 0x000000021d077824 */ /* 0x008fe200078e00ff */
[----:B------:R-:W-:Y:S01]  /*9aa0*/  SHF.R.U32.HI R24, RZ, 0x1, R4 ;  /* 0x00000001ff187819 */ /* 0x000fe20000011604 */
[----:B------:R-:W-:Y:S02]  /*9ab0*/  IMAD R11, R2, 0x4, R10 ;  /* 0x00000004020b7824 */ /* 0x000fe400078e020a */
[----:B-1----:R-:W-:Y:S01]  /*9ac0*/  IMAD R5, R28, c[0x0][0x1b0], RZ ;  /* 0x00006c001c057a24 */ /* 0x002fe200078e02ff */
[----:B------:R-:W-:Y:S01]  /*9ad0*/  LOP3.LUT R24, R24, 0x30, R7, 0x78, !PT ;  /* 0x0000003018187812 */ /* 0x000fe200078e7807 */
[----:B------:R-:W-:Y:S01]  /*9ae0*/  IMAD R12, R2, 0x4, R11 ;  /* 0x00000004020c7824 */ /* 0x000fe200078e020b */
[----:B------:R0:W-:Y:S01]  /*9af0*/  STL.64 [R1+0x1190], R10 ;  /* 0x0011900a01007387 */ /* 0x0001e20000100a00 */
[----:B--2---:R-:W-:-:S02]  /*9b00*/  IMAD R9, R23, c[0x0][0x1b4], RZ ;  /* 0x00006d0017097a24 */ /* 0x004fc400078e02ff */
[C---:B------:R-:W-:Y:S01]  /*9b10*/  IMAD.SHL.U32 R27, R5.reuse, 0x2, RZ ;  /* 0x00000002051b7824 */ /* 0x040fe200078e00ff */
[----:B------:R-:W-:Y:S01]  /*9b20*/  LEA R13, R2, R12, 0x2 ;  /* 0x0000000c020d7211 */ /* 0x000fe200078e10ff */
[----:B------:R-:W-:Y:S01]  /*9b30*/  IMAD.HI R5, R5, 0x2, RZ ;  /* 0x0000000205057827 */ /* 0x000fe200078e02ff */
[----:B------:R-:W-:-:S03]  /*9b40*/  SHF.L.U32 R26, R9, 0x1, RZ ;  /* 0x00000001091a7819 */ /* 0x000fc600000006ff */
[----:B------:R-:W-:Y:S01]  /*9b50*/  IMAD R14, R2, 0x4, R13 ;  /* 0x00000004020e7824 */ /* 0x000fe200078e020d */
[----:B------:R-:W-:Y:S01]  /*9b60*/  STL.64 [R1+0x1198], R12 ;  /* 0x0011980c01007387 */ /* 0x000fe20000100a00 */
[----:B0-----:R-:W-:Y:S01]  /*9b70*/  IMAD.U32 R10, R25, 0x4, R24 ;  /* 0x00000004190a7824 */ /* 0x001fe200078e0018 */
[----:B------:R-:W-:Y:S01]  /*9b80*/  IADD3 R24, P0, P1, R26, c[0x0][0x170], R27 ;  /* 0x00005c001a187a10 */ /* 0x000fe2000791e01b */
[----:B------:R-:W-:Y:S01]  /*9b90*/  IMAD R15, R2, 0x4, R14 ;  /* 0x00000004020f7824 */ /* 0x000fe200078e020e */
[C---:B------:R-:W-:Y:S01]  /*9ba0*/  SHF.L.U32 R26, R29.reuse, 0x3, RZ ;  /* 0x000000031d1a7819 */ /* 0x040fe200000006ff */
[----:B------:R-:W-:-:S03]  /*9bb0*/  IMAD.SHL.U32 R10, R29, 0x40, RZ ;  /* 0x000000401d0a7824 */ /* 0x000fc600078e00ff */
[----:B------:R-:W-:Y:S01]  /*9bc0*/  LEA R16, R2, R15, 0x2 ;  /* 0x0000000f02107211 */ /* 0x000fe200078e10ff */
[----:B------:R-:W-:Y:S01]  /*9bd0*/  STL.64 [R1+0x11c0], R14 ;  /* 0x0011c00e01007387 */ /* 0x000fe20000100a00 */
[----:B------:R-:W-:-:S03]  /*9be0*/  LOP3.LUT R26, R26, 0x30, RZ, 0xc0, !PT ;  /* 0x000000301a1a7812 */ /* 0x000fc600078ec0ff */
[----:B------:R-:W-:Y:S01]  /*9bf0*/  IMAD R17, R2, 0x4, R16 ;  /* 0x0000000402117824 */ /* 0x000fe200078e0210 */
[C---:B------:R-:W-:Y:S02]  /*9c00*/  LOP3.LUT R11, R26.reuse, 0x3c0, R10, 0xf8, !PT ;  /* 0x000003c01a0b7812 */ /* 0x040fe400078ef80a */
[----:B------:R-:W-:Y:S01]  /*9c10*/  LOP3.LUT R26, R26, 0x30, R7, 0x78, !PT ;  /* 0x000000301a1a7812 */ /* 0x000fe200078e7807 */
[C---:B------:R-:W-:Y:S01]  /*9c20*/  IMAD R18, R2.reuse, 0x4, R17 ;  /* 0x0000000402127824 */ /* 0x040fe200078e0211 */
[----:B------:R-:W-:Y:S04]  /*9c30*/  STL.64 [R1+0x1188], R16 ;  /* 0x0011881001007387 */ /* 0x000fe80000100a00 */
[----:B------:R-:W-:-:S05]  /*9c40*/  LEA R19, R2, R18, 0x2 ;  /* 0x0000001202137211 */ /* 0x000fca00078e10ff */
[C---:B------:R-:W-:Y:S01]  /*9c50*/  IMAD R20, R2.reuse, 0x4, R19 ;  /* 0x0000000402147824 */ /* 0x040fe200078e0213 */
[----:B------:R-:W-:Y:S03]  /*9c60*/  STL.64 [R1+0x1178], R18 ;  /* 0x0011781201007387 */ /* 0x000fe60000100a00 */
[----:B------:R-:W-:-:S05]  /*9c70*/  IMAD R21, R2, 0x4, R20 ;  /* 0x0000000402157824 */ /* 0x000fca00078e0214 */
[C---:B------:R-:W-:Y:S01]  /*9c80*/  LEA R22, R2.reuse, R21, 0x2 ;  /* 0x0000001502167211 */ /* 0x040fe200078e10ff */
[----:B------:R-:W-:Y:S04]  /*9c90*/  STL.64 [R1+0x1180], R20 ;  /* 0x0011801401007387 */ /* 0x000fe80000100a00 */
[----:B------:R-:W-:-:S04]  /*9ca0*/  IMAD R23, R2, 0x4, R22 ;  /* 0x0000000402177824 */ /* 0x000fc800078e0216 */
[----:B------:R-:W-:-:S04]  /*9cb0*/  IMAD R6, R2, 0x4, R23 ;  /* 0x0000000402067824 */ /* 0x000fc800078e0217 */
[----:B------:R-:W-:Y:S01]  /*9cc0*/  IMAD R8, R2, 0x4, R6 ;  /* 0x0000000402087824 */ /* 0x000fe200078e0206 */
[----:B------:R-:W-:-:S04]  /*9cd0*/  LOP3.LUT R6, R29, 0x7, RZ, 0xc0, !PT ;  /* 0x000000071d067812 */ /* 0x000fc800078ec0ff */
[----:B------:R0:W-:Y:S01]  /*9ce0*/  STL [R1+0x10], R8 ;  /* 0x0000100801007387 */ /* 0x0001e20000100800 */
[----:B------:R-:W-:Y:S01]  /*9cf0*/  LEA R25, R4, R6, 0x4 ;  /* 0x0000000604197211 */ /* 0x000fe200078e20ff */
[C---:B------:R-:W-:Y:S02]  /*9d00*/  IMAD R27, R6.reuse, 0x90, RZ ;  /* 0x00000090061b7824 */ /* 0x040fe400078e02ff */
[----:B------:R-:W-:Y:S02]  /*9d10*/  IMAD R4, R6, 0x4, R4 ;  /* 0x0000000406047824 */ /* 0x000fe400078e0204 */
[----:B------:R-:W-:Y:S01]  /*9d20*/  IMAD.SHL.U32 R25, R25, 0x10, RZ ;  /* 0x0000001019197824 */ /* 0x000fe200078e00ff */
[----:B------:R-:W-:Y:S01]  /*9d30*/  LOP3.LUT R27, R27, 0x10, R7, 0x78, !PT ;  /* 0x000000101b1b7812 */ /* 0x000fe200078e7807 */
[----:B0-----:R-:W-:-:S04]  /*9d40*/  IMAD R8, R2, 0x4, R8 ;  /* 0x0000000402087824 */ /* 0x001fc800078e0208 */
[----:B------:R-:W-:-:S05]  /*9d50*/  IMAD R8, R2, 0x4, R8 ;  /* 0x0000000402087824 */ /* 0x000fca00078e0208 */
[C---:B------:R-:W-:Y:S02]  /*9d60*/  LEA R10, R2.reuse, R8, 0x2 ;  /* 0x00000008020a7211 */ /* 0x040fe400078e10ff */
[----:B------:R-:W-:Y:S02]  /*9d70*/  LOP3.LUT R8, R25, 0x30, R7, 0x78, !PT ;  /* 0x0000003019087812 */ /* 0x000fe400078e7807 */
[C---:B------:R-:W-:Y:S01]  /*9d80*/  LOP3.LUT R25, R29.reuse, 0x10, RZ, 0xc0, !PT ;  /* 0x000000101d197812 */ /* 0x040fe200078ec0ff */
[----:B------:R-:W-:Y:S01]  /*9d90*/  IMAD R21, R2, 0x4, R10 ;  /* 0x0000000402157824 */ /* 0x000fe200078e020a */
[----:B------:R-:W-:Y:S01]  /*9da0*/  LOP3.LUT R29, R29, 0x7f, RZ, 0xc0, !PT ;  /* 0x0000007f1d1d7812 */ /* 0x000fe200078ec0ff */
[----:B------:R-:W-:Y:S02]  /*9db0*/  IMAD R8, R6, 0x400, R8 ;  /* 0x0000040006087824 */ /* 0x000fe400078e0208 */
[----:B------:R-:W-:Y:S01]  /*9dc0*/  IMAD.SHL.U32 R7, R25, 0x40, RZ ;  /* 0x0000004019077824 */ /* 0x000fe200078e00ff */
[----:B------:R-:W-:Y:S01]  /*9dd0*/  LEA R17, R2, R21, 0x2 ;  /* 0x0000001502117211 */ /* 0x000fe200078e10ff */
[----:B------:R-:W-:-:S03]  /*9de0*/  IMAD.HI R25, R9, 0x2, RZ ;  /* 0x0000000209197827 */ /* 0x000fc600078e02ff */
[----:B------:R-:W-:Y:S01]  /*9df0*/  LOP3.LUT R7, R27, R7, RZ, 0xfc, !PT ;  /* 0x000000071b077212 */ /* 0x000fe200078efcff */
[----:B------:R-:W-:Y:S01]  /*9e00*/  IMAD.U32 R9, R4, 0x10, R26 ;  /* 0x0000001004097824 */ /* 0x000fe200078e001a */
[----:B------:R-:W-:Y:S01]  /*9e10*/  LEA R4, R2, R17, 0x2 ;  /* 0x0000001102047211 */ /* 0x000fe200078e10ff */
[----:B------:R-:W-:Y:S01]  /*9e20*/  IMAD R27, R28, c[0x0][0x1a0], RZ ;  /* 0x000068001c1b7a24 */ /* 0x000fe200078e02ff */
[----:B------:R-:W-:Y:S01]  /*9e30*/  IADD3.X R25, R25, c[0x0][0x174], R5, P0, P1 ;  /* 0x00005d0019197a10 */ /* 0x000fe200007e2405 */
[----:B------:R-:W-:Y:S02]  /*9e40*/  IMAD R5, R29, c[0x0][0x1a8], RZ ;  /* 0x00006a001d057a24 */ /* 0x000fe400078e02ff */
[----:B------:R-:W-:Y:S01]  /*9e50*/  IMAD R7, R2, 0x4, R4 ;  /* 0x0000000402077824 */ /* 0x000fe200078e0204 */
[----:B------:R0:W-:Y:S01]  /*9e60*/  STL [R1+0x28], R4 ;  /* 0x0000280401007387 */ /* 0x0001e20000100800 */
[----:B------:R-:W-:-:S03]  /*9e70*/  LEA R26, P0, R27, c[0x0][0x168], 0x1 ;  /* 0x00005a001b1a7a11 */ /* 0x000fc600078008ff */
[----:B------:R-:W-:Y:S01]  /*9e80*/  LEA R7, R2, R7, 0x2 ;  /* 0x0000000702077211 */ /* 0x000fe200078e10ff */
[----:B------:R-:W2:Y:S01]  /*9e90*/  LDL.LU R6, [R1+0x4] ;  /* 0x0000040001067983 */ /* 0x000ea20000300800 */
[----:B0-----:R-:W-:Y:S01]  /*9ea0*/  IMAD.MOV.U32 R4, RZ, RZ, c[0x0][0x1a8] ;  /* 0x00006a00ff047624 */ /* 0x001fe200078e00ff */
[----:B------:R-:W-:-:S03]  /*9eb0*/  LEA.HI.X.SX32 R27, R27, c[0x0][0x16c], 0x1, P0 ;  /* 0x00005b001b1b7a11 */ /* 0x000fc600000f0eff */
[----:B------:R-:W-:Y:S01]  /*9ec0*/  IMAD R14, R4, 0x80, R5 ;  /* 0x00000080040e7824 */ /* 0x000fe200078e0205 */
[----:B------:R-:W-:Y:S02]  /*9ed0*/  LEA R8, R2, R7, 0x2 ;  /* 0x0000000702087211 */ /* 0x000fe400078e10ff */
[CC--:B------:R-:W-:Y:S01]  /*9ee0*/  LEA R18, P0, R5.reuse, R26.reuse, 0x1 ;  /* 0x0000001a05127211 */ /* 0x0c0fe200078008ff */
[----:B------:R-:W-:Y:S01]  /*9ef0*/  IMAD R9, R4, 0x80, R14 ;  /* 0x0000008004097824 */ /* 0x000fe200078e020e */
[----:B------:R-:W-:Y:S01]  /*9f00*/  LEA R12, P1, R14, R26, 0x1 ;  /* 0x0000001a0e0c7211 */ /* 0x000fe200078208ff */
[----:B------:R-:W-:Y:S01]  /*9f10*/  IMAD R11, R2, 0x4, R8 ;  /* 0x00000004020b7824 */ /* 0x000fe200078e0208 */
[----:B------:R-:W-:Y:S01]  /*9f20*/  LEA.HI.X.SX32 R19, R5, R27, 0x1, P0 ;  /* 0x0000001b05137211 */ /* 0x000fe200000f0eff */
[----:B------:R-:W3:Y:S01]  /*9f30*/  LDL.LU R7, [R1] ;  /* 0x0000000001077983 */ /* 0x000ee20000300800 */
[----:B------:R-:W-:Y:S02]  /*9f40*/  LEA R8, R4, R9, 0x7 ;  /* 0x0000000904087211 */ /* 0x000fe400078e38ff */
[----:B------:R-:W-:-:S02]  /*9f50*/  LEA.HI.X.SX32 R13, R14, R27, 0x1, P1 ;  /* 0x0000001b0e0d7211 */ /* 0x000fc400008f0eff */
[CC--:B------:R-:W-:Y:S01]  /*9f60*/  LEA R4, P0, R9.reuse, R26.reuse, 0x1 ;  /* 0x0000001a09047211 */ /* 0x0c0fe200078008ff */
[----:B------:R-:W-:Y:S03]  /*9f70*/  STL.64 [R1+0x508], R18 ;  /* 0x0005081201007387 */ /* 0x000fe60000100a00 */
[-C--:B------:R-:W-:Y:S01]  /*9f80*/  LEA.HI.X.SX32 R5, R9, R27.reuse, 0x1, P0 ;  /* 0x0000001b09057211 */ /* 0x080fe200000f0eff */
[----:B------:R0:W-:Y:S02]  /*9f90*/  STL.64 [R1+0x500], R12 ;  /* 0x0005000c01007387 */ /* 0x0001e40000100a00 */
[C---:B0-----:R-:W-:Y:S02]  /*9fa0*/  LEA R12, P1, R8.reuse, R26, 0x1 ;  /* 0x0000001a080c7211 */ /* 0x041fe400078208ff */
[----:B------:R-:W4:Y:S02]  /*9fb0*/  LDL.LU R26, [R1+0x5c] ;  /* 0x00005c00011a7983 */ /* 0x000f240000300800 */
[----:B------:R-:W-:-:S02]  /*9fc0*/  LEA.HI.X.SX32 R13, R8, R27, 0x1, P1 ;  /* 0x0000001b080d7211 */ /* 0x000fc400008f0eff */
[----:B------:R0:W-:Y:S04]  /*9fd0*/  STL.64 [R1+0x4f8], R4 ;  /* 0x0004f80401007387 */ /* 0x0001e80000100a00 */
[----:B------:R-:W5:Y:S01]  /*9fe0*/  LDL.LU R27, [R1+0x8] ;  /* 0x00000800011b7983 */ /* 0x000f620000300800 */
[C---:B------:R-:W-:Y:S01]  /*9ff0*/  LEA R28, R2.reuse, R0, 0x2 ;  /* 0x00000000021c7211 */ /* 0x040fe200078e10ff */
[C---:B------:R-:W-:Y:S02]  /*a000*/  IMAD R29, R2.reuse, 0x4, R0 ;  /* 0x00000004021d7824 */ /* 0x040fe400078e0200 */
[----:B------:R-:W-:Y:S01]  /*a010*/  IMAD R19, R2, 0x4, R11 ;  /* 0x0000000402137824 */ /* 0x000fe200078e020b */
[----:B0-----:R-:W-:Y:S01]  /*a020*/  LEA R4, P0, R0, R24, 0x1 ;  /* 0x0000001800047211 */ /* 0x001fe200078008ff */
[C---:B------:R-:W-:Y:S01]  /*a030*/  IMAD R29, R2.reuse, 0x4, R29 ;  /* 0x00000004021d7824 */ /* 0x040fe200078e021d */
[C---:B------:R-:W-:Y:S01]  /*a040*/  LEA R9, R2.reuse, R0, 0x2 ;  /* 0x0000000002097211 */ /* 0x040fe200078e10ff */
[----:B------:R-:W-:Y:S01]  /*a050*/  IMAD R28, R2, 0x4, R28 ;  /* 0x00000004021c7824 */ /* 0x000fe200078e021c */
[----:B------:R-:W-:Y:S01]  /*a060*/  LEA.HI.X.SX32 R5, R0, R25, 0x1, P0 ;  /* 0x0000001900057211 */ /* 0x000fe200000f0eff */
[C---:B------:R-:W-:Y:S01]  /*a070*/  IMAD R18, R2.reuse, 0x4, R19 ;  /* 0x0000000402127824 */ /* 0x040fe200078e0213 */
[----:B------:R0:W-:Y:S01]  /*a080*/  STL.64 [R1+0x4f0], R12 ;  /* 0x0004f00c01007387 */ /* 0x0001e20000100a00 */
[----:B------:R-:W-:Y:S01]  /*a090*/  LEA R14, P1, R9, R24, 0x1 ;  /* 0x00000018090e7211 */ /* 0x000fe200078208ff */
[----:B------:R-:W-:-:S02]  /*a0a0*/  IMAD R29, R2, 0x4, R29 ;  /* 0x00000004021d7824 */ /* 0x000fc400078e021d */
[----:B------:R1:W-:Y:S01]  /*a0b0*/  STL.64 [R1+0xcb0], R4 ;  /* 0x000cb00401007387 */ /* 0x0003e20000100a00 */
[----:B------:R-:W-:Y:S02]  /*a0c0*/  LEA R16, R2, R18, 0x2 ;  /* 0x0000001202107211 */ /* 0x000fe400078e10ff */
[----:B------:R-:W-:Y:S02]  /*a0d0*/  LEA.HI.X.SX32 R15, R9, R25, 0x1, P1 ;  /* 0x00000019090f7211 */ /* 0x000fe400008f0eff */
[-C--:B0-----:R-:W-:Y:S02]  /*a0e0*/  LEA R12, P2, R29, R24.reuse, 0x1 ;  /* 0x000000181d0c7211 */ /* 0x081fe400078408ff */
[----:B-1----:R-:W-:Y:S01]  /*a0f0*/  LEA R4, P0, R28, R24, 0x1 ;  /* 0x000000181c047211 */ /* 0x002fe200078008ff */
[----:B------:R-:W-:-:S03]  /*a100*/  IMAD R8, R2, 0x4, R16 ;  /* 0x0000000402087824 */ /* 0x000fc600078e0210 */
[-C--:B------:R-:W-:Y:S01]  /*a110*/  LEA.HI.X.SX32 R5, R28, R25.reuse, 0x1, P0 ;  /* 0x000000191c057211 */ /* 0x080fe200000f0eff */
[----:B------:R0:W-:Y:S01]  /*a120*/  STL.64 [R1+0xca8], R14 ;  /* 0x000ca80e01007387 */ /* 0x0001e20000100a00 */
[----:B------:R-:W-:-:S03]  /*a130*/  LEA.HI.X.SX32 R13, R29, R25, 0x1, P2 ;  /* 0x000000191d0d7211 */ /* 0x000fc600010f0eff */
[----:B0-----:R-:W3:Y:S04]  /*a140*/  LDL.LU.64 R14, [R1+0x11c0] ;  /* 0x0011c000010e7983 */ /* 0x001ee80000300a00 */
[----:B------:R0:W-:Y:S04]  /*a150*/  STL.64 [R1+0xca0], R4 ;  /* 0x000ca00401007387 */ /* 0x0001e80000100a00 */
[----:B0-----:R-:W3:Y:S04]  /*a160*/  LDL.LU.64 R4, [R1+0x11b8] ;  /* 0x0011b80001047983 */ /* 0x001ee80000300a00 */
[----:B------:R-:W-:Y:S04]  /*a170*/  STL [R1+0x4c], R8 ;  /* 0x00004c0801007387 */ /* 0x000fe80000100800 */
[----:B------:R-:W-:Y:S01]  /*a180*/  STL.64 [R1+0xc98], R12 ;  /* 0x000c980c01007387 */ /* 0x000fe20000100a00 */
[----:B-----5:R-:W-:-:S04]  /*a190*/  LEA R28, P0, R27, R24, 0x1 ;  /* 0x000000181b1c7211 */ /* 0x020fc800078008ff */
[----:B------:R-:W-:-:S05]  /*a1a0*/  LEA.HI.X.SX32 R29, R27, R25, 0x1, P0 ;  /* 0x000000191b1d7211 */ /* 0x000fca00000f0eff */
[----:B------:R0:W-:Y:S04]  /*a1b0*/  STL.64 [R1+0xc90], R28 ;  /* 0x000c901c01007387 */ /* 0x0001e80000100a00 */
[----:B0-----:R-:W5:Y:S01]  /*a1c0*/  LDL.LU.64 R28, [R1+0x11b0] ;  /* 0x0011b000011c7983 */ /* 0x001f620000300a00 */
[----:B------:R-:W-:Y:S01]  /*a1d0*/  IMAD R0, R2, 0x4, R8 ;  /* 0x0000000402007824 */ /* 0x000fe200078e0208 */
[-C--:B----4-:R-:W-:Y:S02]  /*a1e0*/  LEA R12, P1, R26, R24.reuse, 0x1 ;  /* 0x000000181a0c7211 */ /* 0x090fe400078208ff */
[----:B--2---:R-:W-:Y:S02]  /*a1f0*/  LEA R8, P2, R6, R24, 0x1 ;  /* 0x0000001806087211 */ /* 0x004fe400078408ff */
[----:B------:R-:W-:-:S02]  /*a200*/  LEA.HI.X.SX32 R13, R26, R25, 0x1, P1 ;  /* 0x000000191a0d7211 */ /* 0x000fc400008f0eff */
[----:B------:R-:W-:Y:S02]  /*a210*/  LEA.HI.X.SX32 R9, R6, R25, 0x1, P2 ;  /* 0x0000001906097211 */ /* 0x000fe400010f0eff */
[----:B------:R-:W-:Y:S01]  /*a220*/  LEA R20, R2, R0, 0x2 ;  /* 0x0000000002147211 */ /* 0x000fe200078e10ff */
[----:B------:R5:W-:Y:S01]  /*a230*/  STL.64 [R1+0xc88], R12 ;  /* 0x000c880c01007387 */ /* 0x000be20000100a00 */
[----:B---3--:R-:W-:-:S03]  /*a240*/  LEA R26, P0, R7, R24, 0x1 ;  /* 0x00000018071a7211 */ /* 0x008fc600078008ff */
[----:B------:R0:W-:Y:S01]  /*a250*/  STL.64 [R1+0xc80], R8 ;  /* 0x000c800801007387 */ /* 0x0001e20000100a00 */
[----:B------:R-:W-:Y:S01]  /*a260*/  LEA.HI.X.SX32 R27, R7, R25, 0x1, P0 ;  /* 0x00000019071b7211 */ /* 0x000fe200000f0eff */
[----:B------:R-:W-:-:S04]  /*a270*/  IMAD R0, R2, 0x4, R20 ;  /* 0x0000000402007824 */ /* 0x000fc800078e0214 */
[----:B------:R-:W-:Y:S01]  /*a280*/  IMAD R6, R2, 0x4, R0 ;  /* 0x0000000402067824 */ /* 0x000fe200078e0200 */
[----:B------:R-:W-:Y:S01]  /*a290*/  STL.64 [R1+0xc78], R26 ;  /* 0x000c781a01007387 */ /* 0x000fe20000100a00 */
[CC--:B-----5:R-:W-:Y:S02]  /*a2a0*/  LEA R12, P1, R29.reuse, R24.reuse, 0x1 ;  /* 0x000000181d0c7211 */ /* 0x0e0fe400078208ff */
[C---:B0-----:R-:W-:Y:S02]  /*a2b0*/  LEA R8, P2, R28.reuse, R24, 0x1 ;  /* 0x000000181c087211 */ /* 0x041fe400078408ff */
[-C--:B------:R-:W-:Y:S02]  /*a2c0*/  LEA.HI.X.SX32 R13, R29, R25.reuse, 0x1, P1 ;  /* 0x000000191d0d7211 */ /* 0x080fe400008f0eff */
[----:B------:R-:W-:-:S03]  /*a2d0*/  LEA.HI.X.SX32 R9, R28, R25, 0x1, P2 ;  /* 0x000000191c097211 */ /* 0x000fc600010f0eff */
[----:B------:R-:W-:Y:S01]  /*a2e0*/  STL.64 [R1+0xc70], R12 ;  /* 0x000c700c01007387 */ /* 0x000fe20000100a00 */
[----:B------:R-:W-:-:S03]  /*a2f0*/  IMAD.MOV.U32 R28, RZ, RZ, R6 ;  /* 0x000000ffff1c7224 */ /* 0x000fc600078e0006 */
[----:B------:R0:W-:Y:S01]  /*a300*/  STL.64 [R1+0xc68], R8 ;  /* 0x000c680801007387 */ /* 0x0001e20000100a00 */
[----:B------:R-:W-:-:S04]  /*a310*/  LEA R6, P1, R4, R24, 0x1 ;  /* 0x0000001804067211 */ /* 0x000fc800078208ff */
[----:B------:R-:W-:Y:S02]  /*a320*/  LEA.HI.X.SX32 R7, R4, R25, 0x1, P1 ;  /* 0x0000001904077211 */ /* 0x000fe400008f0eff */
[----:B0-----:R-:W-:-:S04]  /*a330*/  LEA R8, P0, R3, R24, 0x1 ;  /* 0x0000001803087211 */ /* 0x001fc800078008ff */
[----:B------:R-:W-:-:S05]  /*a340*/  LEA.HI.X.SX32 R9, R3, R25, 0x1, P0 ;  /* 0x0000001903097211 */ /* 0x000fca00000f0eff */
[----:B------:R0:W-:Y:S04]  /*a350*/  STL.64 [R1+0xc60], R8 ;  /* 0x000c600801007387 */ /* 0x0001e80000100a00 */
[----:B0-----:R-:W2:Y:S04]  /*a360*/  LDL.LU.64 R8, [R1+0x11a8] ;  /* 0x0011a80001087983 */ /* 0x001ea80000300a00 */
[----:B------:R0:W-:Y:S04]  /*a370*/  STL.64 [R1+0xc58], R6 ;  /* 0x000c580601007387 */ /* 0x0001e80000100a00 */
[----:B0-----:R-:W3:Y:S01]  /*a380*/  LDL.LU.64 R6, [R1+0x11a0] ;  /* 0x0011a00001067983 */ /* 0x001ee20000300a00 */
[----:B------:R-:W-:Y:S01]  /*a390*/  LEA R12, P2, R5, R24, 0x1 ;  /* 0x00000018050c7211 */ /* 0x000fe200078408ff */
[----:B------:R-:W-:Y:S01]  /*a3a0*/  IMAD R27, R2, 0x4, R28 ;  /* 0x00000004021b7824 */ /* 0x000fe200078e021c */
[----:B------:R-:W-:-:S02]  /*a3b0*/  MOV R0, R10 ;  /* 0x0000000a00007202 */ /* 0x000fc40000000f00 */
[----:B------:R-:W-:Y:S02]  /*a3c0*/  LEA.HI.X.SX32 R13, R5, R25, 0x1, P2 ;  /* 0x00000019050d7211 */ /* 0x000fe400010f0eff */
[----:B------:R-:W-:-:S03]  /*a3d0*/  LEA R10, R2, R27, 0x2 ;  /* 0x0000001b020a7211 */ /* 0x000fc600078e10ff */
[----:B------:R3:W-:Y:S02]  /*a3e0*/  STL.64 [R1+0xc50], R12 ;  /* 0x000c500c01007387 */ /* 0x0007e40000100a00 */
[----:B------:R-:W-:Y:S02]  /*a3f0*/  IMAD R26, R2, 0x4, R10 ;  /* 0x00000004021a7824 */ /* 0x000fe400078e020a */
[----:B------:R-:W-:Y:S01]  /*a400*/  IMAD.MOV.U32 R3, RZ, RZ, R11 ;  /* 0x000000ffff037224 */ /* 0x000fe200078e000b */
[CC--:B---3--:R-:W-:Y:S02]  /*a410*/  LEA R12, P0, R6.reuse, R24.reuse, 0x1 ;  /* 0x00000018060c7211 */ /* 0x0c8fe400078008ff */
[C---:B------:R-:W-:Y:S02]  /*a420*/  LEA R10, P1, R7.reuse, R24, 0x1 ;  /* 0x00000018070a7211 */ /* 0x040fe400078208ff */
[-C--:B------:R-:W-:Y:S02]  /*a430*/  LEA.HI.X.SX32 R13, R6, R25.reuse, 0x1, P0 ;  /* 0x00000019060d7211 */ /* 0x080fe400000f0eff */
[----:B------:R-:W-:-:S03]  /*a440*/  LEA.HI.X.SX32 R11, R7, R25, 0x1, P1 ;  /* 0x00000019070b7211 */ /* 0x000fc600008f0eff */
[----:B------:R0:W-:Y:S04]  /*a450*/  STL.64 [R1+0xc48], R12 ;  /* 0x000c480c01007387 */ /* 0x0001e80000100a00 */
[----:B0-----:R-:W3:Y:S04]  /*a460*/  LDL.LU.64 R12, [R1+0x1198] ;  /* 0x00119800010c7983 */ /* 0x001ee80000300a00 */
[----:B------:R0:W-:Y:S04]  /*a470*/  STL.64 [R1+0xc40], R10 ;  /* 0x000c400a01007387 */ /* 0x0001e80000100a00 */
[----:B0-----:R-:W4:Y:S01]  /*a480*/  LDL.LU.64 R10, [R1+0x1190] ;  /* 0x00119000010a7983 */ /* 0x001f220000300a00 */
[----:B--2---:R-:W-:-:S02]  /*a490*/  LEA R4, P2, R8, R24, 0x1 ;  /* 0x0000001808047211 */ /* 0x004fc400078408ff */
[----:B------:R-:W-:Y:S02]  /*a4a0*/  LEA R26, R2, R26, 0x2 ;  /* 0x0000001a021a7211 */ /* 0x000fe400078e10ff */
[----:B------:R-:W-:-:S03]  /*a4b0*/  LEA.HI.X.SX32 R5, R8, R25, 0x1, P2 ;  /* 0x0000001908057211 */ /* 0x000fc600010f0eff */
[----:B------:R0:W-:Y:S01]  /*a4c0*/  STL.64 [R1+0x1150], R26 ;  /* 0x0011501a01007387 */ /* 0x0001e20000100a00 */
[----:B------:R-:W-:-:S03]  /*a4d0*/  IMAD R29, R2, 0x4, R26 ;  /* 0x00000004021d7824 */ /* 0x000fc600078e021a */
[----:B------:R-:W-:Y:S01]  /*a4e0*/  STL.64 [R1+0xc38], R4 ;  /* 0x000c380401007387 */ /* 0x000fe20000100a00 */
[----:B0-----:R-:W-:-:S04]  /*a4f0*/  LEA R26, P0, R9, R24, 0x1 ;  /* 0x00000018091a7211 */ /* 0x001fc800078008ff */
[----:B------:R-:W-:-:S05]  /*a500*/  LEA.HI.X.SX32 R27, R9, R25, 0x1, P0 ;  /* 0x00000019091b7211 */ /* 0x000fca00000f0eff */
[----:B------:R0:W-:Y:S01]  /*a510*/  STL.64 [R1+0xc30], R26 ;  /* 0x000c301a01007387 */ /* 0x0001e20000100a00 */
[----:B------:R-:W-:Y:S02]  /*a520*/  IMAD R29, R2, 0x4, R29 ;  /* 0x00000004021d7824 */ /* 0x000fe400078e021d */
[----:B0-----:R-:W-:Y:S01]  /*a530*/  IMAD.MOV.U32 R27, RZ, RZ, R17 ;  /* 0x000000ffff1b7224 */ /* 0x001fe200078e0011 */
[CC--:B----4-:R-:W-:Y:S02]  /*a540*/  LEA R4, P2, R11.reuse, R24.reuse, 0x1 ;  /* 0x000000180b047211 */ /* 0x0d0fe400078408ff */
[C---:B------:R-:W-:Y:S02]  /*a550*/  LEA R6, P1, R10.reuse, R24, 0x1 ;  /* 0x000000180a067211 */ /* 0x040fe400078208ff */
[-C--:B------:R-:W-:Y:S02]  /*a560*/  LEA.HI.X.SX32 R5, R11, R25.reuse, 0x1, P2 ;  /* 0x000000190b057211 */ /* 0x080fe400010f0eff */
[----:B------:R-:W-:-:S02]  /*a570*/  LEA.HI.X.SX32 R7, R10, R25, 0x1, P1 ;  /* 0x000000190a077211 */ /* 0x000fc400008f0eff */
[----:B------:R-:W-:Y:S01]  /*a580*/  MOV R11, R0 ;  /* 0x00000000000b7202 */ /* 0x000fe20000000f00 */
[C-C-:B------:R-:W-:Y:S02]  /*a590*/  IMAD R0, R2.reuse, 0x4, R17.reuse ;  /* 0x0000000402007824 */ /* 0x140fe400078e0211 */
[----:B------:R-:W-:Y:S02]  /*a5a0*/  STL.64 [R1+0xc28], R6 ;  /* 0x000c280601007387 */ /* 0x000fe40000100a00 */
[C---:B------:R-:W-:Y:S02]  /*a5b0*/  IMAD R0, R2.reuse, 0x4, R0 ;  /* 0x0000000402007824 */ /* 0x040fe400078e0200 */
[----:B------:R0:W-:Y:S02]  /*a5c0*/  STL.64 [R1+0xc20], R4 ;  /* 0x000c200401007387 */ /* 0x0001e40000100a00 */
[C---:B------:R-:W-:Y:S01]  /*a5d0*/  IMAD R0, R2.reuse, 0x4, R0 ;  /* 0x0000000402007824 */ /* 0x040fe200078e0200 */
[C---:B0-----:R-:W-:Y:S01]  /*a5e0*/  LEA R4, R2.reuse, R17, 0x2 ;  /* 0x0000001102047211 */ /* 0x041fe200078e10ff */
[----:B------:R-:W-:-:S03]  /*a5f0*/  IMAD R5, R2, 0x4, R17 ;  /* 0x0000000402057824 */ /* 0x000fc600078e0211 */
[C---:B------:R-:W-:Y:S01]  /*a600*/  LEA R0, R2.reuse, R0, 0x2 ;  /* 0x0000000002007211 */ /* 0x040fe200078e10ff */
[C---:B------:R-:W-:Y:S01]  /*a610*/  IMAD R4, R2.reuse, 0x4, R4 ;  /* 0x0000000402047824 */ /* 0x040fe200078e0204 */
[----:B------:R-:W-:-:S03]  /*a620*/  LEA R5, R2, R5, 0x2 ;  /* 0x0000000502057211 */ /* 0x000fc600078e10ff */
[C---:B------:R-:W-:Y:S01]  /*a630*/  IMAD R4, R2.reuse, 0x4, R4 ;  /* 0x0000000402047824 */ /* 0x040fe200078e0204 */
[----:B------:R0:W-:Y:S01]  /*a640*/  STL.64 [R1+0x1158], R28 ;  /* 0x0011581c01007387 */ /* 0x0001e20000100a00 */
[----:B------:R-:W-:Y:S01]  /*a650*/  IMAD.MOV.U32 R26, RZ, RZ, R0 ;  /* 0x000000ffff1a7224 */ /* 0x000fe200078e0000 */
[----:B------:R-:W-:Y:S01]  /*a660*/  LEA R0, R2, R29, 0x2 ;  /* 0x0000001d02007211 */ /* 0x000fe200078e10ff */
[----:B------:R-:W-:Y:S01]  /*a670*/  IMAD.MOV.U32 R10, RZ, RZ, R4 ;  /* 0x000000ffff0a7224 */ /* 0x000fe200078e0004 */
[----:B---3--:R-:W-:Y:S01]  /*a680*/  LEA R4, P0, R12, R24, 0x1 ;  /* 0x000000180c047211 */ /* 0x008fe200078008ff */
[----:B------:R-:W-:-:S03]  /*a690*/  IMAD.MOV.U32 R6, RZ, RZ, R5 ;  /* 0x000000ffff067224 */ /* 0x000fc600078e0005 */
[----:B------:R-:W-:Y:S01]  /*a6a0*/  LEA.HI.X.SX32 R5, R12, R25, 0x1, P0 ;  /* 0x000000190c057211 */ /* 0x000fe200000f0eff */
[----:B0-----:R-:W-:Y:S01]  /*a6b0*/  IMAD.MOV.U32 R29, RZ, RZ, R16 ;  /* 0x000000ffff1d7224 */ /* 0x001fe200078e0010 */
[----:B------:R-:W-:-:S04]  /*a6c0*/  LEA R16, P1, R13, R24, 0x1 ;  /* 0x000000180d107211 */ /* 0x000fc800078208ff */
[----:B------:R-:W-:Y:S01]  /*a6d0*/  LEA.HI.X.SX32 R17, R13, R25, 0x1, P1 ;  /* 0x000000190d117211 */ /* 0x000fe200008f0eff */
[----:B------:R-:W-:Y:S04]  /*a6e0*/  STL.64 [R1+0xc18], R4 ;  /* 0x000c180401007387 */ /* 0x000fe80000100a00 */
[----:B------:R0:W-:Y:S04]  /*a6f0*/  STL.64 [R1+0xc10], R16 ;  /* 0x000c101001007387 */ /* 0x0001e80000100a00 */
[----:B0-----:R-:W2:Y:S01]  /*a700*/  LDL.LU.64 R16, [R1+0x1188] ;  /* 0x0011880001107983 */ /* 0x001ea20000300a00 */
[----:B------:R-:W-:-:S02]  /*a710*/  LEA R4, R2, R18, 0x2 ;  /* 0x0000001202047211 */ /* 0x000fc400078e10ff */
[----:B------:R-:W-:-:S03]  /*a720*/  LEA R8, P2, R14, R24, 0x1 ;  /* 0x000000180e087211 */ /* 0x000fc600078408ff */
[----:B------:R-:W-:Y:S01]  /*a730*/  IMAD R4, R2, 0x4, R4 ;  /* 0x0000000402047824 */ /* 0x000fe200078e0204 */
[----:B------:R-:W-:Y:S01]  /*a740*/  LEA.HI.X.SX32 R9, R14, R25, 0x1, P2 ;  /* 0x000000190e097211 */ /* 0x000fe200010f0eff */
[C-C-:B------:R-:W-:Y:S02]  /*a750*/  IMAD R5, R2.reuse, 0x4, R20.reuse ;  /* 0x0000000402057824 */ /* 0x140fe400078e0214 */
[----:B------:R-:W-:Y:S01]  /*a760*/  IMAD.MOV.U32 R28, RZ, RZ, R20 ;  /* 0x000000ffff1c7224 */ /* 0x000fe200078e0014 */
[----:B------:R-:W-:Y:S02]  /*a770*/  LEA R4, R2, R4, 0x2 ;  /* 0x0000000402047211 */ /* 0x000fe400078e10ff */
[C---:B------:R-:W-:Y:S01]  /*a780*/  LEA R20, P0, R15.reuse, R24, 0x1 ;  /* 0x000000180f147211 */ /* 0x040fe200078008ff */
[----:B------:R0:W-:Y:S01]  /*a790*/  STL.64 [R1+0xc08], R8 ;  /* 0x000c080801007387 */ /* 0x0001e20000100a00 */
[----:B------:R-:W-:Y:S02]  /*a7a0*/  MOV R12, R18 ;  /* 0x00000012000c7202 */ /* 0x000fe40000000f00 */
[----:B------:R-:W-:Y:S01]  /*a7b0*/  MOV R14, R21 ;  /* 0x00000015000e7202 */ /* 0x000fe20000000f00 */
[----:B------:R-:W-:Y:S01]  /*a7c0*/  IMAD.MOV.U32 R13, RZ, RZ, R19 ;  /* 0x000000ffff0d7224 */ /* 0x000fe200078e0013 */
[----:B------:R-:W-:Y:S01]  /*a7d0*/  LEA.HI.X.SX32 R21, R15, R25, 0x1, P0 ;  /* 0x000000190f157211 */ /* 0x000fe200000f0eff */
[----:B0-----:R-:W-:-:S02]  /*a7e0*/  IMAD.MOV.U32 R8, RZ, RZ, R5 ;  /* 0x000000ffff087224 */ /* 0x001fc400078e0005 */
[----:B------:R-:W-:-:S05]  /*a7f0*/  IMAD.MOV.U32 R9, RZ, RZ, R4 ;  /* 0x000000ffff097224 */ /* 0x000fca00078e0004 */
[----:B------:R-:W-:Y:S04]  /*a800*/  STL.64 [R1+0x1170], R8 ;  /* 0x0011700801007387 */ /* 0x000fe80000100a00 */
[----:B------:R0:W-:Y:S04]  /*a810*/  STL.64 [R1+0xc00], R20 ;  /* 0x000c001401007387 */ /* 0x0001e80000100a00 */
[----:B0-----:R-:W3:Y:S01]  /*a820*/  LDL.LU.64 R20, [R1+0x1180] ;  /* 0x0011800001147983 */ /* 0x001ee20000300a00 */
[----:B--2---:R-:W-:-:S04]  /*a830*/  LEA R18, P1, R16, R24, 0x1 ;  /* 0x0000001810127211 */ /* 0x004fc800078208ff */
[----:B------:R-:W-:-:S05]  /*a840*/  LEA.HI.X.SX32 R19, R16, R25, 0x1, P1 ;  /* 0x0000001910137211 */ /* 0x000fca00008f0eff */
[----:B------:R0:W-:Y:S04]  /*a850*/  STL.64 [R1+0xbf8], R18 ;  /* 0x000bf81201007387 */ /* 0x0001e80000100a00 */
[----:B0-----:R-:W2:Y:S01]  /*a860*/  LDL.LU.64 R18, [R1+0x1178] ;  /* 0x0011780001127983 */ /* 0x001ea20000300a00 */
[C---:B------:R-:W-:Y:S02]  /*a870*/  LEA R8, P2, R17.reuse, R24, 0x1 ;  /* 0x0000001811087211 */ /* 0x040fe400078408ff */
[----:B------:R-:W-:Y:S01]  /*a880*/  MOV R7, R3 ;  /* 0x0000000300077202 */ /* 0x000fe20000000f00 */
[----:B------:R-:W-:Y:S01]  /*a890*/  IMAD R3, R2, 0x4, R0 ;  /* 0x0000000402037824 */ /* 0x000fe200078e0200 */
[----:B------:R-:W-:-:S03]  /*a8a0*/  LEA.HI.X.SX32 R9, R17, R25, 0x1, P2 ;  /* 0x0000001911097211 */ /* 0x000fc600010f0eff */
[C---:B------:R-:W-:Y:S02]  /*a8b0*/  IMAD R5, R2.reuse, 0x4, R3 ;  /* 0x0000000402057824 */ /* 0x040fe400078e0203 */
[----:B------:R2:W-:Y:S01]  /*a8c0*/  STL.64 [R1+0xbf0], R8 ;  /* 0x000bf00801007387 */ /* 0x0005e20000100a00 */
[----:B------:R-:W-:Y:S01]  /*a8d0*/  MOV R15, R11 ;  /* 0x0000000b000f7202 */ /* 0x000fe20000000f00 */
[C---:B------:R-:W-:Y:S02]  /*a8e0*/  IMAD R11, R2.reuse, 0x4, R23 ;  /* 0x00000004020b7824 */ /* 0x040fe400078e0217 */
[----:B------:R-:W-:-:S03]  /*a8f0*/  IMAD R4, R2, 0x4, R5 ;  /* 0x0000000402047824 */ /* 0x000fc600078e0205 */
[----:B------:R-:W-:Y:S04]  /*a900*/  STL.64 [R1+0x1168], R10 ;  /* 0x0011680a01007387 */ /* 0x000fe80000100a00 */
[----:B------:R-:W-:Y:S01]  /*a910*/  STL.64 [R1+0x1148], R4 ;  /* 0x0011480401007387 */ /* 0x000fe20000100a00 */
[----:B--2---:R-:W-:-:S04]  /*a920*/  LEA R8, P0, R18, R24, 0x1 ;  /* 0x0000001812087211 */ /* 0x004fc800078008ff */
[----:B------:R-:W-:-:S05]  /*a930*/  LEA.HI.X.SX32 R9, R18, R25, 0x1, P0 ;  /* 0x0000001912097211 */ /* 0x000fca00000f0eff */
[----:B------:R0:W-:Y:S04]  /*a940*/  STL.64 [R1+0xbe8], R8 ;  /* 0x000be80801007387 */ /* 0x0001e80000100a00 */
[----:B0-----:R-:W2:Y:S01]  /*a950*/  LDL.LU.64 R8, [R1+0x1170] ;  /* 0x0011700001087983 */ /* 0x001ea20000300a00 */
[----:B------:R-:W-:-:S04]  /*a960*/  IMAD R5, R2, 0x4, R23 ;  /* 0x0000000402057824 */ /* 0x000fc800078e0217 */
[C---:B------:R-:W-:Y:S02]  /*a970*/  IMAD R5, R2.reuse, 0x4, R5 ;  /* 0x0000000402057824 */ /* 0x040fe400078e0205 */
[----:B------:R-:W-:Y:S01]  /*a980*/  IMAD.MOV.U32 R17, RZ, RZ, R29 ;  /* 0x000000ffff117224 */ /* 0x000fe200078e001d */
[----:B------:R-:W-:Y:S01]  /*a990*/  MOV R29, R27 ;  /* 0x0000001b001d7202 */ /* 0x000fe20000000f00 */
[----:B------:R-:W-:Y:S01]  /*a9a0*/  IMAD.MOV.U32 R27, RZ, RZ, R7 ;  /* 0x000000ffff1b7224 */ /* 0x000fe200078e0007 */
[C---:B------:R-:W-:Y:S02]  /*a9b0*/  LEA R5, R2.reuse, R5, 0x2 ;  /* 0x0000000502057211 */ /* 0x040fe400078e10ff */
[----:B------:R-:W-:Y:S02]  /*a9c0*/  LEA R7, R2, R4, 0x2 ;  /* 0x0000000402077211 */ /* 0x000fe400078e10ff */
[CC--:B------:R-:W-:Y:S02]  /*a9d0*/  LEA R4, P1, R19.reuse, R24.reuse, 0x1 ;  /* 0x0000001813047211 */ /* 0x0c0fe400078208ff */
[----:B---3--:R-:W-:Y:S01]  /*a9e0*/  LEA R10, P2, R20, R24, 0x1 ;  /* 0x00000018140a7211 */ /* 0x008fe200078408ff */
[----:B------:R-:W-:Y:S01]  /*a9f0*/  IMAD.MOV.U32 R18, RZ, RZ, R5 ;  /* 0x000000ffff127224 */ /* 0x000fe200078e0005 */
[----:B------:R-:W-:-:S02]  /*aa00*/  LEA.HI.X.SX32 R5, R19, R25, 0x1, P1 ;  /* 0x0000001913057211 */ /* 0x000fc400008f0eff */
[----:B------:R-:W-:Y:S01]  /*aa10*/  LEA.HI.X.SX32 R11, R20, R25, 0x1, P2 ;  /* 0x00000019140b7211 */ /* 0x000fe200010f0eff */
[----:B------:R-:W3:Y:S01]  /*aa20*/  LDL.LU R19, [R1+0x10] ;  /* 0x0000100001137983 */ /* 0x000ee20000300800 */
[----:B------:R-:W-:-:S03]  /*aa30*/  IMAD.MOV.U32 R20, RZ, RZ, R15 ;  /* 0x000000ffff147224 */ /* 0x000fc600078e000f */
[----:B------:R0:W-:Y:S01]  /*aa40*/  STL.64 [R1+0xbe0], R4 ;  /* 0x000be00401007387 */ /* 0x0001e20000100a00 */
[----:B------:R-:W-:-:S03]  /*aa50*/  IMAD.MOV.U32 R16, RZ, RZ, R6 ;  /* 0x000000ffff107224 */ /* 0x000fc600078e0006 */
[----:B------:R1:W-:Y:S01]  /*aa60*/  STL.64 [R1+0xbd8], R10 ;  /* 0x000bd80a01007387 */ /* 0x0003e20000100a00 */
[----:B------:R-:W-:Y:S02]  /*aa70*/  IMAD R6, R2, 0x4, R7 ;  /* 0x0000000402067824 */ /* 0x000fe400078e0207 */
[----:B0-----:R-:W-:Y:S01]  /*aa80*/  IMAD.MOV.U32 R5, RZ, RZ, R14 ;  /* 0x000000ffff057224 */ /* 0x001fe200078e000e */
[----:B-1----:R-:W-:-:S04]  /*aa90*/  LEA R10, P0, R21, R24, 0x1 ;  /* 0x00000018150a7211 */ /* 0x002fc800078008ff */
[----:B------:R-:W-:Y:S02]  /*aaa0*/  LEA.HI.X.SX32 R11, R21, R25, 0x1, P0 ;  /* 0x00000019150b7211 */ /* 0x000fe400000f0eff */
[----:B--2---:R-:W-:Y:S01]  /*aab0*/  MOV R14, R9 ;  /* 0x00000009000e7202 */ /* 0x004fe20000000f00 */
[----:B------:R-:W-:-:S05]  /*aac0*/  IMAD.MOV.U32 R15, RZ, RZ, R8 ;  /* 0x000000ffff0f7224 */ /* 0x000fca00078e0008 */
[----:B------:R-:W-:Y:S04]  /*aad0*/  STL.64 [R1+0x1160], R14 ;  /* 0x0011600e01007387 */ /* 0x000fe80000100a00 */
[----:B------:R-:W-:Y:S04]  /*aae0*/  STL.64 [R1+0x1140], R6 ;  /* 0x0011400601007387 */ /* 0x000fe80000100a00 */
[----:B------:R0:W-:Y:S04]  /*aaf0*/  STL.64 [R1+0xbd0], R10 ;  /* 0x000bd00a01007387 */ /* 0x0001e80000100a00 */
[----:B0-----:R-:W2:Y:S01]  /*ab00*/  LDL.LU.64 R10, [R1+0x1168] ;  /* 0x00116800010a7983 */ /* 0x001ea20000300a00 */
[----:B------:R-:W-:-:S02]  /*ab10*/  MOV R4, R17 ;  /* 0x0000001100047202 */ /* 0x000fc40000000f00 */
[C---:B------:R-:W-:Y:S01]  /*ab20*/  LEA R17, R2.reuse, R23, 0x2 ;  /* 0x0000001702117211 */ /* 0x040fe200078e10ff */
[----:B------:R-:W-:Y:S01]  /*ab30*/  IMAD R8, R2, 0x4, R6 ;  /* 0x0000000402087824 */ /* 0x000fe200078e0206 */
[-C--:B------:R-:W-:Y:S02]  /*ab40*/  LEA R6, P1, R22, R24.reuse, 0x1 ;  /* 0x0000001816067211 */ /* 0x080fe400078208ff */
[CC--:B------:R-:W-:Y:S01]  /*ab50*/  LEA R14, P2, R23.reuse, R24.reuse, 0x1 ;  /* 0x00000018170e7211 */ /* 0x0c0fe200078408ff */
[----:B------:R-:W-:Y:S01]  /*ab60*/  IMAD R17, R2, 0x4, R17 ;  /* 0x0000000402117824 */ /* 0x000fe200078e0211 */
[-C--:B------:R-:W-:Y:S02]  /*ab70*/  LEA.HI.X.SX32 R7, R22, R25.reuse, 0x1, P1 ;  /* 0x0000001916077211 */ /* 0x080fe400008f0eff */
[----:B------:R-:W-:Y:S01]  /*ab80*/  LEA.HI.X.SX32 R15, R23, R25, 0x1, P2 ;  /* 0x00000019170f7211 */ /* 0x000fe200010f0eff */
[C---:B------:R-:W-:Y:S02]  /*ab90*/  IMAD R17, R2.reuse, 0x4, R17 ;  /* 0x0000000402117824 */ /* 0x040fe400078e0211 */
[----:B------:R-:W-:Y:S03]  /*aba0*/  STL.64 [R1+0xbc8], R6 ;  /* 0x000bc80601007387 */ /* 0x000fe60000100a00 */
[----:B------:R-:W-:Y:S01]  /*abb0*/  LEA R17, R2, R17, 0x2 ;  /* 0x0000001102117211 */ /* 0x000fe200078e10ff */
[----:B------:R3:W-:Y:S04]  /*abc0*/  STL.64 [R1+0xbc0], R14 ;  /* 0x000bc00e01007387 */ /* 0x0007e80000100a00 */
[----:B------:R-:W-:Y:S01]  /*abd0*/  IMAD.MOV.U32 R21, RZ, RZ, R17 ;  /* 0x000000ffff157224 */ /* 0x000fe200078e0011 */
[----:B---3--:R-:W-:-:S04]  /*abe0*/  LEA R14, P1, R19, R24, 0x1 ;  /* 0x00000018130e7211 */ /* 0x008fc800078208ff */
[----:B------:R-:W-:Y:S02]  /*abf0*/  LEA.HI.X.SX32 R15, R19, R25, 0x1, P1 ;  /* 0x00000019130f7211 */ /* 0x000fe400008f0eff */
[----:B------:R-:W-:-:S04]  /*ac00*/  LEA R6, P2, R18, R24, 0x1 ;  /* 0x0000001812067211 */ /* 0x000fc800078408ff */
[----:B------:R-:W-:Y:S01]  /*ac10*/  LEA.HI.X.SX32 R7, R18, R25, 0x1, P2 ;  /* 0x0000001912077211 */ /* 0x000fe200010f0eff */
[----:B--2---:R-:W-:Y:S01]  /*ac20*/  IMAD.MOV.U32 R23, RZ, RZ, R11 ;  /* 0x000000ffff177224 */ /* 0x004fe200078e000b */
[----:B------:R-:W-:-:S04]  /*ac30*/  LEA R22, P0, R11, R24, 0x1 ;  /* 0x000000180b167211 */ /* 0x000fc800078008ff */
[----:B------:R-:W-:-:S05]  /*ac40*/  LEA.HI.X.SX32 R23, R23, R25, 0x1, P0 ;  /* 0x0000001917177211 */ /* 0x000fca00000f0eff */
[----:B------:R-:W-:Y:S04]  /*ac50*/  STL.64 [R1+0xbb8], R22 ;  /* 0x000bb81601007387 */ /* 0x000fe80000100a00 */
[----:B------:R0:W-:Y:S04]  /*ac60*/  STL.64 [R1+0xbb0], R14 ;  /* 0x000bb00e01007387 */ /* 0x0001e80000100a00 */
[----:B------:R-:W-:Y:S01]  /*ac70*/  STL.64 [R1+0xba8], R6 ;  /* 0x000ba80601007387 */ /* 0x000fe20000100a00 */
[----:B0-----:R-:W-:-:S04]  /*ac80*/  LEA R14, P0, R21, R24, 0x1 ;  /* 0x00000018150e7211 */ /* 0x001fc800078008ff */
[----:B------:R-:W-:-:S05]  /*ac90*/  LEA.HI.X.SX32 R15, R21, R25, 0x1, P0 ;  /* 0x00000019150f7211 */ /* 0x000fca00000f0eff */
[----:B------:R0:W-:Y:S04]  /*aca0*/  STL.64 [R1+0xba0], R14 ;  /* 0x000ba00e01007387 */ /* 0x0001e80000100a00 */
[----:B0-----:R-:W2:Y:S01]  /*acb0*/  LDL.LU.64 R14, [R1+0x1160] ;  /* 0x00116000010e7983 */ /* 0x001ea20000300a00 */
[----:B------:R-:W-:Y:S01]  /*acc0*/  IMAD R9, R2, 0x4, R8 ;  /* 0x0000000402097824 */ /* 0x000fe200078e0208 */
[----:B------:R-:W-:-:S03]  /*acd0*/  MOV R17, R10 ;  /* 0x0000000a00117202 */ /* 0x000fc60000000f00 */
[----:B------:R-:W-:Y:S01]  /*ace0*/  IMAD R10, R2, 0x4, R9 ;  /* 0x00000004020a7824 */ /* 0x000fe200078e0209 */
[----:B------:R-:W-:Y:S01]  /*acf0*/  LEA R6, P2, R5, R24, 0x1 ;  /* 0x0000001805067211 */ /* 0x000fe200078408ff */
[----:B------:R-:W-:-:S03]  /*ad00*/  IMAD.MOV.U32 R22, RZ, RZ, R12 ;  /* 0x000000ffff167224 */ /* 0x000fc600078e000c */
[----:B------:R-:W-:Y:S02]  /*ad10*/  LEA R11, R2, R10, 0x2 ;  /* 0x0000000a020b7211 */ /* 0x000fe400078e10ff */
[----:B------:R-:W-:Y:S02]  /*ad20*/  LEA R18, P1, R20, R24, 0x1 ;  /* 0x0000001814127211 */ /* 0x000fe400078208ff */
[----:B------:R-:W-:Y:S01]  /*ad30*/  LEA R12, R2, R11, 0x2 ;  /* 0x0000000b020c7211 */ /* 0x000fe200078e10ff */
[----:B------:R-:W-:Y:S01]  /*ad40*/  IMAD.MOV.U32 R23, RZ, RZ, R13 ;  /* 0x000000ffff177224 */ /* 0x000fe200078e000d */
[-C--:B------:R-:W-:Y:S02]  /*ad50*/  LEA.HI.X.SX32 R7, R5, R25.reuse, 0x1, P2 ;  /* 0x0000001905077211 */ /* 0x080fe400010f0eff */
[----:B------:R-:W-:Y:S01]  /*ad60*/  LEA.HI.X.SX32 R19, R20, R25, 0x1, P1 ;  /* 0x0000001914137211 */ /* 0x000fe200008f0eff */
[C---:B------:R-:W-:Y:S02]  /*ad70*/  IMAD R13, R2.reuse, 0x4, R12 ;  /* 0x00000004020d7824 */ /* 0x040fe400078e020c */
[----:B------:R2:W-:Y:S04]  /*ad80*/  STL.64 [R1+0xb90], R6 ;  /* 0x000b900601007387 */ /* 0x0005e80000100a00 */
[----:B------:R-:W-:Y:S04]  /*ad90*/  STL.64 [R1+0xb98], R18 ;  /* 0x000b981201007387 */ /* 0x000fe80000100a00 */
[----:B------:R0:W-:Y:S01]  /*ada0*/  STL.64 [R1+0x1138], R12 ;  /* 0x0011380c01007387 */ /* 0x0001e20000100a00 */
[----:B--2---:R-:W-:Y:S01]  /*adb0*/  MOV R6, R14 ;  /* 0x0000000e00067202 */ /* 0x004fe20000000f00 */
[----:B------:R-:W-:-:S02]  /*adc0*/  IMAD R14, R2, 0x4, R13 ;  /* 0x00000004020e7824 */ /* 0x000fc400078e020d */
[----:B0-----:R-:W2:Y:S01]  /*add0*/  LDL.LU R13, [R1+0x28] ;  /* 0x00002800010d7983 */ /* 0x001ea20000300800 */
[----:B------:R-:W-:Y:S01]  /*ade0*/  MOV R12, R29 ;  /* 0x0000001d000c7202 */ /* 0x000fe20000000f00 */
[----:B------:R-:W-:-:S03]  /*adf0*/  IMAD.MOV.U32 R7, RZ, RZ, R28 ;  /* 0x000000ffff077224 */ /* 0x000fc600078e001c */
[-C--:B------:R-:W-:Y:S02]  /*ae00*/  LEA R28, P0, R12, R24.reuse, 0x1 ;  /* 0x000000180c1c7211 */ /* 0x080fe400078008ff */
[----:B------:R-:W-:Y:S02]  /*ae10*/  LEA R18, P2, R16, R24, 0x1 ;  /* 0x0000001810127211 */ /* 0x000fe400078408ff */
[-C--:B------:R-:W-:Y:S02]  /*ae20*/  LEA.HI.X.SX32 R29, R12, R25.reuse, 0x1, P0 ;  /* 0x000000190c1d7211 */ /* 0x080fe400000f0eff */
[----:B------:R-:W-:Y:S01]  /*ae30*/  LEA.HI.X.SX32 R19, R16, R25, 0x1, P2 ;  /* 0x0000001910137211 */ /* 0x000fe200010f0eff */
[----:B------:R-:W-:Y:S02]  /*ae40*/  IMAD.MOV.U32 R5, RZ, RZ, R15 ;  /* 0x000000ffff057224 */ /* 0x000fe400078e000f */
[----:B------:R0:W-:Y:S01]  /*ae50*/  STL.64 [R1+0xb88], R28 ;  /* 0x000b881c01007387 */ /* 0x0001e20000100a00 */
[----:B------:R-:W-:-:S04]  /*ae60*/  IMAD R15, R2, 0x4, R14 ;  /* 0x00000004020f7824 */ /* 0x000fc800078e020e */
[----:B------:R-:W-:Y:S01]  /*ae70*/  IMAD R16, R2, 0x4, R15 ;  /* 0x0000000402107824 */ /* 0x000fe200078e020f */
[----:B0-----:R-:W3:Y:S01]  /*ae80*/  LDL.LU.64 R28, [R1+0x1158] ;  /* 0x00115800011c7983 */ /* 0x001ee20000300a00 */
[-C--:B------:R-:W-:Y:S02]  /*ae90*/  LEA R12, P2, R27, R24.reuse, 0x1 ;  /* 0x000000181b0c7211 */ /* 0x080fe400078408ff */
[----:B--2---:R-:W-:-:S04]  /*aea0*/  LEA R20, P1, R13, R24, 0x1 ;  /* 0x000000180d147211 */ /* 0x004fc800078208ff */
[----:B------:R-:W-:-:S05]  /*aeb0*/  LEA.HI.X.SX32 R21, R13, R25, 0x1, P1 ;  /* 0x000000190d157211 */ /* 0x000fca00008f0eff */
[----:B------:R0:W-:Y:S04]  /*aec0*/  STL.64 [R1+0xb80], R20 ;  /* 0x000b801401007387 */ /* 0x0001e80000100a00 */
[----:B------:R1:W-:Y:S01]  /*aed0*/  STL.64 [R1+0xb78], R18 ;  /* 0x000b781201007387 */ /* 0x0003e20000100a00 */
[-C--:B0-----:R-:W-:Y:S02]  /*aee0*/  LEA R20, P0, R17, R24.reuse, 0x1 ;  /* 0x0000001811147211 */ /* 0x081fe400078008ff */
[----:B------:R-:W-:Y:S02]  /*aef0*/  MOV R21, R17 ;  /* 0x0000001100157202 */ /* 0x000fe40000000f00 */
[----:B-1----:R-:W-:Y:S02]  /*af00*/  LEA R18, P1, R26, R24, 0x1 ;  /* 0x000000181a127211 */ /* 0x002fe400078208ff */
[----:B------:R-:W-:-:S02]  /*af10*/  LEA.HI.X.SX32 R21, R21, R25, 0x1, P0 ;  /* 0x0000001915157211 */ /* 0x000fc400000f0eff */
[----:B------:R-:W-:Y:S01]  /*af20*/  LEA.HI.X.SX32 R19, R26, R25, 0x1, P1 ;  /* 0x000000191a137211 */ /* 0x000fe200008f0eff */
[----:B------:R-:W-:Y:S01]  /*af30*/  IMAD R17, R2, 0x4, R16 ;  /* 0x0000000402117824 */ /* 0x000fe200078e0210 */
[----:B------:R-:W-:-:S03]  /*af40*/  LEA R26, P0, R23, R24, 0x1 ;  /* 0x00000018171a7211 */ /* 0x000fc600078008ff */
[----:B------:R0:W-:Y:S01]  /*af50*/  STL.64 [R1+0xb68], R18 ;  /* 0x000b681201007387 */ /* 0x0001e20000100a00 */
[----:B------:R-:W-:-:S03]  /*af60*/  LEA.HI.X.SX32 R13, R27, R25, 0x1, P2 ;  /* 0x000000191b0d7211 */ /* 0x000fc600010f0eff */
[----:B------:R1:W-:Y:S01]  /*af70*/  STL.64 [R1+0xb70], R20 ;  /* 0x000b701401007387 */ /* 0x0003e20000100a00 */
[-C--:B------:R-:W-:Y:S01]  /*af80*/  LEA.HI.X.SX32 R27, R23, R25.reuse, 0x1, P0 ;  /* 0x00000019171b7211 */ /* 0x080fe200000f0eff */
[----:B0-----:R-:W-:Y:S01]  /*af90*/  IMAD R18, R2, 0x4, R17 ;  /* 0x0000000402127824 */ /* 0x001fe200078e0211 */
[----:B-1----:R-:W-:Y:S01]  /*afa0*/  LEA R20, P1, R22, R24, 0x1 ;  /* 0x0000001816147211 */ /* 0x002fe200078208ff */
[----:B------:R-:W-:Y:S03]  /*afb0*/  STL.64 [R1+0xb60], R12 ;  /* 0x000b600c01007387 */ /* 0x000fe60000100a00 */
[----:B------:R-:W-:Y:S02]  /*afc0*/  LEA R19, R2, R18, 0x2 ;  /* 0x0000001202137211 */ /* 0x000fe400078e10ff */
[----:B------:R-:W-:Y:S01]  /*afd0*/  LEA.HI.X.SX32 R21, R22, R25, 0x1, P1 ;  /* 0x0000001916157211 */ /* 0x000fe200008f0eff */
[----:B------:R0:W-:Y:S04]  /*afe0*/  STL.64 [R1+0xb58], R26 ;  /* 0x000b581a01007387 */ /* 0x0001e80000100a00 */
[----:B0-----:R-:W2:Y:S04]  /*aff0*/  LDL.LU.64 R26, [R1+0x1150] ;  /* 0x00115000011a7983 */ /* 0x001ea80000300a00 */
[----:B------:R-:W-:Y:S04]  /*b000*/  STL.64 [R1+0xb50], R20 ;  /* 0x000b501401007387 */ /* 0x000fe80000100a00 */
[----:B------:R0:W-:Y:S04]  /*b010*/  STL.64 [R1+0x1130], R18 ;  /* 0x0011301201007387 */ /* 0x0001e80000100a00 */
[----:B0-----:R-:W4:Y:S01]  /*b020*/  LDL.LU R18, [R1+0x4c] ;  /* 0x00004c0001127983 */ /* 0x001f220000300800 */
[----:B------:R-:W-:-:S04]  /*b030*/  LEA R12, P2, R4, R24, 0x1 ;  /* 0x00000018040c7211 */ /* 0x000fc800078408ff */
[----:B------:R-:W-:Y:S01]  /*b040*/  LEA.HI.X.SX32 R13, R4, R25, 0x1, P2 ;  /* 0x00000019040d7211 */ /* 0x000fe200010f0eff */
[----:B------:R-:W-:Y:S01]  /*b050*/  IMAD R20, R2, 0x4, R19 ;  /* 0x0000000402147824 */ /* 0x000fe200078e0213 */
[----:B------:R-:W-:-:S03]  /*b060*/  LEA R4, P2, R7, R24, 0x1 ;  /* 0x0000001807047211 */ /* 0x000fc600078408ff */
[----:B------:R0:W-:Y:S01]  /*b070*/  STL.64 [R1+0xb48], R12 ;  /* 0x000b480c01007387 */ /* 0x0001e20000100a00 */
[----:B------:R-:W-:Y:S01]  /*b080*/  IMAD.MOV.U32 R19, RZ, RZ, R5 ;  /* 0x000000ffff137224 */ /* 0x000fe200078e0005 */
[----:B------:R-:W-:Y:S02]  /*b090*/  LEA.HI.X.SX32 R5, R7, R25, 0x1, P2 ;  /* 0x0000001907057211 */ /* 0x000fe400010f0eff */
[----:B------:R-:W-:Y:S02]  /*b0a0*/  LEA R21, R2, R20, 0x2 ;  /* 0x0000001402157211 */ /* 0x000fe400078e10ff */
[----:B0-----:R-:W-:-:S04]  /*b0b0*/  LEA R12, P1, R6, R24, 0x1 ;  /* 0x00000018060c7211 */ /* 0x001fc800078208ff */
[----:B------:R-:W-:Y:S02]  /*b0c0*/  LEA.HI.X.SX32 R13, R6, R25, 0x1, P1 ;  /* 0x00000019060d7211 */ /* 0x000fe400008f0eff */
[----:B---3--:R-:W-:-:S04]  /*b0d0*/  LEA R6, P1, R28, R24, 0x1 ;  /* 0x000000181c067211 */ /* 0x008fc800078208ff */
[----:B------:R-:W-:Y:S02]  /*b0e0*/  LEA.HI.X.SX32 R7, R28, R25, 0x1, P1 ;  /* 0x000000191c077211 */ /* 0x000fe400008f0eff */
[----:B----4-:R-:W-:-:S04]  /*b0f0*/  LEA R22, P0, R18, R24, 0x1 ;  /* 0x0000001812167211 */ /* 0x010fc800078008ff */
[----:B------:R-:W-:-:S05]  /*b100*/  LEA.HI.X.SX32 R23, R18, R25, 0x1, P0 ;  /* 0x0000001912177211 */ /* 0x000fca00000f0eff */
[----:B------:R0:W-:Y:S04]  /*b110*/  STL.64 [R1+0xb40], R22 ;  /* 0x000b401601007387 */ /* 0x0001e80000100a00 */
[----:B------:R1:W-:Y:S04]  /*b120*/  STL.64 [R1+0xb38], R12 ;  /* 0x000b380c01007387 */ /* 0x0003e80000100a00 */
[----:B------:R2:W-:Y:S01]  /*b130*/  STL.64 [R1+0xb30], R4 ;  /* 0x000b300401007387 */ /* 0x0005e20000100a00 */
[----:B0-----:R-:W-:Y:S01]  /*b140*/  IMAD R22, R2, 0x4, R21 ;  /* 0x0000000402167824 */ /* 0x001fe200078e0215 */
[----:B-1----:R-:W-:-:S02]  /*b150*/  LEA R12, P0, R19, R24, 0x1 ;  /* 0x00000018130c7211 */ /* 0x002fc400078008ff */
[----:B------:R0:W-:Y:S01]  /*b160*/  STL.64 [R1+0xb20], R6 ;  /* 0x000b200601007387 */ /* 0x0001e20000100a00 */
[-C--:B--2---:R-:W-:Y:S02]  /*b170*/  LEA R4, P2, R27, R24.reuse, 0x1 ;  /* 0x000000181b047211 */ /* 0x084fe400078408ff */
[-C--:B------:R-:W-:Y:S01]  /*b180*/  LEA.HI.X.SX32 R13, R19, R25.reuse, 0x1, P0 ;  /* 0x00000019130d7211 */ /* 0x080fe200000f0eff */
[C---:B------:R-:W-:Y:S01]  /*b190*/  IMAD R23, R2.reuse, 0x4, R22 ;  /* 0x0000000402177824 */ /* 0x040fe200078e0216 */
[----:B------:R-:W-:Y:S01]  /*b1a0*/  LEA.HI.X.SX32 R5, R27, R25, 0x1, P2 ;  /* 0x000000191b057211 */ /* 0x000fe200010f0eff */
[C---:B0-----:R-:W-:Y:S02]  /*b1b0*/  IMAD R7, R2.reuse, 0x4, R27 ;  /* 0x0000000402077824 */ /* 0x041fe400078e021b */
[----:B------:R-:W-:Y:S01]  /*b1c0*/  STL.64 [R1+0xb28], R12 ;  /* 0x000b280c01007387 */ /* 0x000fe20000100a00 */
[C---:B------:R-:W-:Y:S02]  /*b1d0*/  LEA R6, R2.reuse, R27, 0x2 ;  /* 0x0000001b02067211 */ /* 0x040fe400078e10ff */
[C---:B------:R-:W-:Y:S01]  /*b1e0*/  LEA R28, R2.reuse, R23, 0x2 ;  /* 0x00000017021c7211 */ /* 0x040fe200078e10ff */
[----:B------:R0:W-:Y:S01]  /*b1f0*/  STL.64 [R1+0xb18], R4 ;  /* 0x000b180401007387 */ /* 0x0001e20000100a00 */
[----:B------:R-:W-:Y:S01]  /*b200*/  LEA R18, P0, R7, R24, 0x1 ;  /* 0x0000001807127211 */ /* 0x000fe200078008ff */
[----:B------:R-:W-:-:S03]  /*b210*/  IMAD R6, R2, 0x4, R6 ;  /* 0x0000000402067824 */ /* 0x000fc600078e0206 */
[----:B------:R-:W-:Y:S01]  /*b220*/  LEA.HI.X.SX32 R19, R7, R25, 0x1, P0 ;  /* 0x0000001907137211 */ /* 0x000fe200000f0eff */
[----:B------:R-:W-:Y:S01]  /*b230*/  IMAD R27, R2, 0x4, R28 ;  /* 0x00000004021b7824 */ /* 0x000fe200078e021c */
[----:B0-----:R-:W-:Y:S01]  /*b240*/  LEA R4, P2, R26, R24, 0x1 ;  /* 0x000000181a047211 */ /* 0x001fe200078408ff */
[----:B------:R-:W-:-:S03]  /*b250*/  IMAD R7, R2, 0x4, R26 ;  /* 0x0000000402077824 */ /* 0x000fc600078e021a */
[----:B------:R-:W-:Y:S01]  /*b260*/  LEA.HI.X.SX32 R5, R26, R25, 0x1, P2 ;  /* 0x000000191a057211 */ /* 0x000fe200010f0eff */
[----:B------:R0:W-:Y:S01]  /*b270*/  STL.64 [R1+0xb10], R18 ;  /* 0x000b101201007387 */ /* 0x0001e20000100a00 */
[----:B------:R-:W-:Y:S02]  /*b280*/  LEA R12, P1, R6, R24, 0x1 ;  /* 0x00000018060c7211 */ /* 0x000fe400078208ff */
[----:B------:R-:W-:Y:S01]  /*b290*/  LEA R26, R2, R27, 0x2 ;  /* 0x0000001b021a7211 */ /* 0x000fe200078e10ff */
[----:B------:R1:W-:Y:S01]  /*b2a0*/  STL.64 [R1+0xb00], R4 ;  /* 0x000b000401007387 */ /* 0x0003e20000100a00 */
[----:B------:R-:W-:-:S03]  /*b2b0*/  LEA.HI.X.SX32 R13, R6, R25, 0x1, P1 ;  /* 0x00000019060d7211 */ /* 0x000fc600008f0eff */
[----:B------:R-:W-:Y:S01]  /*b2c0*/  IMAD R6, R2, 0x4, R26 ;  /* 0x0000000402067824 */ /* 0x000fe200078e021a */
[-C--:B0-----:R-:W-:Y:S02]  /*b2d0*/  LEA R18, P1, R29, R24.reuse, 0x1 ;  /* 0x000000181d127211 */ /* 0x081fe400078208ff */
[----:B-1----:R-:W-:-:S04]  /*b2e0*/  LEA R4, P0, R7, R24, 0x1 ;  /* 0x0000001807047211 */ /* 0x002fc800078008ff */
[-C--:B------:R-:W-:Y:S01]  /*b2f0*/  LEA.HI.X.SX32 R5, R7, R25.reuse, 0x1, P0 ;  /* 0x0000001907057211 */ /* 0x080fe200000f0eff */
[----:B------:R0:W-:Y:S01]  /*b300*/  STL.64 [R1+0xb08], R12 ;  /* 0x000b080c01007387 */ /* 0x0001e20000100a00 */
[-C--:B------:R-:W-:Y:S01]  /*b310*/  LEA.HI.X.SX32 R19, R29, R25.reuse, 0x1, P1 ;  /* 0x000000191d137211 */ /* 0x080fe200008f0eff */
[----:B------:R-:W-:Y:S01]  /*b320*/  IMAD R29, R2, 0x4, R6 ;  /* 0x00000004021d7824 */ /* 0x000fe200078e0206 */
[CC--:B------:R-:W-:Y:S01]  /*b330*/  LEA R6, P0, R3.reuse, R24.reuse, 0x1 ;  /* 0x0000001803067211 */ /* 0x0c0fe200078008ff */
[----:B------:R1:W-:Y:S03]  /*b340*/  STL.64 [R1+0xaf8], R4 ;  /* 0x000af80401007387 */ /* 0x0003e60000100a00 */
[-C--:B------:R-:W-:Y:S02]  /*b350*/  LEA.HI.X.SX32 R7, R3, R25.reuse, 0x1, P0 ;  /* 0x0000001903077211 */ /* 0x080fe400000f0eff */
[CC--:B0-----:R-:W-:Y:S01]  /*b360*/  LEA R12, P2, R0.reuse, R24.reuse, 0x1 ;  /* 0x00000018000c7211 */ /* 0x0c1fe200078408ff */
[----:B-1----:R-:W2:Y:S03]  /*b370*/  LDL.LU.64 R4, [R1+0x1148] ;  /* 0x0011480001047983 */ /* 0x002ea60000300a00 */
[----:B------:R-:W-:Y:S01]  /*b380*/  LEA.HI.X.SX32 R13, R0, R25, 0x1, P2 ;  /* 0x00000019000d7211 */ /* 0x000fe200010f0eff */
[----:B------:R-:W-:Y:S04]  /*b390*/  STL.64 [R1+0xaf0], R18 ;  /* 0x000af01201007387 */ /* 0x000fe80000100a00 */
[----:B------:R-:W-:Y:S04]  /*b3a0*/  STL.64 [R1+0xae8], R12 ;  /* 0x000ae80c01007387 */ /* 0x000fe80000100a00 */
[----:B------:R0:W-:Y:S04]  /*b3b0*/  STL.64 [R1+0xae0], R6 ;  /* 0x000ae00601007387 */ /* 0x0001e80000100a00 */
[----:B0-----:R-:W3:Y:S01]  /*b3c0*/  LDL.LU.64 R6, [R1+0x1140] ;  /* 0x0011400001067983 */ /* 0x001ee20000300a00 */
[----:B--2---:R-:W-:-:S02]  /*b3d0*/  LEA R18, P1, R5, R24, 0x1 ;  /* 0x0000001805127211 */ /* 0x004fc400078208ff */
[C---:B------:R-:W-:Y:S02]  /*b3e0*/  LEA R12, P2, R4.reuse, R24, 0x1 ;  /* 0x00000018040c7211 */ /* 0x040fe400078408ff */
[-C--:B------:R-:W-:Y:S02]  /*b3f0*/  LEA.HI.X.SX32 R19, R5, R25.reuse, 0x1, P1 ;  /* 0x0000001905137211 */ /* 0x080fe400008f0eff */
[----:B------:R-:W-:-:S03]  /*b400*/  LEA.HI.X.SX32 R13, R4, R25, 0x1, P2 ;  /* 0x00000019040d7211 */ /* 0x000fc600010f0eff */
[----:B------:R-:W-:Y:S04]  /*b410*/  STL.64 [R1+0xad8], R18 ;  /* 0x000ad81201007387 */ /* 0x000fe80000100a00 */
[----:B------:R0:W-:Y:S01]  /*b420*/  STL.64 [R1+0xad0], R12 ;  /* 0x000ad00c01007387 */ /* 0x0001e20000100a00 */
[CC--:B---3--:R-:W-:Y:S02]  /*b430*/  LEA R4, P0, R7.reuse, R24.reuse, 0x1 ;  /* 0x0000001807047211 */ /* 0x0c8fe400078008ff */
[C---:B0-----:R-:W-:Y:S02]  /*b440*/  LEA R12, P2, R8.reuse, R24, 0x1 ;  /* 0x00000018080c7211 */ /* 0x041fe400078408ff */
[-C--:B------:R-:W-:Y:S02]  /*b450*/  LEA.HI.X.SX32 R5, R7, R25.reuse, 0x1, P0 ;  /* 0x0000001907057211 */ /* 0x080fe400000f0eff */
[----:B------:R-:W-:-:S02]  /*b460*/  LEA.HI.X.SX32 R13, R8, R25, 0x1, P2 ;  /* 0x00000019080d7211 */ /* 0x000fc400010f0eff */
[CC--:B------:R-:W-:Y:S01]  /*b470*/  LEA R18, P1, R6.reuse, R24.reuse, 0x1 ;  /* 0x0000001806127211 */ /* 0x0c0fe200078208ff */
[----:B------:R-:W-:Y:S04]  /*b480*/  STL.64 [R1+0xac8], R4 ;  /* 0x000ac80401007387 */ /* 0x000fe80000100a00 */
[----:B------:R0:W-:Y:S01]  /*b490*/  STL.64 [R1+0xab8], R12 ;  /* 0x000ab80c01007387 */ /* 0x0001e20000100a00 */
[----:B------:R-:W-:Y:S02]  /*b4a0*/  LEA.HI.X.SX32 R19, R6, R25, 0x1, P1 ;  /* 0x0000001906137211 */ /* 0x000fe400008f0eff */
[----:B0-----:R-:W-:-:S04]  /*b4b0*/  LEA R12, P0, R9, R24, 0x1 ;  /* 0x00000018090c7211 */ /* 0x001fc800078008ff */
[----:B------:R-:W-:Y:S01]  /*b4c0*/  LEA.HI.X.SX32 R13, R9, R25, 0x1, P0 ;  /* 0x00000019090d7211 */ /* 0x000fe200000f0eff */
[----:B------:R-:W-:Y:S04]  /*b4d0*/  STL.64 [R1+0xac0], R18 ;  /* 0x000ac01201007387 */ /* 0x000fe80000100a00 */
[----:B------:R0:W-:Y:S04]  /*b4e0*/  STL.64 [R1+0xab0], R12 ;  /* 0x000ab00c01007387 */ /* 0x0001e80000100a00 */
[----:B0-----:R-:W2:Y:S01]  /*b4f0*/  LDL.LU.64 R12, [R1+0x1138] ;  /* 0x00113800010c7983 */ /* 0x001ea20000300a00 */
[----:B------:R-:W-:-:S02]  /*b500*/  LEA R6, P2, R11, R24, 0x1 ;  /* 0x000000180b067211 */ /* 0x000fc400078408ff */
[CC--:B------:R-:W-:Y:S02]  /*b510*/  LEA R18, P1, R10.reuse, R24.reuse, 0x1 ;  /* 0x000000180a127211 */ /* 0x0c0fe400078208ff */
[-C--:B------:R-:W-:Y:S02]  /*b520*/  LEA.HI.X.SX32 R7, R11, R25.reuse, 0x1, P2 ;  /* 0x000000190b077211 */ /* 0x080fe400010f0eff */
[-C--:B------:R-:W-:Y:S02]  /*b530*/  LEA.HI.X.SX32 R19, R10, R25.reuse, 0x1, P1 ;  /* 0x000000190a137211 */ /* 0x080fe400008f0eff */
[C---:B------:R-:W-:Y:S01]  /*b540*/  LEA R8, P2, R14.reuse, R24, 0x1 ;  /* 0x000000180e087211 */ /* 0x040fe200078408ff */
[----:B------:R-:W-:Y:S04]  /*b550*/  STL.64 [R1+0xaa0], R6 ;  /* 0x000aa00601007387 */ /* 0x000fe80000100a00 */
[----:B------:R0:W-:Y:S01]  /*b560*/  STL.64 [R1+0xaa8], R18 ;  /* 0x000aa81201007387 */ /* 0x0001e20000100a00 */
[----:B------:R-:W-:-:S05]  /*b570*/  LEA.HI.X.SX32 R9, R14, R25, 0x1, P2 ;  /* 0x000000190e097211 */ /* 0x000fca00010f0eff */
[----:B------:R-:W-:Y:S01]  /*b580*/  STL.64 [R1+0xa88], R8 ;  /* 0x000a880801007387 */ /* 0x000fe20000100a00 */
[CC--:B--2---:R-:W-:Y:S02]  /*b590*/  LEA R10, P0, R12.reuse, R24.reuse, 0x1 ;  /* 0x000000180c0a7211 */ /* 0x0c4fe400078008ff */
[C---:B0-----:R-:W-:Y:S02]  /*b5a0*/  LEA R18, P1, R13.reuse, R24, 0x1 ;  /* 0x000000180d127211 */ /* 0x041fe400078208ff */
[-C--:B------:R-:W-:Y:S02]  /*b5b0*/  LEA.HI.X.SX32 R11, R12, R25.reuse, 0x1, P0 ;  /* 0x000000190c0b7211 */ /* 0x080fe400000f0eff */
[----:B------:R-:W-:-:S03]  /*b5c0*/  LEA.HI.X.SX32 R19, R13, R25, 0x1, P1 ;  /* 0x000000190d137211 */ /* 0x000fc600008f0eff */
[----:B------:R-:W-:Y:S04]  /*b5d0*/  STL.64 [R1+0xa98], R10 ;  /* 0x000a980a01007387 */ /* 0x000fe80000100a00 */
[----:B------:R0:W-:Y:S02]  /*b5e0*/  STL.64 [R1+0xa90], R18 ;  /* 0x000a901201007387 */ /* 0x0001e40000100a00 */
[----:B0-----:R-:W-:-:S04]  /*b5f0*/  LEA R18, P0, R15, R24, 0x1 ;  /* 0x000000180f127211 */ /* 0x001fc800078008ff */
[----:B------:R-:W-:-:S05]  /*b600*/  LEA.HI.X.SX32 R19, R15, R25, 0x1, P0 ;  /* 0x000000190f137211 */ /* 0x000fca00000f0eff */
[----:B------:R0:W-:Y:S04]  /*b610*/  STL.64 [R1+0xa80], R18 ;  /* 0x000a801201007387 */ /* 0x0001e80000100a00 */
[----:B0-----:R-:W2:Y:S01]  /*b620*/  LDL.LU.64 R18, [R1+0x1130] ;  /* 0x0011300001127983 */ /* 0x001ea20000300a00 */
[----:B------:R-:W-:-:S05]  /*b630*/  LEA R29, R2, R29, 0x2 ;  /* 0x0000001d021d7211 */ /* 0x000fca00078e10ff */
[----:B------:R-:W-:-:S04]  /*b640*/  IMAD R3, R2, 0x4, R29 ;  /* 0x0000000402037824 */ /* 0x000fc800078e021d */
[----:B------:R-:W-:Y:S01]  /*b650*/  IMAD R0, R2, 0x4, R3 ;  /* 0x0000000402007824 */ /* 0x000fe200078e0203 */
[CC--:B------:R-:W-:Y:S02]  /*b660*/  LEA R10, P2, R17.reuse, R24.reuse, 0x1 ;  /* 0x00000018110a7211 */ /* 0x0c0fe400078408ff */
[----:B------:R-:W-:Y:S02]  /*b670*/  LEA R12, P1, R16, R24, 0x1 ;  /* 0x00000018100c7211 */ /* 0x000fe400078208ff */
[----:B------:R-:W-:Y:S02]  /*b680*/  LEA R4, R2, R0, 0x2 ;  /* 0x0000000002047211 */ /* 0x000fe400078e10ff */
[-C--:B------:R-:W-:Y:S02]  /*b690*/  LEA.HI.X.SX32 R11, R17, R25.reuse, 0x1, P2 ;  /* 0x00000019110b7211 */ /* 0x080fe400010f0eff */
[----:B------:R-:W-:Y:S01]  /*b6a0*/  LEA.HI.X.SX32 R13, R16, R25, 0x1, P1 ;  /* 0x00000019100d7211 */ /* 0x000fe200008f0eff */
[----:B------:R-:W-:-:S02]  /*b6b0*/  IMAD R5, R2, 0x4, R4 ;  /* 0x0000000402057824 */ /* 0x000fc400078e0204 */
[----:B------:R-:W-:Y:S02]  /*b6c0*/  STL.64 [R1+0xa70], R10 ;  /* 0x000a700a01007387 */ /* 0x000fe40000100a00 */
[C---:B------:R-:W-:Y:S02]  /*b6d0*/  IMAD R7, R2.reuse, 0x4, R5 ;  /* 0x0000000402077824 */ /* 0x040fe400078e0205 */
[----:B------:R0:W-:Y:S03]  /*b6e0*/  STL.64 [R1+0xa78], R12 ;  /* 0x000a780c01007387 */ /* 0x0001e60000100a00 */
[----:B------:R-:W-:Y:S02]  /*b6f0*/  LEA R6, R2, R7, 0x2 ;  /* 0x0000000702067211 */ /* 0x000fe400078e10ff */
[----:B0-----:R-:W-:-:S04]  /*b700*/  LEA R12, P2, R20, R24, 0x1 ;  /* 0x00000018140c7211 */ /* 0x001fc800078408ff */
[----:B------:R-:W-:Y:S01]  /*b710*/  LEA.HI.X.SX32 R13, R20, R25, 0x1, P2 ;  /* 0x00000019140d7211 */ /* 0x000fe200010f0eff */
[----:B------:R-:W-:-:S04]  /*b720*/  IMAD R9, R2, 0x4, R6 ;  /* 0x0000000402097824 */ /* 0x000fc800078e0206 */
[----:B------:R0:W-:Y:S01]  /*b730*/  STL.64 [R1+0xa58], R12 ;  /* 0x000a580c01007387 */ /* 0x0001e20000100a00 */
[----:B------:R-:W-:-:S05]  /*b740*/  IMAD R8, R2, 0x4, R9 ;  /* 0x0000000402087824 */ /* 0x000fca00078e0209 */
[----:B------:R-:W-:-:S05]  /*b750*/  LEA R10, R2, R8, 0x2 ;  /* 0x00000008020a7211 */ /* 0x000fca00078e10ff */
[----:B------:R-:W-:-:S04]  /*b760*/  IMAD R11, R2, 0x4, R10 ;  /* 0x00000004020b7824 */ /* 0x000fc800078e020a */
[----:B0-----:R-:W-:-:S05]  /*b770*/  IMAD R13, R2, 0x4, R11 ;  /* 0x00000004020d7824 */ /* 0x001fca00078e020b */
[----:B------:R-:W-:Y:S02]  /*b780*/  LEA R12, R2, R13, 0x2 ;  /* 0x0000000d020c7211 */ /* 0x000fe400078e10ff */
[CC--:B--2---:R-:W-:Y:S02]  /*b790*/  LEA R16, P0, R18.reuse, R24.reuse, 0x1 ;  /* 0x0000001812107211 */ /* 0x0c4fe400078008ff */
[C---:B------:R-:W-:Y:S02]  /*b7a0*/  LEA R14, P1, R19.reuse, R24, 0x1 ;  /* 0x00000018130e7211 */ /* 0x040fe400078208ff */
[-C--:B------:R-:W-:Y:S02]  /*b7b0*/  LEA.HI.X.SX32 R17, R18, R25.reuse, 0x1, P0 ;  /* 0x0000001912117211 */ /* 0x080fe400000f0eff */
[----:B------:R-:W-:-:S03]  /*b7c0*/  LEA.HI.X.SX32 R15, R19, R25, 0x1, P1 ;  /* 0x00000019130f7211 */ /* 0x000fc600008f0eff */
[----:B------:R-:W-:Y:S01]  /*b7d0*/  STL.64 [R1+0xa68], R16 ;  /* 0x000a681001007387 */ /* 0x000fe20000100a00 */
[----:B------:R-:W-:-:S03]  /*b7e0*/  LEA R18, P0, R21, R24, 0x1 ;  /* 0x0000001815127211 */ /* 0x000fc600078008ff */
[----:B------:R0:W-:Y:S01]  /*b7f0*/  STL.64 [R1+0xa60], R14 ;  /* 0x000a600e01007387 */ /* 0x0001e20000100a00 */
[-C--:B------:R-:W-:Y:S02]  /*b800*/  LEA.HI.X.SX32 R19, R21, R25.reuse, 0x1, P0 ;  /* 0x0000001915137211 */ /* 0x080fe400000f0eff */
[CC--:B0-----:R-:W-:Y:S02]  /*b810*/  LEA R14, P2, R23.reuse, R24.reuse, 0x1 ;  /* 0x00000018170e7211 */ /* 0x0c1fe400078408ff */
[CC--:B------:R-:W-:Y:S02]  /*b820*/  LEA R16, P1, R22.reuse, R24.reuse, 0x1 ;  /* 0x0000001816107211 */ /* 0x0c0fe400078208ff */
[-C--:B------:R-:W-:Y:S02]  /*b830*/  LEA.HI.X.SX32 R15, R23, R25.reuse, 0x1, P2 ;  /* 0x00000019170f7211 */ /* 0x080fe400010f0eff */
[-C--:B------:R-:W-:Y:S02]  /*b840*/  LEA.HI.X.SX32 R17, R22, R25.reuse, 0x1, P1 ;  /* 0x0000001916117211 */ /* 0x080fe400008f0eff */
[C---:B------:R-:W-:Y:S01]  /*b850*/  LEA R20, P0, R28.reuse, R24, 0x1 ;  /* 0x000000181c147211 */ /* 0x040fe200078008ff */
[----:B------:R-:W-:Y:S04]  /*b860*/  STL.64 [R1+0xa40], R14 ;  /* 0x000a400e01007387 */ /* 0x000fe80000100a00 */
[----:B------:R0:W-:Y:S01]  /*b870*/  STL.64 [R1+0xa50], R18 ;  /* 0x000a501201007387 */ /* 0x0001e20000100a00 */
[----:B------:R-:W-:-:S02]  /*b880*/  LEA.HI.X.SX32 R21, R28, R25, 0x1, P0 ;  /* 0x000000191c157211 */ /* 0x000fc400000f0eff */
[C---:B------:R-:W-:Y:S01]  /*b890*/  LEA R22, R2.reuse, R26, 0x2 ;  /* 0x0000001a02167211 */ /* 0x040fe200078e10ff */
[----:B------:R1:W-:Y:S01]  /*b8a0*/  STL.64 [R1+0xa48], R16 ;  /* 0x000a481001007387 */ /* 0x0003e20000100a00 */
[----:B------:R-:W-:Y:S01]  /*b8b0*/  IMAD R23, R2, 0x4, R26 ;  /* 0x0000000402177824 */ /* 0x000fe200078e021a */
[----:B0-----:R-:W-:-:S04]  /*b8c0*/  LEA R18, P1, R27, R24, 0x1 ;  /* 0x000000181b127211 */ /* 0x001fc800078208ff */
[-C--:B------:R-:W-:Y:S02]  /*b8d0*/  LEA.HI.X.SX32 R19, R27, R25.reuse, 0x1, P1 ;  /* 0x000000191b137211 */ /* 0x080fe400008f0eff */
[-C--:B-1----:R-:W-:Y:S01]  /*b8e0*/  LEA R16, P2, R26, R24.reuse, 0x1 ;  /* 0x000000181a107211 */ /* 0x082fe200078408ff */
[----:B------:R0:W-:Y:S01]  /*b8f0*/  STL.64 [R1+0xa38], R20 ;  /* 0x000a381401007387 */ /* 0x0001e20000100a00 */
[----:B------:R-:W-:Y:S02]  /*b900*/  IMAD R22, R2, 0x4, R22 ;  /* 0x0000000402167824 */ /* 0x000fe400078e0216 */
[----:B------:R-:W-:Y:S01]  /*b910*/  LEA.HI.X.SX32 R17, R26, R25, 0x1, P2 ;  /* 0x000000191a117211 */ /* 0x000fe200010f0eff */
[----:B------:R1:W-:Y:S01]  /*b920*/  STL.64 [R1+0xa30], R18 ;  /* 0x000a301201007387 */ /* 0x0003e20000100a00 */
[----:B------:R-:W-:Y:S01]  /*b930*/  LEA R26, P0, R23, R24, 0x1 ;  /* 0x00000018171a7211 */ /* 0x000fe200078008ff */
[----:B------:R-:W-:-:S03]  /*b940*/  IMAD R14, R2, 0x4, R12 ;  /* 0x00000004020e7824 */ /* 0x000fc600078e020c */
[----:B------:R-:W-:Y:S02]  /*b950*/  LEA.HI.X.SX32 R27, R23, R25, 0x1, P0 ;  /* 0x00000019171b7211 */ /* 0x000fe400000f0eff */
[-C--:B0-----:R-:W-:Y:S02]  /*b960*/  LEA R20, P1, R22, R24.reuse, 0x1 ;  /* 0x0000001816147211 */ /* 0x081fe400078208ff */
[----:B-1----:R-:W-:-:S04]  /*b970*/  LEA R18, P2, R29, R24, 0x1 ;  /* 0x000000181d127211 */ /* 0x002fc800078408ff */
[-C--:B------:R-:W-:Y:S01]  /*b980*/  LEA.HI.X.SX32 R19, R29, R25.reuse, 0x1, P2 ;  /* 0x000000191d137211 */ /* 0x080fe200010f0eff */
[----:B------:R-:W-:Y:S01]  /*b990*/  IMAD R15, R2, 0x4, R14 ;  /* 0x00000004020f7824 */ /* 0x000fe200078e020e */
[----:B------:R-:W-:Y:S01]  /*b9a0*/  LEA.HI.X.SX32 R21, R22, R25, 0x1, P1 ;  /* 0x0000001916157211 */ /* 0x000fe200008f0eff */
[----:B------:R0:W-:Y:S01]  /*b9b0*/  STL.64 [R1+0xa28], R16 ;  /* 0x000a281001007387 */ /* 0x0001e20000100a00 */
[----:B------:R-:W-:-:S03]  /*b9c0*/  LEA R22, P1, R0, R24, 0x1 ;  /* 0x0000001800167211 */ /* 0x000fc600078208ff */
[----:B------:R-:W-:Y:S04]  /*b9d0*/  STL.64 [R1+0xa10], R18 ;  /* 0x000a101201007387 */ /* 0x000fe80000100a00 */
[----:B------:R1:W-:Y:S04]  /*b9e0*/  STL.64 [R1+0xa20], R26 ;  /* 0x000a201a01007387 */ /* 0x0003e80000100a00 */
[----:B------:R2:W-:Y:S01]  /*b9f0*/  STL.64 [R1+0xa18], R20 ;  /* 0x000a181401007387 */ /* 0x0005e20000100a00 */
[----:B0-----:R-:W-:Y:S02]  /*ba00*/  LEA R16, R2, R15, 0x2 ;  /* 0x0000000f02107211 */ /* 0x001fe400078e10ff */
[----:B------:R-:W-:-:S02]  /*ba10*/  LEA.HI.X.SX32 R23, R0, R25, 0x1, P1 ;  /* 0x0000001900177211 */ /* 0x000fc400008f0eff */
[CC--:B-1----:R-:W-:Y:S02]  /*ba20*/  LEA R26, P0, R3.reuse, R24.reuse, 0x1 ;  /* 0x00000018031a7211 */ /* 0x0c2fe400078008ff */
[----:B--2---:R-:W-:Y:S02]  /*ba30*/  LEA R20, P2, R4, R24, 0x1 ;  /* 0x0000001804147211 */ /* 0x004fe400078408ff */
[-C--:B------:R-:W-:Y:S01]  /*ba40*/  LEA.HI.X.SX32 R27, R3, R25.reuse, 0x1, P0 ;  /* 0x00000019031b7211 */ /* 0x080fe200000f0eff */
[----:B------:R-:W-:Y:S01]  /*ba50*/  IMAD R17, R2, 0x4, R16 ;  /* 0x0000000402117824 */ /* 0x000fe200078e0210 */
[----:B------:R-:W-:-:S03]  /*ba60*/  LEA.HI.X.SX32 R21, R4, R25, 0x1, P2 ;  /* 0x0000001904157211 */ /* 0x000fc600010f0eff */
[----:B------:R0:W-:Y:S01]  /*ba70*/  STL.64 [R1+0xa08], R26 ;  /* 0x000a081a01007387 */ /* 0x0001e20000100a00 */
[----:B------:R-:W-:-:S03]  /*ba80*/  IMAD R18, R2, 0x4, R17 ;  /* 0x0000000402127824 */ /* 0x000fc600078e0211 */
[----:B------:R1:W-:Y:S04]  /*ba90*/  STL.64 [R1+0xa00], R22 ;  /* 0x000a001601007387 */ /* 0x0003e80000100a00 */
[----:B------:R2:W-:Y:S01]  /*baa0*/  STL.64 [R1+0x9f8], R20 ;  /* 0x0009f81401007387 */ /* 0x0005e20000100a00 */
[-C--:B0-----:R-:W-:Y:S02]  /*bab0*/  LEA R26, P0, R5, R24.reuse, 0x1 ;  /* 0x00000018051a7211 */ /* 0x081fe400078008ff */
[-C--:B-1----:R-:W-:Y:S02]  /*bac0*/  LEA R22, P1, R7, R24.reuse, 0x1 ;  /* 0x0000001807167211 */ /* 0x082fe400078208ff */
[----:B------:R-:W-:Y:S02]  /*bad0*/  LEA.HI.X.SX32 R27, R5, R25, 0x1, P0 ;  /* 0x00000019051b7211 */ /* 0x000fe400000f0eff */
[----:B--2---:R-:W-:-:S02]  /*bae0*/  LEA R20, P2, R6, R24, 0x1 ;  /* 0x0000001806147211 */ /* 0x004fc400078408ff */
[-C--:B------:R-:W-:Y:S02]  /*baf0*/  LEA.HI.X.SX32 R23, R7, R25.reuse, 0x1, P1 ;  /* 0x0000001907177211 */ /* 0x080fe400008f0eff */
[----:B------:R-:W-:Y:S02]  /*bb00*/  LEA R19, R2, R18, 0x2 ;  /* 0x0000001202137211 */ /* 0x000fe400078e10ff */
[----:B------:R-:W-:Y:S01]  /*bb10*/  LEA.HI.X.SX32 R21, R6, R25, 0x1, P2 ;  /* 0x0000001906157211 */ /* 0x000fe200010f0eff */
[----:B------:R0:W-:Y:S02]  /*bb20*/  STL.64 [R1+0x9f0], R26 ;  /* 0x0009f01a01007387 */ /* 0x0001e40000100a00 */
[----:B------:R-:W-:Y:S02]  /*bb30*/  IMAD R3, R2, 0x4, R19 ;  /* 0x0000000402037824 */ /* 0x000fe400078e0213 */
[----:B------:R1:W-:Y:S04]  /*bb40*/  STL.64 [R1+0x9e8], R22 ;  /* 0x0009e81601007387 */ /* 0x0003e80000100a00 */
[----:B------:R2:W-:Y:S01]  /*bb50*/  STL.64 [R1+0x9e0], R20 ;  /* 0x0009e01401007387 */ /* 0x0005e20000100a00 */
[----:B0-----:R-:W-:-:S02]  /*bb60*/  LEA R26, P0, R9, R24, 0x1 ;  /* 0x00000018091a7211 */ /* 0x001fc400078008ff */
[-C--:B-1----:R-:W-:Y:S01]  /*bb70*/  LEA R22, P1, R8, R24.reuse, 0x1 ;  /* 0x0000001808167211 */ /* 0x082fe200078208ff */
[----:B------:R-:W-:Y:S01]  /*bb80*/  IMAD R0, R2, 0x4, R3 ;  /* 0x0000000402007824 */ /* 0x000fe200078e0203 */
[-C--:B------:R-:W-:Y:S02]  /*bb90*/  LEA.HI.X.SX32 R27, R9, R25.reuse, 0x1, P0 ;  /* 0x00000019091b7211 */ /* 0x080fe400000f0eff */
[----:B--2---:R-:W-:Y:S02]  /*bba0*/  LEA R20, P2, R10, R24, 0x1 ;  /* 0x000000180a147211 */ /* 0x004fe400078408ff */
[-C--:B------:R-:W-:Y:S02]  /*bbb0*/  LEA.HI.X.SX32 R23, R8, R25.reuse, 0x1, P1 ;  /* 0x0000001908177211 */ /* 0x080fe400008f0eff */
[----:B------:R-:W-:Y:S01]  /*bbc0*/  LEA.HI.X.SX32 R21, R10, R25, 0x1, P2 ;  /* 0x000000190a157211 */ /* 0x000fe200010f0eff */
[----:B------:R-:W-:Y:S01]  /*bbd0*/  STL.64 [R1+0x9d8], R26 ;  /* 0x0009d81a01007387 */ /* 0x000fe20000100a00 */
[----:B------:R-:W-:-:S02]  /*bbe0*/  LEA R4, R2, R0, 0x2 ;  /* 0x0000000002047211 */ /* 0x000fc400078e10ff */
[CC--:B------:R-:W-:Y:S01]  /*bbf0*/  LEA R8, P2, R12.reuse, R24.reuse, 0x1 ;  /* 0x000000180c087211 */ /* 0x0c0fe200078408ff */
[----:B------:R0:W-:Y:S04]  /*bc00*/  STL.64 [R1+0x9d0], R22 ;  /* 0x0009d01601007387 */ /* 0x0001e80000100a00 */
[----:B------:R1:W-:Y:S01]  /*bc10*/  STL.64 [R1+0x9c8], R20 ;  /* 0x0009c81401007387 */ /* 0x0003e20000100a00 */
[----:B------:R-:W-:Y:S01]  /*bc20*/  LEA.HI.X.SX32 R9, R12, R25, 0x1, P2 ;  /* 0x000000190c097211 */ /* 0x000fe200010f0eff */
[----:B------:R-:W-:Y:S01]  /*bc30*/  IMAD R5, R2, 0x4, R4 ;  /* 0x0000000402057824 */ /* 0x000fe200078e0204 */
[-C--:B0-----:R-:W-:Y:S02]  /*bc40*/  LEA R22, P0, R11, R24.reuse, 0x1 ;  /* 0x000000180b167211 */ /* 0x081fe400078008ff */
[----:B-1----:R-:W-:-:S02]  /*bc50*/  LEA R20, P1, R13, R24, 0x1 ;  /* 0x000000180d147211 */ /* 0x002fc400078208ff */
[-C--:B------:R-:W-:Y:S02]  /*bc60*/  LEA.HI.X.SX32 R23, R11, R25.reuse, 0x1, P0 ;  /* 0x000000190b177211 */ /* 0x080fe400000f0eff */
[----:B------:R-:W-:Y:S01]  /*bc70*/  LEA.HI.X.SX32 R21, R13, R25, 0x1, P1 ;  /* 0x000000190d157211 */ /* 0x000fe200008f0eff */
[----:B------:R-:W-:Y:S01]  /*bc80*/  IMAD R6, R2, 0x4, R5 ;  /* 0x0000000402067824 */ /* 0x000fe200078e0205 */
[----:B------:R-:W-:Y:S01]  /*bc90*/  STL.64 [R1+0x9b0], R8 ;  /* 0x0009b00801007387 */ /* 0x000fe20000100a00 */
[----:B------:R-:W-:-:S03]  /*bca0*/  LEA R10, P2, R16, R24, 0x1 ;  /* 0x00000018100a7211 */ /* 0x000fc600078408ff */
[----:B------:R0:W-:Y:S01]  /*bcb0*/  STL.64 [R1+0x9c0], R22 ;  /* 0x0009c01601007387 */ /* 0x0001e20000100a00 */
[----:B------:R-:W-:-:S03]  /*bcc0*/  LEA R7, R2, R6, 0x2 ;  /* 0x0000000602077211 */ /* 0x000fc600078e10ff */
[----:B------:R1:W-:Y:S01]  /*bcd0*/  STL.64 [R1+0x9b8], R20 ;  /* 0x0009b81401007387 */ /* 0x0003e20000100a00 */
[-C--:B------:R-:W-:Y:S02]  /*bce0*/  LEA.HI.X.SX32 R11, R16, R25.reuse, 0x1, P2 ;  /* 0x00000019100b7211 */ /* 0x080fe400010f0eff */
[CC--:B0-----:R-:W-:Y:S02]  /*bcf0*/  LEA R22, P0, R14.reuse, R24.reuse, 0x1 ;  /* 0x000000180e167211 */ /* 0x0c1fe400078008ff */
[CC--:B-1----:R-:W-:Y:S02]  /*bd00*/  LEA R20, P1, R15.reuse, R24.reuse, 0x1 ;  /* 0x000000180f147211 */ /* 0x0c2fe400078208ff */
[-C--:B------:R-:W-:Y:S02]  /*bd10*/  LEA.HI.X.SX32 R23, R14, R25.reuse, 0x1, P0 ;  /* 0x000000190e177211 */ /* 0x080fe400000f0eff */
[----:B------:R-:W-:Y:S01]  /*bd20*/  LEA.HI.X.SX32 R21, R15, R25, 0x1, P1 ;  /* 0x000000190f157211 */ /* 0x000fe200008f0eff */
[----:B------:R-:W-:Y:S01]  /*bd30*/  IMAD R8, R2, 0x4, R7 ;  /* 0x0000000402087824 */ /* 0x000fe200078e0207 */
[----:B------:R0:W-:Y:S01]  /*bd40*/  STL.64 [R1+0x998], R10 ;  /* 0x0009980a01007387 */ /* 0x0001e20000100a00 */
[----:B------:R-:W-:-:S03]  /*bd50*/  LEA R12, P2, R19, R24, 0x1 ;  /* 0x00000018130c7211 */ /* 0x000fc600078408ff */
[----:B------:R-:W-:Y:S01]  /*bd60*/  STL.64 [R1+0x9a8], R22 ;  /* 0x0009a81601007387 */ /* 0x000fe20000100a00 */
[----:B------:R-:W-:-:S03]  /*bd70*/  IMAD R9, R2, 0x4, R8 ;  /* 0x0000000402097824 */ /* 0x000fc600078e0208 */
[----:B------:R1:W-:Y:S01]  /*bd80*/  STL.64 [R1+0x9a0], R20 ;  /* 0x0009a01401007387 */ /* 0x0003e20000100a00 */
[-C--:B------:R-:W-:Y:S02]  /*bd90*/  LEA R14, P1, R18, R24.reuse, 0x1 ;  /* 0x00000018120e7211 */ /* 0x080fe400078208ff */
[----:B------:R-:W-:Y:S02]  /*bda0*/  LEA.HI.X.SX32 R13, R19, R25, 0x1, P2 ;  /* 0x00000019130d7211 */ /* 0x000fe400010f0eff */
[----:B0-----:R-:W-:Y:S02]  /*bdb0*/  LEA R10, R2, R9, 0x2 ;  /* 0x00000009020a7211 */ /* 0x001fe400078e10ff */
[CC--:B-1----:R-:W-:Y:S02]  /*bdc0*/  LEA R20, P0, R17.reuse, R24.reuse, 0x1 ;  /* 0x0000001811147211 */ /* 0x0c2fe400078008ff */
[-C--:B------:R-:W-:Y:S02]  /*bdd0*/  LEA.HI.X.SX32 R15, R18, R25.reuse, 0x1, P1 ;  /* 0x00000019120f7211 */ /* 0x080fe400008f0eff */
[----:B------:R-:W-:Y:S01]  /*bde0*/  LEA.HI.X.SX32 R21, R17, R25, 0x1, P0 ;  /* 0x0000001911157211 */ /* 0x000fe200000f0eff */
[----:B------:R-:W-:Y:S01]  /*bdf0*/  STL.64 [R1+0x980], R12 ;  /* 0x0009800c01007387 */ /* 0x000fe20000100a00 */
[----:B------:R-:W-:Y:S01]  /*be00*/  IMAD R11, R2, 0x4, R10 ;  /* 0x00000004020b7824 */ /* 0x000fe200078e020a */
[----:B------:R-:W-:-:S02]  /*be10*/  LEA R16, P1, R0, R24, 0x1 ;  /* 0x0000001800107211 */ /* 0x000fc400078208ff */
[----:B------:R0:W-:Y:S04]  /*be20*/  STL.64 [R1+0x990], R20 ;  /* 0x0009901401007387 */ /* 0x0001e80000100a00 */
[----:B------:R1:W-:Y:S01]  /*be30*/  STL.64 [R1+0x988], R14 ;  /* 0x0009880e01007387 */ /* 0x0003e20000100a00 */
[-C--:B------:R-:W-:Y:S02]  /*be40*/  LEA.HI.X.SX32 R17, R0, R25.reuse, 0x1, P1 ;  /* 0x0000001900117211 */ /* 0x080fe400008f0eff */
[CC--:B0-----:R-:W-:Y:S01]  /*be50*/  LEA R20, P0, R3.reuse, R24.reuse, 0x1 ;  /* 0x0000001803147211 */ /* 0x0c1fe200078008ff */
[----:B------:R-:W-:Y:S01]  /*be60*/  IMAD R13, R2, 0x4, R11 ;  /* 0x00000004020d7824 */ /* 0x000fe200078e020b */
[----:B-1----:R-:W-:Y:S02]  /*be70*/  LEA R14, P2, R4, R24, 0x1 ;  /* 0x00000018040e7211 */ /* 0x002fe400078408ff */
[----:B------:R-:W-:-:S02]  /*be80*/  LEA.HI.X.SX32 R21, R3, R25, 0x1, P0 ;  /* 0x0000001903157211 */ /* 0x000fc400000f0eff */
[----:B------:R-:W-:Y:S02]  /*be90*/  LEA.HI.X.SX32 R15, R4, R25, 0x1, P2 ;  /* 0x00000019040f7211 */ /* 0x000fe400010f0eff */
[----:B------:R-:W-:Y:S01]  /*bea0*/  LEA R12, R2, R13, 0x2 ;  /* 0x0000000d020c7211 */ /* 0x000fe200078e10ff */
[----:B------:R-:W-:Y:S01]  /*beb0*/  STL.64 [R1+0x978], R20 ;  /* 0x0009781401007387 */ /* 0x000fe20000100a00 */
[----:B------:R-:W-:-:S03]  /*bec0*/  LEA R18, P0, R5, R24, 0x1 ;  /* 0x0000001805127211 */ /* 0x000fc600078008ff */
[----:B------:R0:W-:Y:S01]  /*bed0*/  STL.64 [R1+0x970], R16 ;  /* 0x0009701001007387 */ /* 0x0001e20000100a00 */
[----:B------:R-:W-:-:S03]  /*bee0*/  LEA.HI.X.SX32 R19, R5, R25, 0x1, P0 ;  /* 0x0000001905137211 */ /* 0x000fc600000f0eff */
[----:B------:R1:W-:Y:S01]  /*bef0*/  STL.64 [R1+0x968], R14 ;  /* 0x0009680e01007387 */ /* 0x0003e20000100a00 */
[----:B------:R-:W-:Y:S01]  /*bf00*/  IMAD R3, R2, 0x4, R12 ;  /* 0x0000000402037824 */ /* 0x000fe200078e020c */
[CC--:B0-----:R-:W-:Y:S02]  /*bf10*/  LEA R16, P1, R6.reuse, R24.reuse, 0x1 ;  /* 0x0000001806107211 */ /* 0x0c1fe400078208ff */
[C---:B-1----:R-:W-:Y:S02]  /*bf20*/  LEA R14, P2, R7.reuse, R24, 0x1 ;  /* 0x00000018070e7211 */ /* 0x042fe400078408ff */
[-C--:B------:R-:W-:Y:S02]  /*bf30*/  LEA.HI.X.SX32 R17, R6, R25.reuse, 0x1, P1 ;  /* 0x0000001906117211 */ /* 0x080fe400008f0eff */
[----:B------:R-:W-:Y:S01]  /*bf40*/  LEA.HI.X.SX32 R15, R7, R25, 0x1, P2 ;  /* 0x00000019070f7211 */ /* 0x000fe200010f0eff */
[C---:B------:R-:W-:Y:S01]  /*bf50*/  IMAD R0, R2.reuse, 0x4, R3 ;  /* 0x0000000402007824 */ /* 0x040fe200078e0203 */
[----:B------:R0:W-:Y:S04]  /*bf60*/  STL.64 [R1+0x960], R18 ;  /* 0x0009601201007387 */ /* 0x0001e80000100a00 */
[----:B------:R1:W-:Y:S01]  /*bf70*/  STL.64 [R1+0x958], R16 ;  /* 0x0009581001007387 */ /* 0x0003e20000100a00 */
[----:B------:R-:W-:-:S03]  /*bf80*/  LEA R5, R2, R0, 0x2 ;  /* 0x0000000002057211 */ /* 0x000fc600078e10ff */
[----:B------:R2:W-:Y:S01]  /*bf90*/  STL.64 [R1+0x950], R14 ;  /* 0x0009500e01007387 */ /* 0x0005e20000100a00 */
[CC--:B0-----:R-:W-:Y:S02]  /*bfa0*/  LEA R18, P0, R8.reuse, R24.reuse, 0x1 ;  /* 0x0000001808127211 */ /* 0x0c1fe400078008ff */
[CC--:B-1----:R-:W-:Y:S02]  /*bfb0*/  LEA R16, P1, R9.reuse, R24.reuse, 0x1 ;  /* 0x0000001809107211 */ /* 0x0c2fe400078208ff */
[-C--:B------:R-:W-:Y:S02]  /*bfc0*/  LEA.HI.X.SX32 R19, R8, R25.reuse, 0x1, P0 ;  /* 0x0000001908137211 */ /* 0x080fe400000f0eff */
[CC--:B--2---:R-:W-:Y:S02]  /*bfd0*/  LEA R14, P2, R10.reuse, R24.reuse, 0x1 ;  /* 0x000000180a0e7211 */ /* 0x0c4fe400078408ff */
[-C--:B------:R-:W-:Y:S02]  /*bfe0*/  LEA.HI.X.SX32 R17, R9, R25.reuse, 0x1, P1 ;  /* 0x0000001909117211 */ /* 0x080fe400008f0eff */
[----:B------:R-:W-:Y:S01]  /*bff0*/  LEA.HI.X.SX32 R15, R10, R25, 0x1, P2 ;  /* 0x000000190a0f7211 */ /* 0x000fe200010f0eff */
[----:B------:R-:W-:Y:S01]  /*c000*/  IMAD R4, R2, 0x4, R5 ;  /* 0x0000000402047824 */ /* 0x000fe200078e0205 */
[----:B------:R-:W-:Y:S01]  /*c010*/  STL.64 [R1+0x948], R18 ;  /* 0x0009481201007387 */ /* 0x000fe20000100a00 */
[----:B------:R-:W-:-:S03]  /*c020*/  LEA R6, P2, R12, R24, 0x1 ;  /* 0x000000180c067211 */ /* 0x000fc600078408ff */
[----:B------:R0:W-:Y:S01]  /*c030*/  STL.64 [R1+0x940], R16 ;  /* 0x0009401001007387 */ /* 0x0001e20000100a00 */
[----:B------:R-:W-:-:S03]  /*c040*/  IMAD R9, R2, 0x4, R4 ;  /* 0x0000000402097824 */ /* 0x000fc600078e0204 */
[----:B------:R1:W-:Y:S01]  /*c050*/  STL.64 [R1+0x938], R14 ;  /* 0x0009380e01007387 */ /* 0x0003e20000100a00 */
[-C--:B------:R-:W-:Y:S02]  /*c060*/  LEA.HI.X.SX32 R7, R12, R25.reuse, 0x1, P2 ;  /* 0x000000190c077211 */ /* 0x080fe400010f0eff */
[-C--:B0-----:R-:W-:Y:S02]  /*c070*/  LEA R16, P0, R11, R24.reuse, 0x1 ;  /* 0x000000180b107211 */ /* 0x081fe400078008ff */
[----:B-1----:R-:W-:Y:S02]  /*c080*/  LEA R14, P1, R13, R24, 0x1 ;  /* 0x000000180d0e7211 */ /* 0x002fe400078208ff */
[-C--:B------:R-:W-:Y:S02]  /*c090*/  LEA.HI.X.SX32 R17, R11, R25.reuse, 0x1, P0 ;  /* 0x000000190b117211 */ /* 0x080fe400000f0eff */
[----:B------:R-:W-:Y:S01]  /*c0a0*/  LEA.HI.X.SX32 R15, R13, R25, 0x1, P1 ;  /* 0x000000190d0f7211 */ /* 0x000fe200008f0eff */
[----:B------:R0:W-:Y:S01]  /*c0b0*/  STL.64 [R1+0x920], R6 ;  /* 0x0009200601007387 */ /* 0x0001e20000100a00 */
[----:B------:R-:W-:-:S03]  /*c0c0*/  LEA R8, R2, R9, 0x2 ;  /* 0x0000000902087211 */ /* 0x000fc600078e10ff */
[----:B------:R1:W-:Y:S01]  /*c0d0*/  STL.64 [R1+0x930], R16 ;  /* 0x0009301001007387 */ /* 0x0003e20000100a00 */
[----:B------:R-:W-:-:S03]  /*c0e0*/  LEA R10, P2, R5, R24, 0x1 ;  /* 0x00000018050a7211 */ /* 0x000fc600078408ff */
[----:B------:R2:W-:Y:S01]  /*c0f0*/  STL.64 [R1+0x928], R14 ;  /* 0x0009280e01007387 */ /* 0x0005e20000100a00 */
[----:B0-----:R-:W-:Y:S01]  /*c100*/  IMAD R6, R2, 0x4, R8 ;  /* 0x0000000402067824 */ /* 0x001fe200078e0208 */
[CC--:B-1----:R-:W-:Y:S02]  /*c110*/  LEA R16, P0, R3.reuse, R24.reuse, 0x1 ;  /* 0x0000001803107211 */ /* 0x0c2fe400078008ff */
[----:B--2---:R-:W-:Y:S02]  /*c120*/  LEA R14, P1, R0, R24, 0x1 ;  /* 0x00000018000e7211 */ /* 0x004fe400078208ff */
[-C--:B------:R-:W-:Y:S01]  /*c130*/  LEA.HI.X.SX32 R17, R3, R25.reuse, 0x1, P0 ;  /* 0x0000001903117211 */ /* 0x080fe200000f0eff */
[----:B------:R-:W-:Y:S01]  /*c140*/  IMAD R7, R2, 0x4, R6 ;  /* 0x0000000402077824 */ /* 0x000fe200078e0206 */
[-C--:B------:R-:W-:Y:S02]  /*c150*/  LEA.HI.X.SX32 R15, R0, R25.reuse, 0x1, P1 ;  /* 0x00000019000f7211 */ /* 0x080fe400008f0eff */
[----:B------:R-:W-:Y:S01]  /*c160*/  LEA.HI.X.SX32 R11, R5, R25, 0x1, P2 ;  /* 0x00000019050b7211 */ /* 0x000fe200010f0eff */
[----:B------:R-:W-:Y:S01]  /*c170*/  STL.64 [R1+0x918], R16 ;  /* 0x0009181001007387 */ /* 0x000fe20000100a00 */
[----:B------:R-:W-:-:S03]  /*c180*/  LEA R5, R2, R7, 0x2 ;  /* 0x0000000702057211 */ /* 0x000fc600078e10ff */
[----:B------:R0:W-:Y:S01]  /*c190*/  STL.64 [R1+0x910], R14 ;  /* 0x0009100e01007387 */ /* 0x0001e20000100a00 */
[----:B------:R-:W-:-:S03]  /*c1a0*/  LEA R12, P1, R9, R24, 0x1 ;  /* 0x00000018090c7211 */ /* 0x000fc600078208ff */
[----:B------:R1:W-:Y:S01]  /*c1b0*/  STL.64 [R1+0x908], R10 ;  /* 0x0009080a01007387 */ /* 0x0003e20000100a00 */
[----:B------:R-:W-:Y:S01]  /*c1c0*/  IMAD R0, R2, 0x4, R5 ;  /* 0x0000000402007824 */ /* 0x000fe200078e0205 */
[-C--:B------:R-:W-:Y:S02]  /*c1d0*/  LEA.HI.X.SX32 R13, R9, R25.reuse, 0x1, P1 ;  /* 0x00000019090d7211 */ /* 0x080fe400008f0eff */
[-C--:B0-----:R-:W-:Y:S02]  /*c1e0*/  LEA R14, P0, R4, R24.reuse, 0x1 ;  /* 0x00000018040e7211 */ /* 0x081fe400078008ff */
[----:B-1----:R-:W-:Y:S02]  /*c1f0*/  LEA R10, P2, R8, R24, 0x1 ;  /* 0x00000018080a7211 */ /* 0x002fe400078408ff */
[-C--:B------:R-:W-:Y:S02]  /*c200*/  LEA.HI.X.SX32 R15, R4, R25.reuse, 0x1, P0 ;  /* 0x00000019040f7211 */ /* 0x080fe400000f0eff */
[----:B------:R-:W-:Y:S01]  /*c210*/  LEA.HI.X.SX32 R11, R8, R25, 0x1, P2 ;  /* 0x00000019080b7211 */ /* 0x000fe200010f0eff */
[----:B------:R-:W-:-:S02]  /*c220*/  IMAD R3, R2, 0x4, R0 ;  /* 0x0000000402037824 */ /* 0x000fc400078e0200 */
[----:B------:R0:W-:Y:S04]  /*c230*/  STL.64 [R1+0x900], R14 ;  /* 0x0009000e01007387 */ /* 0x0001e80000100a00 */
[----:B------:R1:W-:Y:S01]  /*c240*/  STL.64 [R1+0x8f8], R12 ;  /* 0x0008f80c01007387 */ /* 0x0003e20000100a00 */
[----:B------:R-:W-:-:S03]  /*c250*/  LEA R4, R2, R3, 0x2 ;  /* 0x0000000302047211 */ /* 0x000fc600078e10ff */
[----:B------:R2:W-:Y:S01]  /*c260*/  STL.64 [R1+0x8f0], R10 ;  /* 0x0008f00a01007387 */ /* 0x0005e20000100a00 */
[CC--:B0-----:R-:W-:Y:S02]  /*c270*/  LEA R14, P0, R6.reuse, R24.reuse, 0x1 ;  /* 0x00000018060e7211 */ /* 0x0c1fe400078008ff */
[-C--:B-1----:R-:W-:Y:S02]  /*c280*/  LEA R12, P1, R7, R24.reuse, 0x1 ;  /* 0x00000018070c7211 */ /* 0x082fe400078208ff */
[-C--:B------:R-:W-:Y:S02]  /*c290*/  LEA.HI.X.SX32 R15, R6, R25.reuse, 0x1, P0 ;  /* 0x00000019060f7211 */ /* 0x080fe400000f0eff */
[-C--:B--2---:R-:W-:Y:S02]  /*c2a0*/  LEA R10, P2, R5, R24.reuse, 0x1 ;  /* 0x00000018050a7211 */ /* 0x084fe400078408ff */
[-C--:B------:R-:W-:Y:S02]  /*c2b0*/  LEA.HI.X.SX32 R13, R7, R25.reuse, 0x1, P1 ;  /* 0x00000019070d7211 */ /* 0x080fe400008f0eff */
[----:B------:R-:W-:Y:S01]  /*c2c0*/  LEA.HI.X.SX32 R11, R5, R25, 0x1, P2 ;  /* 0x00000019050b7211 */ /* 0x000fe200010f0eff */
[----:B------:R-:W-:Y:S01]  /*c2d0*/  IMAD R2, R2, 0x4, R4 ;  /* 0x0000000402027824 */ /* 0x000fe200078e0204 */
[----:B------:R-:W-:Y:S01]  /*c2e0*/  STL.64 [R1+0x8e8], R14 ;  /* 0x0008e80e01007387 */ /* 0x000fe20000100a00 */
[----:B------:R-:W-:-:S03]  /*c2f0*/  LEA R8, P2, R4, R24, 0x1 ;  /* 0x0000001804087211 */ /* 0x000fc600078408ff */
[----:B------:R0:W-:Y:S01]  /*c300*/  STL.64 [R1+0x8e0], R12 ;  /* 0x0008e00c01007387 */ /* 0x0001e20000100a00 */
[----:B------:R-:W-:-:S03]  /*c310*/  LEA R6, P3, R2, R24, 0x1 ;  /* 0x0000001802067211 */ /* 0x000fc600078608ff */
[----:B------:R1:W-:Y:S01]  /*c320*/  STL.64 [R1+0x8d8], R10 ;  /* 0x0008d80a01007387 */ /* 0x0003e20000100a00 */
[-C--:B------:R-:W-:Y:S02]  /*c330*/  LEA.HI.X.SX32 R9, R4, R25.reuse, 0x1, P2 ;  /* 0x0000001904097211 */ /* 0x080fe400010f0eff */
[CC--:B0-----:R-:W-:Y:S02]  /*c340*/  LEA R12, P0, R0.reuse, R24.reuse, 0x1 ;  /* 0x00000018000c7211 */ /* 0x0c1fe400078008ff */
[C---:B-1----:R-:W-:Y:S02]  /*c350*/  LEA R10, P1, R3.reuse, R24, 0x1 ;  /* 0x00000018030a7211 */ /* 0x042fe400078208ff */
[-C--:B------:R-:W-:Y:S02]  /*c360*/  LEA.HI.X.SX32 R13, R0, R25.reuse, 0x1, P0 ;  /* 0x00000019000d7211 */ /* 0x080fe400000f0eff */
[-C--:B------:R-:W-:Y:S02]  /*c370*/  LEA.HI.X.SX32 R11, R3, R25.reuse, 0x1, P1 ;  /* 0x00000019030b7211 */ /* 0x080fe400008f0eff */
[----:B------:R-:W-:Y:S01]  /*c380*/  LEA.HI.X.SX32 R7, R2, R25, 0x1, P3 ;  /* 0x0000001902077211 */ /* 0x000fe200018f0eff */
[----:B------:R-:W-:Y:S01]  /*c390*/  STL.64 [R1+0x8d0], R12 ;  /* 0x0008d00c01007387 */ /* 0x000fe20000100a00 */
[----:B------:R-:W-:Y:S01]  /*c3a0*/  MOV R15, 0x3f800000 ;  /* 0x3f800000000f7802 */ /* 0x000fe20000000f00 */
[----:B------:R-:W-:-:S02]  /*c3b0*/  IMAD.MOV.U32 R14, RZ, RZ, -0x800000 ;  /* 0xff800000ff0e7424 */ /* 0x000fc400078e00ff */
[----:B------:R-:W-:Y:S04]  /*c3c0*/  STL.64 [R1+0x8c8], R10 ;  /* 0x0008c80a01007387 */ /* 0x000fe80000100a00 */
[----:B------:R-:W-:Y:S04]  /*c3d0*/  STL.64 [R1+0x8c0], R8 ;  /* 0x0008c00801007387 */ /* 0x000fe80000100a00 */
[----:B------:R-:W-:Y:S01]  /*c3e0*/  STL.64 [R1+0x8b8], R6 ;  /* 0x0008b80601007387 */ /* 0x000fe20000100a00 */
[----:B------:R-:W-:-:S03]  /*c3f0*/  MOV R16, 0xff800000 ;  /* 0xff80000000107802 */ /* 0x000fc60000000f00 */
[----:B------:R0:W-:Y:S04]  /*c400*/  STL [R1+0x870], R15 ;  /* 0x0008700f01007387 */ /* 0x0001e80000100800 */
[----:B------:R-:W-:Y:S01]  /*c410*/  STL [R1+0x1c0], RZ ;  /* 0x0001c0ff01007387 */ /* 0x000fe20000100800 */
[----:B0-----:R-:W-:-:S03]  /*c420*/  IMAD.MOV.U32 R15, RZ, RZ, -0x800000 ;  /* 0xff800000ff0f7424 */ /* 0x001fc600078e00ff */
[----:B------:R-:W-:Y:S04]  /*c430*/  STL [R1+0x190], R14 ;  /* 0x0001900e01007387 */ /* 0x000fe80000100800 */
[----:B------:R-:W-:Y:S04]  /*c440*/  STL [R1+0x1c4], RZ ;  /* 0x0001c4ff01007387 */ /* 0x000fe80000100800 */
[----:B------:R-:W-:Y:S04]  /*c450*/  STL [R1+0x194], R15 ;  /* 0x0001940f01007387 */ /* 0x000fe80000100800 */
[----:B------:R-:W-:Y:S04]  /*c460*/  STL [R1+0x198], R14 ;  /* 0x0001980e01007387 */ /* 0x000fe80000100800 */
[----:B------:R-:W-:Y:S04]  /*c470*/  STL [R1+0x19c], R16 ;  /* 0x00019c1001007387 */ /* 0x000fe80000100800 */
[----:B------:R-:W-:Y:S04]  /*c480*/  STL [R1+0x1a0], R15 ;  /* 0x0001a00f01007387 */ /* 0x000fe80000100800 */
[----:B------:R0:W-:Y:S04]  /*c490*/  STL [R1+0x1a4], R14 ;  /* 0x0001a40e01007387 */ /* 0x0001e80000100800 */
[----:B------:R1:W-:Y:S04]  /*c4a0*/  STL [R1+0x1a8], R16 ;  /* 0x0001a81001007387 */ /* 0x0003e80000100800 */
[----:B------:R2:W-:Y:S01]  /*c4b0*/  STL [R1+0x1ac], R15 ;  /* 0x0001ac0f01007387 */ /* 0x0005e20000100800 */
[----:B0-----:R-:W-:-:S02]  /*c4c0*/  IMAD.MOV.U32 R14, RZ, RZ, 0x3f800000 ;  /* 0x3f800000ff0e7424 */ /* 0x001fc400078e00ff */
[----:B-1----:R-:W-:-:S03]  /*c4d0*/  IMAD.MOV.U32 R16, RZ, RZ, 0x3f800000 ;  /* 0x3f800000ff107424 */ /* 0x002fc600078e00ff */
[----:B------:R-:W-:Y:S01]  /*c4e0*/  STL [R1+0x874], R14 ;  /* 0x0008740e01007387 */ /* 0x000fe20000100800 */
[----:B--2---:R-:W-:-:S03]  /*c4f0*/  MOV R15, 0x3f800000 ;  /* 0x3f800000000f7802 */ /* 0x004fc60000000f00 */
[----:B------:R-:W-:Y:S04]  /*c500*/  STL [R1+0x878], R16 ;  /* 0x0008781001007387 */ /* 0x000fe80000100800 */
[----:B------:R-:W-:Y:S04]  /*c510*/  STL [R1+0x87c], R15 ;  /* 0x00087c0f01007387 */ /* 0x000fe80000100800 */
[----:B------:R-:W-:Y:S04]  /*c520*/  STL [R1+0x880], R14 ;  /* 0x0008800e01007387 */ /* 0x000fe80000100800 */
[----:B------:R-:W-:Y:S04]  /*c530*/  STL [R1+0x884], R16 ;  /* 0x0008841001007387 */ /* 0x000fe80000100800 */
[----:B------:R-:W-:Y:S04]  /*c540*/  STL [R1+0x888], R15 ;  /* 0x0008880f01007387 */ /* 0x000fe80000100800 */
[----:B------:R-:W-:Y:S04]  /*c550*/  STL [R1+0x4e0], RZ ;  /* 0x0004e0ff01007387 */ /* 0x000fe80000100800 */
[----:B------:R0:W-:Y:S04]  /*c560*/  STL [R1+0x88c], R14 ;  /* 0x00088c0e01007387 */ /* 0x0001e80000100800 */
        /* <DEDUP_REMOVED lines=186> */
[----:B------:R-:W1:Y:S04]  /*d110*/  S2R R20, SR_TID.X ;  /* 0x0000000000147919 */ /* 0x000e680000002100 */
[----:B------:R-:W2:Y:S04]  /*d120*/  S2R R21, SR_CTAID.X ;  /* 0x0000000000157919 */ /* 0x000ea80000002500 */
[----:B------:R-:W-:Y:S04]  /*d130*/  STL [R1+0x5fc], RZ ;  /* 0x0005fcff01007387 */ /* 0x000fe80000100800 */
[----:B------:R-:W3:Y:S04]  /*d140*/  S2R R12, SR_TID.X ;  /* 0x00000000000c7919 */ /* 0x000ee80000002100 */
        /* <DEDUP_REMOVED lines=20> */
[----:B-1----:R-:W-:-:S03]  /*d290*/  LOP3.LUT R22, R20, 0x3, RZ, 0xc0, !PT ;  /* 0x0000000314167812 */ /* 0x002fc600078ec0ff */
[----:B------:R-:W-:Y:S01]  /*d2a0*/  STL [R1+0x640], RZ ;  /* 0x000640ff01007387 */ /* 0x000fe20000100800 */
[----:B--2---:R-:W-:-:S03]  /*d2b0*/  IMAD.SHL.U32 R21, R21, 0x40, RZ ;  /* 0x0000004015157824 */ /* 0x004fc600078e00ff */
[----:B------:R-:W-:Y:S01]  /*d2c0*/  STL [R1+0x644], RZ ;  /* 0x000644ff01007387 */ /* 0x000fe20000100800 */
[----:B------:R-:W-:-:S03]  /*d2d0*/  LOP3.LUT R20, R20, 0x7f, RZ, 0xc0, !PT ;  /* 0x0000007f14147812 */ /* 0x000fc600078ec0ff */
[----:B------:R-:W-:Y:S01]  /*d2e0*/  STL [R1+0x648], RZ ;  /* 0x000648ff01007387 */ /* 0x000fe20000100800 */
[----:B---3--:R-:W-:-:S03]  /*d2f0*/  LOP3.LUT R11, R12, 0x1c, RZ, 0xc0, !PT ;  /* 0x0000001c0c0b7812 */ /* 0x008fc600078ec0ff */
[----:B------:R-:W-:Y:S04]  /*d300*/  STL [R1+0x64c], RZ ;  /* 0x00064cff01007387 */ /* 0x000fe80000100800 */
[----:B------:R-:W-:Y:S01]  /*d310*/  STL [R1+0x650], RZ ;  /* 0x000650ff01007387 */ /* 0x000fe20000100800 */
[----:B------:R-:W-:-:S03]  /*d320*/  LEA.HI R10, R11, R21, RZ, 0x1e ;  /* 0x000000150b0a7211 */ /* 0x000fc600078ff0ff */
[----:B------:R-:W-:Y:S01]  /*d330*/  STL [R1+0x654], RZ ;  /* 0x000654ff01007387 */ /* 0x000fe20000100800 */
[----:B------:R-:W-:-:S03]  /*d340*/  SHF.R.U32.HI R0, RZ, 0x3, R20 ;  /* 0x00000003ff007819 */ /* 0x000fc60000011614 */
[----:B------:R-:W-:Y:S01]  /*d350*/  STL [R1+0x658], RZ ;  /* 0x000658ff01007387 */ /* 0x000fe20000100800 */
[----:B------:R-:W-:-:S03]  /*d360*/  IMAD.SHL.U32 R10, R20, 0x2, RZ ;  /* 0x00000002140a7824 */ /* 0x000fc600078e00ff */
[----:B------:R-:W-:Y:S04]  /*d370*/  STL [R1+0x65c], RZ ;  /* 0x00065cff01007387 */ /* 0x000fe80000100800 */
[----:B------:R-:W-:Y:S04]  /*d380*/  STL [R1+0x660], RZ ;  /* 0x000660ff01007387 */ /* 0x000fe80000100800 */
[----:B------:R-:W-:Y:S04]  /*d390*/  STL [R1+0x664], RZ ;  /* 0x000664ff01007387 */ /* 0x000fe80000100800 */
[----:B------:R-:W-:Y:S04]  /*d3a0*/  STL [R1+0x668], RZ ;  /* 0x000668ff01007387 */ /* 0x000fe80000100800 */
[----:B------:R-:W1:Y:S04]  /*d3b0*/  S2R R20, SR_TID.X ;  /* 0x0000000000147919 */ /* 0x000e680000002100 */
        /* <DEDUP_REMOVED lines=16> */
[----:B------:R-:W-:-:S03]  /*d4c0*/  LEA.HI R8, R11, 0x38, RZ, 0x1e ;  /* 0x000000380b087811 */ /* 0x000fc600078ff0ff */
[----:B------:R-:W-:Y:S04]  /*d4d0*/  STL [R1+0x6ac], RZ ;  /* 0x0006acff01007387 */ /* 0x000fe80000100800 */
[----:B------:R-:W-:Y:S01]  /*d4e0*/  STL [R1+0x6b0], RZ ;  /* 0x0006b0ff01007387 */ /* 0x000fe20000100800 */
[----:B------:R-:W-:-:S03]  /*d4f0*/  LEA.HI R4, R11, 0x18, RZ, 0x1e ;  /* 0x000000180b047811 */ /* 0x000fc600078ff0ff */
[----:B------:R-:W-:Y:S01]  /*d500*/  STL [R1+0x6b4], RZ ;  /* 0x0006b4ff01007387 */ /* 0x000fe20000100800 */
[----:B------:R-:W-:-:S03]  /*d510*/  LEA.HI R6, R11, 0x28, RZ, 0x1e ;  /* 0x000000280b067811 */ /* 0x000fc600078ff0ff */
[----:B------:R-:W-:Y:S01]  /*d520*/  STL [R1+0x6b8], RZ ;  /* 0x0006b8ff01007387 */ /* 0x000fe20000100800 */
[----:B------:R-:W-:-:S03]  /*d530*/  LEA.HI R13, R11, 0x8, RZ, 0x1e ;  /* 0x000000080b0d7811 */ /* 0x000fc600078ff0ff */
[----:B------:R-:W-:Y:S01]  /*d540*/  STL [R1+0x6bc], RZ ;  /* 0x0006bcff01007387 */ /* 0x000fe20000100800 */
[----:B------:R-:W-:-:S03]  /*d550*/  LEA.HI R5, R11, 0x20, RZ, 0x1e ;  /* 0x000000200b057811 */ /* 0x000fc600078ff0ff */
[----:B------:R-:W-:Y:S01]  /*d560*/  STL [R1+0x6c0], RZ ;  /* 0x0006c0ff01007387 */ /* 0x000fe20000100800 */
[----:B------:R-:W-:Y:S01]  /*d570*/  SHF.L.U32 R2, R22, 0x1, RZ ;  /* 0x0000000116027819 */ /* 0x000fe200000006ff */
[----:B0-----:R-:W-:Y:S01]  /*d580*/  IMAD.IADD R14, R21, 0x1, R8 ;  /* 0x00000001150e7824 */ /* 0x001fe200078e0208 */
[----:B-1----:R-:W-:Y:S01]  /*d590*/  LOP3.LUT R20, R20, 0x60, RZ, 0xc0, !PT ;  /* 0x0000006014147812 */ /* 0x002fe200078ec0ff */
[----:B------:R-:W-:Y:S01]  /*d5a0*/  STL [R1+0x6c4], RZ ;  /* 0x0006c4ff01007387 */ /* 0x000fe20000100800 */
[----:B------:R-:W-:-:S03]  /*d5b0*/  LEA.HI R7, R11, 0x30, RZ, 0x1e ;  /* 0x000000300b077811 */ /* 0x000fc600078ff0ff */
[----:B------:R-:W-:Y:S01]  /*d5c0*/  STL [R1+0x6c8], RZ ;  /* 0x0006c8ff01007387 */ /* 0x000fe20000100800 */
[C---:B------:R-:W-:Y:S01]  /*d5d0*/  IADD3 R14, R21.reuse, R6, RZ ;  /* 0x00000006150e7210 */ /* 0x040fe20007ffe0ff */
[----:B------:R-:W-:Y:S02]  /*d5e0*/  IMAD.IADD R14, R21, 0x1, R4 ;  /* 0x00000001150e7824 */ /* 0x000fe400078e0204 */
[----:B------:R-:W-:Y:S01]  /*d5f0*/  STL [R1+0x6cc], RZ ;  /* 0x0006ccff01007387 */ /* 0x000fe20000100800 */
[----:B------:R-:W-:-:S03]  /*d600*/  LEA.HI R3, R11, 0x10, RZ, 0x1e ;  /* 0x000000100b037811 */ /* 0x000fc600078ff0ff */
[----:B------:R-:W-:Y:S01]  /*d610*/  STL [R1+0x6d0], RZ ;  /* 0x0006d0ff01007387 */ /* 0x000fe20000100800 */
[----:B------:R-:W-:Y:S01]  /*d620*/  LOP3.LUT R0, R0, 0xc, RZ, 0xc0, !PT ;  /* 0x0000000c00007812 */ /* 0x000fe200078ec0ff */
[----:B------:R-:W-:Y:S01]  /*d630*/  IMAD.IADD R15, R21, 0x1, R5 ;  /* 0x00000001150f7824 */ /* 0x000fe200078e0205 */
[----:B------:R-:W-:Y:S01]  /*d640*/  LEA.HI R14, R20, R2, RZ, 0x1e ;  /* 0x00000002140e7211 */ /* 0x000fe200078ff0ff */
[----:B------:R-:W-:Y:S01]  /*d650*/  STL [R1+0x6d4], RZ ;  /* 0x0006d4ff01007387 */ /* 0x000fe20000100800 */
[----:B------:R-:W-:-:S03]  /*d660*/  IMAD.SHL.U32 R2, R13, 0x10, RZ ;  /* 0x000000100d027824 */ /* 0x000fc600078e00ff */
[----:B------:R-:W-:Y:S01]  /*d670*/  STL [R1+0x6d8], RZ ;  /* 0x0006d8ff01007387 */ /* 0x000fe20000100800 */
[C---:B------:R-:W-:Y:S01]  /*d680*/  IMAD.IADD R15, R21.reuse, 0x1, R13 ;  /* 0x00000001150f7824 */ /* 0x040fe200078e020d */
[C---:B------:R-:W-:Y:S02]  /*d690*/  LOP3.LUT R13, R10.reuse, 0x10, RZ, 0x3c, !PT ;  /* 0x000000100a0d7812 */ /* 0x040fe400078e3cff */
[----:B------:R-:W-:Y:S01]  /*d6a0*/  STL [R1+0x6dc], RZ ;  /* 0x0006dcff01007387 */ /* 0x000fe20000100800 */
[C---:B------:R-:W-:Y:S01]  /*d6b0*/  IMAD.IADD R16, R21.reuse, 0x1, R7 ;  /* 0x0000000115107824 */ /* 0x040fe200078e0207 */
[----:B------:R-:W-:Y:S02]  /*d6c0*/  IADD3 R16, R21, R3, RZ ;  /* 0x0000000315107210 */ /* 0x000fe40007ffe0ff */
[----:B------:R-:W-:Y:S01]  /*d6d0*/  STL [R1+0x6e0], RZ ;  /* 0x0006e0ff01007387 */ /* 0x000fe20000100800 */
[----:B------:R-:W-:Y:S01]  /*d6e0*/  LOP3.LUT R13, R10, 0x20, RZ, 0x3c, !PT ;  /* 0x000000200a0d7812 */ /* 0x000fe200078e3cff */
[----:B------:R-:W-:-:S02]  /*d6f0*/  IMAD.IADD R2, R0, 0x1, R2 ;  /* 0x0000000100027824 */ /* 0x000fc400078e0202 */
[----:B------:R-:W-:Y:S01]  /*d700*/  STL [R1+0x6e4], RZ ;  /* 0x0006e4ff01007387 */ /* 0x000fe20000100800 */
[----:B------:R-:W-:Y:S02]  /*d710*/  SHF.L.U32 R3, R3, 0x4, RZ ;  /* 0x0000000403037819 */ /* 0x000fe400000006ff */
[C---:B------:R-:W-:Y:S01]  /*d720*/  LOP3.LUT R13, R10.reuse, 0x30, RZ, 0x3c, !PT ;  /* 0x000000300a0d7812 */ /* 0x040fe200078e3cff */
[----:B------:R-:W-:Y:S01]  /*d730*/  STL [R1+0x6e8], RZ ;  /* 0x0006e8ff01007387 */ /* 0x000fe20000100800 */
[----:B------:R-:W-:Y:S01]  /*d740*/  LOP3.LUT R13, R10, 0x40, RZ, 0x3c, !PT ;  /* 0x000000400a0d7812 */ /* 0x000fe200078e3cff */
[----:B------:R-:W-:Y:S02]  /*d750*/  IMAD.SHL.U32 R4, R4, 0x10, RZ ;  /* 0x0000001004047824 */ /* 0x000fe400078e00ff */
[----:B------:R-:W-:Y:S01]  /*d760*/  STL [R1+0x6ec], RZ ;  /* 0x0006ecff01007387 */ /* 0x000fe20000100800 */
[----:B------:R-:W-:-:S03]  /*d770*/  LOP3.LUT R13, R10, 0x50, RZ, 0x3c, !PT ;  /* 0x000000500a0d7812 */ /* 0x000fc600078e3cff */
[----:B------:R-:W-:Y:S01]  /*d780*/  STL [R1+0x6f0], RZ ;  /* 0x0006f0ff01007387 */ /* 0x000fe20000100800 */
[----:B------:R-:W-:-:S03]  /*d790*/  LOP3.LUT R13, R10, 0x60, RZ, 0x3c, !PT ;  /* 0x000000600a0d7812 */ /* 0x000fc600078e3cff */
[----:B------:R-:W-:Y:S01]  /*d7a0*/  STL [R1+0x6f4], RZ ;  /* 0x0006f4ff01007387 */ /* 0x000fe20000100800 */
[----:B------:R-:W-:-:S03]  /*d7b0*/  LOP3.LUT R10, R10, 0x70, RZ, 0x3c, !PT ;  /* 0x000000700a0a7812 */ /* 0x000fc600078e3cff */
[----:B------:R-:W-:Y:S01]  /*d7c0*/  STL [R1+0x6f8], RZ ;  /* 0x0006f8ff01007387 */ /* 0x000fe20000100800 */
[C---:B------:R-:W-:Y:S01]  /*d7d0*/  IADD3 R10, R0.reuse, R3, RZ ;  /* 0x00000003000a7210 */ /* 0x040fe20007ffe0ff */
[----:B------:R-:W-:Y:S02]  /*d7e0*/  IMAD.SHL.U32 R5, R5, 0x10, RZ ;  /* 0x0000001005057824 */ /* 0x000fe400078e00ff */
[----:B------:R-:W-:Y:S01]  /*d7f0*/  STL [R1+0x6fc], RZ ;  /* 0x0006fcff01007387 */ /* 0x000fe20000100800 */
[----:B------:R-:W-:-:S03]  /*d800*/  IMAD.IADD R4, R0, 0x1, R4 ;  /* 0x0000000100047824 */ /* 0x000fc600078e0204 */
[----:B------:R0:W-:Y:S04]  /*d810*/  STL [R1+0x8b0], R2 ;  /* 0x0008b00201007387 */ /* 0x0001e80000100800 */
[----:B0-----:R-:W2:Y:S04]  /*d820*/  LDL.64 R2, [R1+0x508] ;  /* 0x0005080001027983 */ /* 0x001ea80000100a00 */
[----:B------:R0:W-:Y:S04]  /*d830*/  STL [R1+0x8ac], R10 ;  /* 0x0008ac0a01007387 */ /* 0x0001e80000100800 */
[----:B------:R1:W-:Y:S01]  /*d840*/  STL [R1+0x8a8], R4 ;  /* 0x0008a80401007387 */ /* 0x0003e20000100800 */
[----:B0-----:R-:W-:-:S03]  /*d850*/  IMAD.IADD R10, R0, 0x1, R5 ;  /* 0x00000001000a7824 */ /* 0x001fc600078e0205 */
[----:B-1----:R-:W3:Y:S01]  /*d860*/  LDL.64 R4, [R1+0x500] ;  /* 0x0005000001047983 */ /* 0x002ee20000100a00 */
[----:B------:R-:W-:-:S04]  /*d870*/  SHF.L.U32 R6, R6, 0x4, RZ ;  /* 0x0000000406067819 */ /* 0x000fc800000006ff */
[----:B------:R-:W-:Y:S02]  /*d880*/  IADD3 R10, R0, R6, RZ ;  /* 0x00000006000a7210 */ /* 0x000fe40007ffe0ff */
[----:B------:R-:W0:Y:S01]  /*d890*/  S2R R6, SR_TID.X ;  /* 0x0000000000067919 */ /* 0x000e220000002100 */
[----:B------:R-:W-:Y:S02]  /*d8a0*/  IMAD.SHL.U32 R7, R7, 0x10, RZ ;  /* 0x0000001007077824 */ /* 0x000fe400078e00ff */
[----:B------:R-:W-:Y:S02]  /*d8b0*/  IMAD.SHL.U32 R8, R8, 0x10, RZ ;  /* 0x0000001008087824 */ /* 0x000fe400078e00ff */
[----:B------:R-:W-:-:S03]  /*d8c0*/  IMAD.IADD R7, R0, 0x1, R7 ;  /* 0x0000000100077824 */ /* 0x000fc600078e0207 */
[----:B------:R-:W-:-:S06]  /*d8d0*/  IADD3 R7, R0, R8, RZ ;  /* 0x0000000800077210 */ /* 0x000fcc0007ffe0ff */
[----:B------:R-:W1:Y:S01]  /*d8e0*/  S2R R7, SR_TID.X ;  /* 0x0000000000077919 */ /* 0x000e620000002100 */
[----:B------:R-:W-:Y:S01]  /*d8f0*/  IMAD.SHL.U32 R10, R12, 0x2, RZ ;  /* 0x000000020c0a7824 */ /* 0x000fe200078e00ff */
[C---:B0-----:R-:W-:Y:S02]  /*d900*/  LOP3.LUT R8, R6.reuse, 0x7, RZ, 0xc0, !PT ;  /* 0x0000000706087812 */ /* 0x041fe400078ec0ff */
[----:B------:R-:W-:-:S03]  /*d910*/  LOP3.LUT R6, R6, 0x10, RZ, 0xc0, !PT ;  /* 0x0000001006067812 */ /* 0x000fc600078ec0ff */
[----:B------:R-:W-:Y:S02]  /*d920*/  IMAD R8, R8, 0x90, RZ ;  /* 0x0000009008087824 */ /* 0x000fe400078e02ff */
[----:B------:R-:W-:-:S03]  /*d930*/  IMAD.SHL.U32 R6, R6, 0x40, RZ ;  /* 0x0000004006067824 */ /* 0x000fc600078e00ff */
[----:B------:R-:W-:-:S04]  /*d940*/  LOP3.LUT R8, R8, 0x10, R10, 0x78, !PT ;  /* 0x0000001008087812 */ /* 0x000fc800078e780a */
[----:B------:R-:W-:Y:S02]  /*d950*/  LOP3.LUT R8, R8, R6, RZ, 0xfc, !PT ;  /* 0x0000000608087212 */ /* 0x000fe400078efcff */
[----:B------:R-:W-:-:S04]  /*d960*/  SHF.L.U32 R6, R11, 0x2, RZ ;  /* 0x000000020b067819 */ /* 0x000fc800000006ff */
[----:B------:R-:W-:Y:S02]  /*d970*/  IADD3 R0, R6, R0, RZ ;  /* 0x0000000006007210 */ /* 0x000fe40007ffe0ff */
[C---:B-1----:R-:W-:Y:S02]  /*d980*/  LOP3.LUT R6, R7.reuse, 0x60, RZ, 0xc0, !PT ;  /* 0x0000006007067812 */ /* 0x042fe400078ec0ff */
[C---:B------:R-:W-:Y:S01]  /*d990*/  LOP3.LUT R0, R7.reuse, 0x7, RZ, 0xc0, !PT ;  /* 0x0000000707007812 */ /* 0x040fe200078ec0ff */
[----:B------:R-:W-:-:S04]  /*d9a0*/  IMAD.SHL.U32 R11, R7, 0x8, RZ ;  /* 0x00000008070b7824 */ /* 0x000fc800078e00ff */
[----:B------:R-:W-:Y:S01]  /*d9b0*/  IMAD R6, R6, 0x10, R0 ;  /* 0x0000001006067824 */ /* 0x000fe200078e0200 */
[----:B------:R-:W-:Y:S01]  /*d9c0*/  LOP3.LUT R11, R11, 0x30, RZ, 0xc0, !PT ;  /* 0x000000300b0b7812 */ /* 0x000fe200078ec0ff */
[----:B------:R-:W-:Y:S02]  /*d9d0*/  IMAD.SHL.U32 R12, R12, 0x40, RZ ;  /* 0x000000400c0c7824 */ /* 0x000fe400078e00ff */
[----:B------:R-:W-:-:S03]  /*d9e0*/  IMAD.SHL.U32 R6, R6, 0x10, RZ ;  /* 0x0000001006067824 */ /* 0x000fc600078e00ff */
[----:B------:R-:W-:Y:S02]  /*d9f0*/  LOP3.LUT R11, R11, 0x3c0, R12, 0xf8, !PT ;  /* 0x000003c00b0b7812 */ /* 0x000fe400078ef80c */
[----:B------:R-:W-:Y:S01]  /*da00*/  LOP3.LUT R6, R6, 0x30, R10, 0x78, !PT ;  /* 0x0000003006067812 */ /* 0x000fe200078e780a */
[----:B------:R-:W-:Y:S01]  /*da10*/  IMAD.MOV.U32 R9, RZ, RZ, c[0x0][0x1a4] ;  /* 0x00006900ff097624 */ /* 0x000fe200078e00ff */
[----:B------:R-:W-:-:S03]  /*da20*/  LOP3.LUT R7, R11, 0x10, R7, 0x78, !PT ;  /* 0x000000100b077812 */ /* 0x000fc600078e7807 */
[----:B------:R-:W-:Y:S01]  /*da30*/  IMAD R6, R0, 0x400, R6 ;  /* 0x0000040000067824 */ /* 0x000fe200078e0206 */
[C---:B------:R-:W-:Y:S02]  /*da40*/  LOP3.LUT R0, R8.reuse, 0x40, RZ, 0x3c, !PT ;  /* 0x0000004008007812 */ /* 0x040fe400078e3cff */
[C---:B------:R-:W-:Y:S02]  /*da50*/  LOP3.LUT R11, R8.reuse, 0x20, RZ, 0x3c, !PT ;  /* 0x00000020080b7812 */ /* 0x040fe400078e3cff */
[----:B------:R-:W-:Y:S02]  /*da60*/  LOP3.LUT R0, R8, 0x60, RZ, 0x3c, !PT ;  /* 0x0000006008007812 */ /* 0x000fe400078e3cff */
[----:B------:R-:W-:Y:S02]  /*da70*/  LOP3.LUT R8, R7, 0x20, RZ, 0x3c, !PT ;  /* 0x0000002007087812 */ /* 0x000fe400078e3cff */
[----:B------:R-:W-:-:S03]  /*da80*/  LOP3.LUT R0, R6, 0x40, RZ, 0x3c, !PT ;  /* 0x0000004006007812 */ /* 0x000fc600078e3cff */
[----:B------:R-:W-:Y:S01]  /*da90*/  STL [R1+0x1108], R8 ;  /* 0x0011080801007387 */ /* 0x000fe20000100800 */
[C---:B------:R-:W-:Y:S01]  /*daa0*/  SHF.L.U32 R10, R9.reuse, 0x1, RZ ;  /* 0x00000001090a7819 */ /* 0x040fe200000006ff */
[C---:B------:R-:W-:Y:S02]  /*dab0*/  IMAD R11, R9.reuse, 0x3, RZ ;  /* 0x00000003090b7824 */ /* 0x040fe400078e02ff */
[C---:B------:R-:W-:Y:S02]  /*dac0*/  IMAD.SHL.U32 R12, R9.reuse, 0x4, RZ ;  /* 0x00000004090c7824 */ /* 0x040fe400078e00ff */
[C---:B------:R-:W-:Y:S02]  /*dad0*/  IMAD R13, R9.reuse, 0x5, RZ ;  /* 0x00000005090d7824 */ /* 0x040fe400078e02ff */
[----:B--2---:R-:W-:-:S05]  /*dae0*/  IMAD.WIDE R6, R9, 0x2, R2 ;  /* 0x0000000209067825 */ /* 0x004fca00078e0202 */
[----:B------:R3:W-:Y:S04]  /*daf0*/  STL.64 [R1+0x1100], R6 ;  /* 0x0011000601007387 */ /* 0x0007e80000100a00 */
[----:B------:R-:W-:Y:S01]  /*db00*/  STL [R1+0xd00], R0 ;  /* 0x000d000001007387 */ /* 0x000fe20000100800 */
[----:B---3--:R-:W-:-:S05]  /*db10*/  IMAD.WIDE R6, R9, 0x2, R4 ;  /* 0x0000000209067825 */ /* 0x008fca00078e0204 */
[----:B------:R0:W-:Y:S02]  /*db20*/  STL.64 [R1+0x10f8], R6 ;  /* 0x0010f80601007387 */ /* 0x0001e40000100a00 */
[----:B0-----:R-:W-:-:S05]  /*db30*/  IMAD.WIDE R6, R10, 0x2, R2 ;  /* 0x000000020a067825 */ /* 0x001fca00078e0202 */
        /* <DEDUP_REMOVED lines=10> */
[----:B------:R0:W-:Y:S01]  /*dbe0*/  STL.64 [R1+0x1088], R6 ;  /* 0x0010880601007387 */ /* 0x0001e20000100a00 */
[----:B------:R-:W-:-:S03]  /*dbf0*/  IMAD.WIDE R4, R13, 0x2, R4 ;  /* 0x000000020d047825 */ /* 0x000fc600078e0204 */
[----:B------:R1:W-:Y:S01]  /*dc00*/  STL.64 [R1+0x1128], R12 ;  /* 0x0011280c01007387 */ /* 0x0003e20000100a00 */
[----:B0-----:R-:W-:-:S05]  /*dc10*/  IMAD.WIDE R6, R13, 0x2, R2 ;  /* 0x000000020d067825 */ /* 0x001fca00078e0202 */
[----:B------:R-:W-:Y:S04]  /*dc20*/  STL.64 [R1+0x1078], R6 ;  /* 0x0010780601007387 */ /* 0x000fe80000100a00 */
[----:B-1----:R-:W2:Y:S01]  /*dc30*/  LDL.64 R12, [R1+0x500] ;  /* 0x00050000010c7983 */ /* 0x002ea20000100a00 */
[----:B------:R-:W-:-:S03]  /*dc40*/  IMAD R14, R9, 0x6, RZ ;  /* 0x00000006090e7824 */ /* 0x000fc600078e02ff */
[----:B------:R0:W-:Y:S01]  /*dc50*/  STL.64 [R1+0x1070], R4 ;  /* 0x0010700401007387 */ /* 0x0001e20000100a00 */
[----:B------:R-:W-:Y:S02]  /*dc60*/  IMAD R15, R9, 0x7, RZ ;  /* 0x00000007090f7824 */ /* 0x000fe400078e02ff */
[----:B0-----:R-:W-:-:S05]  /*dc70*/  IMAD.WIDE R4, R14, 0x2, R2 ;  /* 0x000000020e047825 */ /* 0x001fca00078e0202 */
[----:B------:R0:W-:Y:S02]  /*dc80*/  STL.64 [R1+0x1060], R4 ;  /* 0x0010600401007387 */ /* 0x0001e40000100a00 */
[----:B0-----:R-:W-:-:S04]  /*dc90*/  IMAD.WIDE R4, R15, 0x2, R2 ;  /* 0x000000020f047825 */ /* 0x001fc800078e0202 */
[----:B--2---:R-:W-:-:S05]  /*dca0*/  IMAD.WIDE R6, R14, 0x2, R12 ;  /* 0x000000020e067825 */ /* 0x004fca00078e020c */
[----:B------:R-:W-:Y:S01]  /*dcb0*/  STL.64 [R1+0x1058], R6 ;  /* 0x0010580601007387 */ /* 0x000fe20000100a00 */
[----:B------:R-:W-:-:S03]  /*dcc0*/  IMAD.WIDE R2, R15, 0x2, R12 ;  /* 0x000000020f027825 */ /* 0x000fc600078e020c */
[----:B------:R0:W-:Y:S04]  /*dcd0*/  STL.64 [R1+0x1120], R14 ;  /* 0x0011200e01007387 */ /* 0x0001e80000100a00 */
[----:B------:R-:W-:Y:S04]  /*dce0*/  STL.64 [R1+0x1048], R4 ;  /* 0x0010480401007387 */ /* 0x000fe80000100a00 */
[----:B0-----:R-:W2:Y:S01]  /*dcf0*/  LDL.64 R14, [R1+0x508] ;  /* 0x00050800010e7983 */ /* 0x001ea20000100a00 */
[C---:B------:R-:W-:Y:S01]  /*dd00*/  SHF.L.U32 R16, R9.reuse, 0x3, RZ ;  /* 0x0000000309107819 */ /* 0x040fe200000006ff */
[----:B------:R-:W-:-:S02]  /*dd10*/  IMAD R17, R9, 0x9, RZ ;  /* 0x0000000909117824 */ /* 0x000fc400078e02ff */
[----:B------:R2:W-:Y:S02]  /*dd20*/  STL.64 [R1+0x1040], R2 ;  /* 0x0010400201007387 */ /* 0x0005e40000100a00 */
[----:B------:R-:W-:-:S04]  /*dd30*/  IMAD.WIDE R6, R16, 0x2, R12 ;  /* 0x0000000210067825 */ /* 0x000fc800078e020c */
[C---:B------:R-:W-:Y:S02]  /*dd40*/  IMAD R18, R9.reuse, 0xa, RZ ;  /* 0x0000000a09127824 */ /* 0x040fe400078e02ff */
[C---:B------:R-:W-:Y:S02]  /*dd50*/  IMAD R19, R9.reuse, 0xb, RZ ;  /* 0x0000000b09137824 */ /* 0x040fe400078e02ff */
[C---:B------:R-:W-:Y:S02]  /*dd60*/  IMAD R20, R9.reuse, 0xc, RZ ;  /* 0x0000000c09147824 */ /* 0x040fe400078e02ff */
[C---:B------:R-:W-:Y:S01]  /*dd70*/  IMAD R21, R9.reuse, 0xd, RZ ;  /* 0x0000000d09157824 */ /* 0x040fe200078e02ff */
[----:B------:R-:W-:Y:S01]  /*dd80*/  ISETP.NE.U32.AND P6, PT, R22, RZ, PT ;  /* 0x000000ff1600720c */ /* 0x000fe20003fc5070 */
[C---:B------:R-:W-:Y:S02]  /*dd90*/  IMAD R22, R9.reuse, 0xe, RZ ;  /* 0x0000000e09167824 */ /* 0x040fe400078e02ff */
[----:B------:R-:W-:-:S02]  /*dda0*/  IMAD R23, R9, 0xf, RZ ;  /* 0x0000000f09177824 */ /* 0x000fc400078e02ff */
[C---:B------:R-:W-:Y:S02]  /*ddb0*/  IMAD.SHL.U32 R24, R9.reuse, 0x10, RZ ;  /* 0x0000001009187824 */ /* 0x040fe400078e00ff */
[C---:B------:R-:W-:Y:S02]  /*ddc0*/  IMAD R25, R9.reuse, 0x11, RZ ;  /* 0x0000001109197824 */ /* 0x040fe400078e02ff */
[C---:B------:R-:W-:Y:S02]  /*ddd0*/  IMAD R26, R9.reuse, 0x12, RZ ;  /* 0x00000012091a7824 */ /* 0x040fe400078e02ff */
[C---:B------:R-:W-:Y:S02]  /*dde0*/  IMAD R27, R9.reuse, 0x13, RZ ;  /* 0x00000013091b7824 */ /* 0x040fe400078e02ff */
[C---:B------:R-:W-:Y:S02]  /*ddf0*/  IMAD R28, R9.reuse, 0x14, RZ ;  /* 0x00000014091c7824 */ /* 0x040fe400078e02ff */
[----:B------:R-:W-:-:S02]  /*de00*/  IMAD R29, R9, 0x15, RZ ;  /* 0x00000015091d7824 */ /* 0x000fc400078e02ff */
[C---:B------:R-:W-:Y:S02]  /*de10*/  IMAD R8, R9.reuse, 0x16, RZ ;  /* 0x0000001609087824 */ /* 0x040fe400078e02ff */
[----:B------:R-:W-:Y:S02]  /*de20*/  IMAD R0, R9, 0x17, RZ ;  /* 0x0000001709007824 */ /* 0x000fe400078e02ff */
[----:B--2---:R-:W-:-:S04]  /*de30*/  IMAD.WIDE R2, R16, 0x2, R14 ;  /* 0x0000000210027825 */ /* 0x004fc800078e020e */
[C---:B------:R-:W-:Y:S01]  /*de40*/  IMAD.WIDE R4, R17.reuse, 0x2, R14 ;  /* 0x0000000211047825 */ /* 0x040fe200078e020e */
[----:B------:R0:W-:Y:S04]  /*de50*/  STL.64 [R1+0x1030], R2 ;  /* 0x0010300201007387 */ /* 0x0001e80000100a00 */
[----:B------:R1:W-:Y:S04]  /*de60*/  STL.64 [R1+0x1028], R6 ;  /* 0x0010280601007387 */ /* 0x0003e80000100a00 */
[----:B------:R-:W-:Y:S01]  /*de70*/  STL.64 [R1+0x1118], R16 ;  /* 0x0011181001007387 */ /* 0x000fe20000100a00 */
[----:B0-----:R-:W-:-:S03]  /*de80*/  IMAD.WIDE R2, R17, 0x2, R12 ;  /* 0x0000000211027825 */ /* 0x001fc600078e020c */
[----:B------:R0:W-:Y:S04]  /*de90*/  STL.64 [R1+0x1018], R4 ;  /* 0x0010180401007387 */ /* 0x0001e80000100a00 */
[----:B------:R2:W-:Y:S04]  /*dea0*/  STL.64 [R1+0x1010], R2 ;  /* 0x0010100201007387 */ /* 0x0005e80000100a00 */
[----:B-1----:R-:W3:Y:S01]  /*deb0*/  LDL.64 R6, [R1+0x4f8] ;  /* 0x0004f80001067983 */ /* 0x002ee20000100a00 */
[----:B0-----:R-:W-:-:S04]  /*dec0*/  IMAD.WIDE R4, R18, 0x2, R14 ;  /* 0x0000000212047825 */ /* 0x001fc800078e020e */
[--C-:B--2---:R-:W-:Y:S01]  /*ded0*/  IMAD.WIDE R2, R18, 0x2, R12.reuse ;  /* 0x0000000212027825 */ /* 0x104fe200078e020c */
[----:B------:R0:W-:Y:S03]  /*dee0*/  STL.64 [R1+0x1000], R4 ;  /* 0x0010000401007387 */ /* 0x0001e60000100a00 */
[C---:B------:R-:W-:Y:S01]  /*def0*/  IMAD.WIDE R16, R19.reuse, 0x2, R12 ;  /* 0x0000000213107825 */ /* 0x040fe200078e020c */
[----:B------:R1:W-:Y:S03]  /*df00*/  STL.64 [R1+0xff8], R2 ;  /* 0x000ff80201007387 */ /* 0x0003e60000100a00 */
[----:B0-----:R-:W-:-:S04]  /*df10*/  IMAD.WIDE R4, R19, 0x2, R14 ;  /* 0x0000000213047825 */ /* 0x001fc800078e020e */
[C---:B-1----:R-:W-:Y:S01]  /*df20*/  IMAD.WIDE R2, R20.reuse, 0x2, R14 ;  /* 0x0000000214027825 */ /* 0x042fe200078e020e */
[----:B------:R0:W-:Y:S04]  /*df30*/  STL.64 [R1+0xfe8], R4 ;  /* 0x000fe80401007387 */ /* 0x0001e80000100a00 */
[----:B------:R1:W-:Y:S04]  /*df40*/  STL.64 [R1+0xfe0], R16 ;  /* 0x000fe01001007387 */ /* 0x0003e80000100a00 */
[----:B------:R2:W-:Y:S01]  /*df50*/  STL.64 [R1+0xfd0], R2 ;  /* 0x000fd00201007387 */ /* 0x0005e20000100a00 */
[----:B0-----:R-:W-:-:S04]  /*df60*/  IMAD.WIDE R4, R20, 0x2, R12 ;  /* 0x0000000214047825 */ /* 0x001fc800078e020c */
[C---:B-1----:R-:W-:Y:S01]  /*df70*/  IMAD.WIDE R16, R21.reuse, 0x2, R14 ;  /* 0x0000000215107825 */ /* 0x042fe200078e020e */
[----:B------:R0:W-:Y:S03]  /*df80*/  STL.64 [R1+0xfc8], R4 ;  /* 0x000fc80401007387 */ /* 0x0001e60000100a00 */
[----:B--2---:R-:W-:Y:S01]  /*df90*/  IMAD.WIDE R2, R21, 0x2, R12 ;  /* 0x0000000215027825 */ /* 0x004fe200078e020c */
[----:B------:R1:W-:Y:S04]  /*dfa0*/  STL.64 [R1+0xfb8], R16 ;  /* 0x000fb81001007387 */ /* 0x0003e80000100a00 */
[----:B------:R2:W-:Y:S01]  /*dfb0*/  STL.64 [R1+0xfb0], R2 ;  /* 0x000fb00201007387 */ /* 0x0005e20000100a00 */
[----:B0-----:R-:W-:-:S04]  /*dfc0*/  IMAD.WIDE R4, R22, 0x2, R14 ;  /* 0x0000000216047825 */ /* 0x001fc800078e020e */
[----:B-1----:R-:W-:Y:S01]  /*dfd0*/  IMAD.WIDE R16, R22, 0x2, R12 ;  /* 0x0000000216107825 */ /* 0x002fe200078e020c */
[----:B------:R0:W-:Y:S03]  /*dfe0*/  STL.64 [R1+0xfa0], R4 ;  /* 0x000fa00401007387 */ /* 0x0001e60000100a00 */
[C---:B--2---:R-:W-:Y:S01]  /*dff0*/  IMAD.WIDE R2, R23.reuse, 0x2, R14 ;  /* 0x0000000217027825 */ /* 0x044fe200078e020e */
        /* <DEDUP_REMOVED lines=23> */
[----:B--2---:R-:W-:-:S05]  /*e170*/  IMAD.WIDE R2, R28, 0x2, R12 ;  /* 0x000000021c027825 */ /* 0x004fca00078e020c */
[----:B------:R1:W-:Y:S01]  /*e180*/  STL.64 [R1+0xf08], R2 ;  /* 0x000f080201007387 */ /* 0x0003e20000100a00 */
[----:B0-----:R-:W-:-:S03]  /*e190*/  IMAD.WIDE R4, R29, 0x2, R12 ;  /* 0x000000021d047825 */ /* 0x001fc600078e020c */
[----:B------:R0:W-:Y:S04]  /*e1a0*/  STL.64 [R1+0xef8], R16 ;  /* 0x000ef81001007387 */ /* 0x0001e80000100a00 */
[----:B------:R2:W-:Y:S01]  /*e1b0*/  STL.64 [R1+0xef0], R4 ;  /* 0x000ef00401007387 */ /* 0x0005e20000100a00 */
[----:B-1----:R-:W-:-:S04]  /*e1c0*/  IMAD.WIDE R2, R8, 0x2, R14 ;  /* 0x0000000208027825 */ /* 0x002fc800078e020e */
[----:B0-----:R-:W-:Y:S01]  /*e1d0*/  IMAD.WIDE R16, R8, 0x2, R12 ;  /* 0x0000000208107825 */ /* 0x001fe200078e020c */
[----:B--2---:R-:W2:Y:S04]  /*e1e0*/  LDL.64 R4, [R1+0x4f0] ;  /* 0x0004f00001047983 */ /* 0x004ea80000100a00 */
[----:B------:R-:W-:Y:S04]  /*e1f0*/  STL.64 [R1+0xee0], R2 ;  /* 0x000ee00201007387 */ /* 0x000fe80000100a00 */
[----:B------:R0:W-:Y:S02]  /*e200*/  STL.64 [R1+0xed8], R16 ;  /* 0x000ed81001007387 */ /* 0x0001e40000100a00 */
[----:B0-----:R-:W-:-:S05]  /*e210*/  IMAD.WIDE R16, R0, 0x2, R14 ;  /* 0x0000000200107825 */ /* 0x001fca00078e020e */
[----:B------:R0:W-:Y:S01]  /*e220*/  STL.64 [R1+0xec8], R16 ;  /* 0x000ec81001007387 */ /* 0x0001e20000100a00 */
[----:B------:R-:W-:Y:S02]  /*e230*/  IMAD R3, R9, 0x18, RZ ;  /* 0x0000001809037824 */ /* 0x000fe400078e02ff */
[----:B0-----:R-:W-:-:S05]  /*e240*/  IMAD.WIDE R16, R0, 0x2, R12 ;  /* 0x0000000200107825 */ /* 0x001fca00078e020c */
[----:B------:R0:W-:Y:S02]  /*e250*/  STL.64 [R1+0xec0], R16 ;  /* 0x000ec01001007387 */ /* 0x0001e40000100a00 */
[----:B0-----:R-:W-:-:S05]  /*e260*/  IMAD.WIDE R16, R3, 0x2, R14 ;  /* 0x0000000203107825 */ /* 0x001fca00078e020e */
[----:B------:R0:W-:Y:S01]  /*e270*/  STL.64 [R1+0xeb0], R16 ;  /* 0x000eb01001007387 */ /* 0x0001e20000100a00 */
[----:B------:R-:W-:Y:S02]  /*e280*/  IMAD R2, R9, 0x19, RZ ;  /* 0x0000001909027824 */ /* 0x000fe400078e02ff */
[----:B0-----:R-:W-:Y:S02]  /*e290*/  IMAD.WIDE R16, R3, 0x2, R12 ;  /* 0x0000000203107825 */ /* 0x001fe400078e020c */
[----:B------:R-:W4:Y:S04]  /*e2a0*/  LDL.LU.64 R12, [R1+0x1128] ;  /* 0x00112800010c7983 */ /* 0x000f280000300a00 */
[----:B------:R0:W-:Y:S02]  /*e2b0*/  STL.64 [R1+0xea8], R16 ;  /* 0x000ea81001007387 */ /* 0x0001e40000100a00 */
[----:B0-----:R-:W-:-:S02]  /*e2c0*/  IMAD.WIDE R16, R2, 0x2, R14 ;  /* 0x0000000202107825 */ /* 0x001fc400078e020e */
[----:B------:R-:W5:Y:S04]  /*e2d0*/  LDL.LU.64 R14, [R1+0x1120] ;  /* 0x00112000010e7983 */ /* 0x000f680000300a00 */
[----:B------:R3:W-:Y:S02]  /*e2e0*/  STL.64 [R1+0xe98], R16 ;  /* 0x000e981001007387 */ /* 0x0007e40000100a00 */
[----:B---3--:R-:W-:-:S05]  /*e2f0*/  IMAD.WIDE R16, R9, 0x2, R6 ;  /* 0x0000000209107825 */ /* 0x008fca00078e0206 */
[----:B------:R0:W-:Y:S02]  /*e300*/  STL.64 [R1+0x10f0], R16 ;  /* 0x0010f01001007387 */ /* 0x0001e40000100a00 */
[----:B0-----:R-:W-:-:S05]  /*e310*/  IMAD.WIDE R16, R10, 0x2, R6 ;  /* 0x000000020a107825 */ /* 0x001fca00078e0206 */
[----:B------:R0:W-:Y:S02]  /*e320*/  STL.64 [R1+0x10b0], R16 ;  /* 0x0010b01001007387 */ /* 0x0001e40000100a00 */
[----:B0-----:R-:W-:-:S05]  /*e330*/  IMAD.WIDE R16, R11, 0x2, R6 ;  /* 0x000000020b107825 */ /* 0x001fca00078e0206 */
[----:B------:R4:W-:Y:S02]  /*e340*/  STL.64 [R1+0x1098], R16 ;  /* 0x0010981001007387 */ /* 0x0009e40000100a00 */
[----:B----4-:R-:W-:-:S05]  /*e350*/  IMAD.WIDE R16, R12, 0x2, R6 ;  /* 0x000000020c107825 */ /* 0x010fca00078e0206 */
[----:B------:R0:W-:Y:S02]  /*e360*/  STL.64 [R1+0x1080], R16 ;  /* 0x0010801001007387 */ /* 0x0001e40000100a00 */
[----:B0-----:R-:W-:-:S05]  /*e370*/  IMAD.WIDE R16, R13, 0x2, R6 ;  /* 0x000000020d107825 */ /* 0x001fca00078e0206 */
[----:B------:R5:W-:Y:S02]  /*e380*/  STL.64 [R1+0x1068], R16 ;  /* 0x0010681001007387 */ /* 0x000be40000100a00 */
[----:B-----5:R-:W-:-:S05]  /*e390*/  IMAD.WIDE R16, R14, 0x2, R6 ;  /* 0x000000020e107825 */ /* 0x020fca00078e0206 */
[----:B------:R0:W-:Y:S02]  /*e3a0*/  STL.64 [R1+0x1050], R16 ;  /* 0x0010501001007387 */ /* 0x0001e40000100a00 */
[----:B0-----:R-:W-:-:S05]  /*e3b0*/  IMAD.WIDE R16, R15, 0x2, R6 ;  /* 0x000000020f107825 */ /* 0x001fca00078e0206 */
[----:B------:R0:W-:Y:S04]  /*e3c0*/  STL.64 [R1+0x1038], R16 ;  /* 0x0010381001007387 */ /* 0x0001e80000100a00 */
[----:B0-----:R-:W3:Y:S04]  /*e3d0*/  LDL.LU.64 R16, [R1+0x1118] ;  /* 0x0011180001107983 */ /* 0x001ee80000300a00 */
[----:B------:R3:W-:Y:S02]  /*e3e0*/  STL.64 [R1+0x1110], R14 ;  /* 0x0011100e01007387 */ /* 0x0007e40000100a00 */
        /* <DEDUP_REMOVED lines=34> */
[--C-:B--2---:R-:W-:Y:S02]  /*e610*/  IMAD.WIDE R14, R9, 0x2, R4.reuse ;  /* 0x00000002090e7825 */ /* 0x104fe400078e0204 */
[----:B------:R-:W2:Y:S04]  /*e620*/  LDL.64 R8, [R1+0x500] ;  /* 0x0005000001087983 */ /* 0x000ea80000100a00 */
[----:B------:R0:W-:Y:S02]  /*e630*/  STL.64 [R1+0x10e8], R14 ;  /* 0x0010e80e01007387 */ /* 0x0001e40000100a00 */
[----:B0-----:R-:W-:-:S05]  /*e640*/  IMAD.WIDE R14, R10, 0x2, R4 ;  /* 0x000000020a0e7825 */ /* 0x001fca00078e0204 */
[----:B------:R0:W-:Y:S02]  /*e650*/  STL.64 [R1+0xe90], R14 ;  /* 0x000e900e01007387 */ /* 0x0001e40000100a00 */
[--C-:B0-----:R-:W-:Y:S02]  /*e660*/  IMAD.WIDE R14, R11, 0x2, R4.reuse ;  /* 0x000000020b0e7825 */ /* 0x101fe400078e0204 */
[----:B------:R-:W3:Y:S04]  /*e670*/  LDL.64 R10, [R1+0x508] ;  /* 0x00050800010a7983 */ /* 0x000ee80000100a00 */
[----:B------:R0:W-:Y:S02]  /*e680*/  STL.64 [R1+0xe88], R14 ;  /* 0x000e880e01007387 */ /* 0x0001e40000100a00 */
[----:B0-----:R-:W-:-:S05]  /*e690*/  IMAD.WIDE R14, R12, 0x2, R4 ;  /* 0x000000020c0e7825 */ /* 0x001fca00078e0204 */
[----:B------:R0:W-:Y:S04]  /*e6a0*/  STL.64 [R1+0xe80], R14 ;  /* 0x000e800e01007387 */ /* 0x0001e80000100a00 */
[----:B0-----:R-:W4:Y:S01]  /*e6b0*/  LDL.LU.64 R14, [R1+0x1110] ;  /* 0x00111000010e7983 */ /* 0x001f220000300a00 */
[----:B------:R-:W-:-:S05]  /*e6c0*/  IMAD.WIDE R12, R13, 0x2, R4 ;  /* 0x000000020d0c7825 */ /* 0x000fca00078e0204 */
[----:B------:R4:W-:Y:S01]  /*e6d0*/  STL.64 [R1+0xe78], R12 ;  /* 0x000e780c01007387 */ /* 0x0009e20000100a00 */
[----:B------:R-:W-:Y:S02]  /*e6e0*/  UMOV UR4, URZ ;  /* 0x0000003f00047c82 */ /* 0x000fe40008000000 */
[----:B------:R-:W-:Y:S01]  /*e6f0*/  UMOV UR5, URZ ;  /* 0x0000003f00057c82 */ /* 0x000fe20008000000 */
[----:B----4-:R-:W-:-:S04]  /*e700*/  IMAD.WIDE R12, R14, 0x2, R4 ;  /* 0x000000020e0c7825 */ /* 0x010fc800078e0204 */
[--C-:B------:R-:W-:Y:S01]  /*e710*/  IMAD.WIDE R14, R15, 0x2, R4.reuse ;  /* 0x000000020f0e7825 */ /* 0x100fe200078e0204 */
[----:B------:R0:W-:Y:S04]  /*e720*/  STL.64 [R1+0xe70], R12 ;  /* 0x000e700c01007387 */ /* 0x0001e80000100a00 */
[----:B------:R1:W-:Y:S01]  /*e730*/  STL.64 [R1+0xe68], R14 ;  /* 0x000e680e01007387 */ /* 0x0003e20000100a00 */
[----:B0-----:R-:W-:-:S04]  /*e740*/  IMAD.WIDE R12, R16, 0x2, R4 ;  /* 0x00000002100c7825 */ /* 0x001fc800078e0204 */
[--C-:B-1----:R-:W-:Y:S01]  /*e750*/  IMAD.WIDE R14, R17, 0x2, R4.reuse ;  /* 0x00000002110e7825 */ /* 0x102fe200078e0204 */
[----:B------:R0:W-:Y:S03]  /*e760*/  STL.64 [R1+0xe60], R12 ;  /* 0x000e600c01007387 */ /* 0x0001e60000100a00 */
[--C-:B------:R-:W-:Y:S01]  /*e770*/  IMAD.WIDE R16, R19, 0x2, R4.reuse ;  /* 0x0000000213107825 */ /* 0x100fe200078e0204 */
[----:B------:R1:W-:Y:S03]  /*e780*/  STL.64 [R1+0xe58], R14 ;  /* 0x000e580e01007387 */ /* 0x0003e60000100a00 */
[----:B0-----:R-:W-:-:S04]  /*e790*/  IMAD.WIDE R12, R18, 0x2, R4 ;  /* 0x00000002120c7825 */ /* 0x001fc800078e0204 */
[--C-:B-1----:R-:W-:Y:S01]  /*e7a0*/  IMAD.WIDE R14, R20, 0x2, R4.reuse ;  /* 0x00000002140e7825 */ /* 0x102fe200078e0204 */
[----:B------:R0:W-:Y:S04]  /*e7b0*/  STL.64 [R1+0xe50], R12 ;  /* 0x000e500c01007387 */ /* 0x0001e80000100a00 */
[----:B------:R1:W-:Y:S04]  /*e7c0*/  STL.64 [R1+0xe48], R16 ;  /* 0x000e481001007387 */ /* 0x0003e80000100a00 */
[----:B------:R4:W-:Y:S01]  /*e7d0*/  STL.64 [R1+0xe40], R14 ;  /* 0x000e400e01007387 */ /* 0x0009e20000100a00 */
[----:B0-----:R-:W-:-:S04]  /*e7e0*/  IMAD.WIDE R12, R21, 0x2, R4 ;  /* 0x00000002150c7825 */ /* 0x001fc800078e0204 */
[--C-:B-1----:R-:W-:Y:S01]  /*e7f0*/  IMAD.WIDE R16, R22, 0x2, R4.reuse ;  /* 0x0000000216107825 */ /* 0x102fe200078e0204 */
[----:B------:R0:W-:Y:S03]  /*e800*/  STL.64 [R1+0xe38], R12 ;  /* 0x000e380c01007387 */ /* 0x0001e60000100a00 */
[--C-:B----4-:R-:W-:Y:S01]  /*e810*/  IMAD.WIDE R14, R23, 0x2, R4.reuse ;  /* 0x00000002170e7825 */ /* 0x110fe200078e0204 */
[----:B------:R1:W-:Y:S04]  /*e820*/  STL.64 [R1+0xe30], R16 ;  /* 0x000e301001007387 */ /* 0x0003e80000100a00 */
[----:B------:R4:W-:Y:S01]  /*e830*/  STL.64 [R1+0xe28], R14 ;  /* 0x000e280e01007387 */ /* 0x0009e20000100a00 */
[----:B0-----:R-:W-:-:S04]  /*e840*/  IMAD.WIDE R12, R24, 0x2, R4 ;  /* 0x00000002180c7825 */ /* 0x001fc800078e0204 */
[--C-:B-1----:R-:W-:Y:S01]  /*e850*/  IMAD.WIDE R16, R25, 0x2, R4.reuse ;  /* 0x0000000219107825 */ /* 0x102fe200078e0204 */
[----:B------:R0:W-:Y:S03]  /*e860*/  STL.64 [R1+0xe20], R12 ;  /* 0x000e200c01007387 */ /* 0x0001e60000100a00 */
[----:B----4-:R-:W-:Y:S01]  /*e870*/  IMAD.WIDE R14, R26, 0x2, R4 ;  /* 0x000000021a0e7825 */ /* 0x010fe200078e0204 */
[----:B------:R1:W-:Y:S04]  /*e880*/  STL.64 [R1+0xe18], R16 ;  /* 0x000e181001007387 */ /* 0x0003e80000100a00 */
[----:B------:R4:W-:Y:S01]  /*e890*/  STL.64 [R1+0xe10], R14 ;  /* 0x000e100e01007387 */ /* 0x0009e20000100a00 */
[----:B0-----:R-:W-:-:S02]  /*e8a0*/  IMAD.MOV.U32 R12, RZ, RZ, c[0x0][0x1a4] ;  /* 0x00006900ff0c7624 */ /* 0x001fc400078e00ff */
[----:B-1----:R-:W-:-:S04]  /*e8b0*/  IMAD.WIDE R16, R27, 0x2, R4 ;  /* 0x000000021b107825 */ /* 0x002fc800078e0204 */
[--C-:B----4-:R-:W-:Y:S01]  /*e8c0*/  IMAD.WIDE R14, R28, 0x2, R4.reuse ;  /* 0x000000021c0e7825 */ /* 0x110fe200078e0204 */
[----:B------:R0:W-:Y:S03]  /*e8d0*/  STL.64 [R1+0xe08], R16 ;  /* 0x000e081001007387 */ /* 0x0001e60000100a00 */
[----:B------:R-:W-:Y:S01]  /*e8e0*/  IMAD R12, R12, 0x16, RZ ;  /* 0x000000160c0c7824 */ /* 0x000fe200078e02ff */
[----:B------:R1:W-:Y:S01]  /*e8f0*/  STL.64 [R1+0xe00], R14 ;  /* 0x000e000e01007387 */ /* 0x0003e20000100a00 */
[----:B------:R-:W-:-:S04]  /*e900*/  IMAD.WIDE R18, R29, 0x2, R4 ;  /* 0x000000021d127825 */ /* 0x000fc800078e0204 */
[--C-:B0-----:R-:W-:Y:S01]  /*e910*/  IMAD.WIDE R16, R12, 0x2, R4.reuse ;  /* 0x000000020c107825 */ /* 0x101fe200078e0204 */
[----:B------:R-:W-:Y:S03]  /*e920*/  STL.64 [R1+0xdf8], R18 ;  /* 0x000df81201007387 */ /* 0x000fe60000100a00 */
[--C-:B-1----:R-:W-:Y:S01]  /*e930*/  IMAD.WIDE R14, R0, 0x2, R4.reuse ;  /* 0x00000002000e7825 */ /* 0x102fe200078e0204 */
[----:B------:R0:W-:Y:S03]  /*e940*/  STL.64 [R1+0xdf0], R16 ;  /* 0x000df01001007387 */ /* 0x0001e60000100a00 */
[----:B------:R-:W-:Y:S01]  /*e950*/  IMAD.WIDE R12, R3, 0x2, R4 ;  /* 0x00000002030c7825 */ /* 0x000fe200078e0204 */
[----:B------:R-:W-:Y:S01]  /*e960*/  MOV R3, c[0x0][0x1a4] ;  /* 0x0000690000037a02 */ /* 0x000fe20000000f00 */
[----:B------:R-:W-:Y:S04]  /*e970*/  STL.64 [R1+0xde8], R14 ;  /* 0x000de80e01007387 */ /* 0x000fe80000100a00 */
[----:B------:R2:W-:Y:S01]  /*e980*/  STL.64 [R1+0xde0], R12 ;  /* 0x000de00c01007387 */ /* 0x0005e20000100a00 */
[----:B------:R-:W-:-:S02]  /*e990*/  IMAD R3, R3, 0x1a, RZ ;  /* 0x0000001a03037824 */ /* 0x000fc400078e02ff */
[----:B0-----:R-:W-:-:S04]  /*e9a0*/  IMAD.WIDE R16, R2, 0x2, R6 ;  /* 0x0000000202107825 */ /* 0x001fc800078e0206 */
[----:B--2---:R-:W-:-:S04]  /*e9b0*/  IMAD.WIDE R12, R2, 0x2, R8 ;  /* 0x00000002020c7825 */ /* 0x004fc800078e0208 */
[----:B------:R-:W-:Y:S01]  /*e9c0*/  IMAD.WIDE R14, R2, 0x2, R4 ;  /* 0x00000002020e7825 */ /* 0x000fe200078e0204 */
[----:B------:R3:W-:Y:S03]  /*e9d0*/  STL.64 [R1+0xdd8], R12 ;  /* 0x000dd80c01007387 */ /* 0x0007e60000100a00 */
[----:B------:R-:W-:Y:S01]  /*e9e0*/  IMAD.MOV.U32 R2, RZ, RZ, c[0x0][0x1a4] ;  /* 0x00006900ff027624 */ /* 0x000fe200078e00ff */
[----:B------:R0:W-:Y:S04]  /*e9f0*/  STL.64 [R1+0xdd0], R16 ;  /* 0x000dd01001007387 */ /* 0x0001e80000100a00 */
[----:B------:R1:W-:Y:S01]  /*ea00*/  STL.64 [R1+0xdc8], R14 ;  /* 0x000dc80e01007387 */ /* 0x0003e20000100a00 */
[----:B---3--:R-:W-:-:S05]  /*ea10*/  IMAD.WIDE R12, R3, 0x2, R10 ;  /* 0x00000002030c7825 */ /* 0x008fca00078e020a */
[----:B------:R2:W-:Y:S01]  /*ea20*/  STL.64 [R1+0xdc0], R12 ;  /* 0x000dc00c01007387 */ /* 0x0005e20000100a00 */
[----:B------:R-:W-:Y:S02]  /*ea30*/  IMAD R2, R2, 0x1b, RZ ;  /* 0x0000001b02027824 */ /* 0x000fe400078e02ff */
[----:B0-----:R-:W-:-:S04]  /*ea40*/  IMAD.WIDE R16, R3, 0x2, R6 ;  /* 0x0000000203107825 */ /* 0x001fc800078e0206 */
[----:B-1----:R-:W-:-:S04]  /*ea50*/  IMAD.WIDE R14, R3, 0x2, R4 ;  /* 0x00000002030e7825 */ /* 0x002fc800078e0204 */
[----:B--2---:R-:W-:-:S05]  /*ea60*/  IMAD.WIDE R12, R3, 0x2, R8 ;  /* 0x00000002030c7825 */ /* 0x004fca00078e0208 */
[----:B------:R0:W-:Y:S01]  /*ea70*/  STL.64 [R1+0xdb8], R12 ;  /* 0x000db80c01007387 */ /* 0x0001e20000100a00 */
[----:B------:R-:W-:-:S03]  /*ea80*/  IMAD.MOV.U32 R3, RZ, RZ, c[0x0][0x1a4] ;  /* 0x00006900ff037624 */ /* 0x000fc600078e00ff */
[----:B------:R1:W-:Y:S04]  /*ea90*/  STL.64 [R1+0xdb0], R16 ;  /* 0x000db01001007387 */ /* 0x0003e80000100a00 */
[----:B------:R2:W-:Y:S01]  /*eaa0*/  STL.64 [R1+0xda8], R14 ;  /* 0x000da80e01007387 */ /* 0x0005e20000100a00 */
[----:B0-----:R-:W-:-:S05]  /*eab0*/  IMAD.WIDE R12, R2, 0x2, R10 ;  /* 0x00000002020c7825 */ /* 0x001fca00078e020a */
[----:B------:R0:W-:Y:S01]  /*eac0*/  STL.64 [R1+0xda0], R12 ;  /* 0x000da00c01007387 */ /* 0x0001e20000100a00 */
[----:B------:R-:W-:Y:S02]  /*ead0*/  IMAD R3, R3, 0x1c, RZ ;  /* 0x0000001c03037824 */ /* 0x000fe400078e02ff */
[----:B-1----:R-:W-:-:S04]  /*eae0*/  IMAD.WIDE R16, R2, 0x2, R6 ;  /* 0x0000000202107825 */ /* 0x002fc800078e0206 */
[----:B--2---:R-:W-:-:S04]  /*eaf0*/  IMAD.WIDE R14, R2, 0x2, R4 ;  /* 0x00000002020e7825 */ /* 0x004fc800078e0204 */
[----:B0-----:R-:W-:Y:S01]  /*eb00*/  IMAD.WIDE R12, R2, 0x2, R8 ;  /* 0x00000002020c7825 */ /* 0x001fe200078e0208 */
[----:B------:R-:W-:-:S04]  /*eb10*/  MOV R2, c[0x0][0x1a4] ;  /* 0x0000690000027a02 */ /* 0x000fc80000000f00 */
[----:B------:R0:W-:Y:S04]  /*eb20*/  STL.64 [R1+0xd98], R12 ;  /* 0x000d980c01007387 */ /* 0x0001e80000100a00 */
[----:B------:R1:W-:Y:S04]  /*eb30*/  STL.64 [R1+0xd90], R16 ;  /* 0x000d901001007387 */ /* 0x0003e80000100a00 */
[----:B------:R2:W-:Y:S01]  /*eb40*/  STL.64 [R1+0xd88], R14 ;  /* 0x000d880e01007387 */ /* 0x0005e20000100a00 */
[----:B0-----:R-:W-:-:S05]  /*eb50*/  IMAD.WIDE R12, R3, 0x2, R10 ;  /* 0x00000002030c7825 */ /* 0x001fca00078e020a */
[----:B------:R0:W-:Y:S01]  /*eb60*/  STL.64 [R1+0xd80], R12 ;  /* 0x000d800c01007387 */ /* 0x0001e20000100a00 */
[----:B------:R-:W-:Y:S02]  /*eb70*/  IMAD R2, R2, 0x1d, RZ ;  /* 0x0000001d02027824 */ /* 0x000fe400078e02ff */
[----:B-1----:R-:W-:-:S04]  /*eb80*/  IMAD.WIDE R16, R3, 0x2, R6 ;  /* 0x0000000203107825 */ /* 0x002fc800078e0206 */
[----:B--2---:R-:W-:-:S04]  /*eb90*/  IMAD.WIDE R14, R3, 0x2, R4 ;  /* 0x00000002030e7825 */ /* 0x004fc800078e0204 */
[----:B0-----:R-:W-:-:S05]  /*eba0*/  IMAD.WIDE R12, R3, 0x2, R8 ;  /* 0x00000002030c7825 */ /* 0x001fca00078e0208 */
        /* <DEDUP_REMOVED lines=9> */
[----:B0-----:R-:W-:-:S04]  /*ec40*/  IMAD.WIDE R12, R2, 0x2, R8 ;  /* 0x00000002020c7825 */ /* 0x001fc800078e0208 */
[----:B------:R-:W-:Y:S01]  /*ec50*/  IMAD.MOV.U32 R2, RZ, RZ, c[0x0][0x1a4] ;  /* 0x00006900ff027624 */ /* 0x000fe200078e00ff */
[----:B------:R0:W-:Y:S03]  /*ec60*/  STL.64 [R1+0xd58], R12 ;  /* 0x000d580c01007387 */ /* 0x0001e60000100a00 */
[----:B------:R-:W-:Y:S01]  /*ec70*/  IMAD R2, R2, 0x1f, RZ ;  /* 0x0000001f02027824 */ /* 0x000fe200078e02ff */
[----:B------:R1:W-:Y:S04]  /*ec80*/  STL.64 [R1+0xd50], R16 ;  /* 0x000d501001007387 */ /* 0x0003e80000100a00 */
[----:B------:R2:W-:Y:S01]  /*ec90*/  STL.64 [R1+0xd48], R14 ;  /* 0x000d480e01007387 */ /* 0x0005e20000100a00 */
[----:B0-----:R-:W-:-:S04]  /*eca0*/  IMAD.WIDE R12, R3, 0x2, R10 ;  /* 0x00000002030c7825 */ /* 0x001fc800078e020a */
[C---:B-1----:R-:W-:Y:S01]  /*ecb0*/  IMAD.WIDE R16, R3.reuse, 0x2, R8 ;  /* 0x0000000203107825 */ /* 0x042fe200078e0208 */
[----:B------:R0:W-:Y:S03]  /*ecc0*/  STL.64 [R1+0xd40], R12 ;  /* 0x000d400c01007387 */ /* 0x0001e60000100a00 */
[C---:B--2---:R-:W-:Y:S01]  /*ecd0*/  IMAD.WIDE R14, R3.reuse, 0x2, R6 ;  /* 0x00000002030e7825 */ /* 0x044fe200078e0206 */
[----:B------:R1:W-:Y:S03]  /*ece0*/  STL.64 [R1+0xd38], R16 ;  /* 0x000d381001007387 */ /* 0x0003e60000100a00 */
[----:B------:R-:W-:Y:S01]  /*ecf0*/  IMAD.WIDE R10, R2, 0x2, R10 ;  /* 0x00000002020a7825 */ /* 0x000fe200078e020a */
[----:B------:R1:W-:Y:S03]  /*ed00*/  STL.64 [R1+0xd30], R14 ;  /* 0x000d300e01007387 */ /* 0x0003e60000100a00 */
[----:B0-----:R-:W-:-:S04]  /*ed10*/  IMAD.WIDE R12, R3, 0x2, R4 ;  /* 0x00000002030c7825 */ /* 0x001fc800078e0204 */
[C---:B------:R-:W-:Y:S01]  /*ed20*/  IMAD.WIDE R8, R2.reuse, 0x2, R8 ;  /* 0x0000000202087825 */ /* 0x040fe200078e0208 */
[----:B------:R1:W-:Y:S03]  /*ed30*/  STL.64 [R1+0xd28], R12 ;  /* 0x000d280c01007387 */ /* 0x0003e60000100a00 */
[C---:B------:R-:W-:Y:S01]  /*ed40*/  IMAD.WIDE R6, R2.reuse, 0x2, R6 ;  /* 0x0000000202067825 */ /* 0x040fe200078e0206 */
[----:B------:R1:W-:Y:S03]  /*ed50*/  STL.64 [R1+0xd20], R10 ;  /* 0x000d200a01007387 */ /* 0x0003e60000100a00 */
[----:B------:R-:W-:Y:S01]  /*ed60*/  IMAD.WIDE R2, R2, 0x2, R4 ;  /* 0x0000000202027825 */ /* 0x000fe200078e0204 */
[----:B------:R1:W-:Y:S04]  /*ed70*/  STL.64 [R1+0xd18], R8 ;  /* 0x000d180801007387 */ /* 0x0003e80000100a00 */
[----:B------:R1:W-:Y:S04]  /*ed80*/  STL.64 [R1+0xd10], R6 ;  /* 0x000d100601007387 */ /* 0x0003e80000100a00 */
[----:B------:R1:W-:Y:S02]  /*ed90*/  STL.64 [R1+0xd08], R2 ;  /* 0x000d080201007387 */ /* 0x0003e40000100a00 */
.L_x_19:
[----:B01----:R-:W2:Y:S04]  /*eda0*/  LDL.64 R2, [R1+0x508] ;  /* 0x0005080001027983 */ /* 0x003ea80000100a00 */
[----:B------:R-:W2:Y:S04]  /*edb0*/  LDL R0, [R1+0x1c0] ;  /* 0x0001c00001007983 */ /* 0x000ea80000100800 */
[----:B------:R-:W3:Y:S04]  /*edc0*/  LDL.64 R4, [R1+0x500] ;  /* 0x0005000001047983 */ /* 0x000ee80000100a00 */
[----:B------:R-:W4:Y:S04]  /*edd0*/  LDL.64 R6, [R1+0x4f8] ;  /* 0x0004f80001067983 */ /* 0x000f280000100a00 */
        /* <DEDUP_REMOVED lines=8> */
[----:B------:R-:W4:Y:S01]  /*ee60*/  LDL.64 R18, [R1+0x10b0] ;  /* 0x0010b00001127983 */ /* 0x000f220000100a00 */
[----:B--2---:R-:W-:-:S05]  /*ee70*/  IMAD.WIDE R2, R0, 0x2, R2 ;  /* 0x0000000200027825 */ /* 0x004fca00078e0202 */
[----:B------:R0:W2:Y:S01]  /*ee80*/  LDG.E.U16 R29, [R2.64] ;  /* 0x00000006021d7981 */ /* 0x0000a2000c1e1500 */
[----:B---3--:R-:W-:-:S04]  /*ee90*/  IMAD.WIDE R4, R0, 0x2, R4 ;  /* 0x0000000200047825 */ /* 0x008fc800078e0204 */
[C---:B----4-:R-:W-:Y:S01]  /*eea0*/  IMAD.WIDE R6, R0.reuse, 0x2, R6 ;  /* 0x0000000200067825 */ /* 0x050fe200078e0206 */
[----:B------:R1:W3:Y:S03]  /*eeb0*/  LDG.E.U16 R28, [R4.64] ;  /* 0x00000006041c7981 */ /* 0x0002e6000c1e1500 */
[C---:B------:R-:W-:Y:S01]  /*eec0*/  IMAD.WIDE R8, R0.reuse, 0x2, R8 ;  /* 0x0000000200087825 */ /* 0x040fe200078e0208 */
[----:B------:R4:W3:Y:S03]  /*eed0*/  LDG.E.U16 R26, [R6.64] ;  /* 0x00000006061a7981 */ /* 0x0008e6000c1e1500 */
[C---:B0-----:R-:W-:Y:S01]  /*eee0*/  IMAD.WIDE R2, R0.reuse, 0x2, R16 ;  /* 0x0000000200027825 */ /* 0x041fe200078e0210 */
[----:B------:R0:W3:Y:S03]  /*eef0*/  LDG.E.U16 R27, [R8.64] ;  /* 0x00000006081b7981 */ /* 0x0000e6000c1e1500 */
[C---:B-1----:R-:W-:Y:S01]  /*ef00*/  IMAD.WIDE R4, R0.reuse, 0x2, R22 ;  /* 0x0000000200047825 */ /* 0x042fe200078e0216 */
[----:B------:R-:W3:Y:S04]  /*ef10*/  LDL.64 R16, [R1+0xe90] ;  /* 0x000e900001107983 */ /* 0x000ee80000100a00 */
[----:B------:R1:W3:Y:S01]  /*ef20*/  LDG.E.U16 R23, [R2.64] ;  /* 0x0000000602177981 */ /* 0x0002e2000c1e1500 */
[----:B----4-:R-:W-:-:S03]  /*ef30*/  IMAD.WIDE R6, R0, 0x2, R14 ;  /* 0x0000000200067825 */ /* 0x010fc600078e020e */
[----:B------:R-:W4:Y:S04]  /*ef40*/  LDL.64 R14, [R1+0x10a0] ;  /* 0x0010a000010e7983 */ /* 0x000f280000100a00 */
[----:B--2---:R2:W-:Y:S04]  /*ef50*/  STL [R1+0x18c], R29 ;  /* 0x00018c1d01007387 */ /* 0x0045e80000100800 */
[----:B--2---:R2:W4:Y:S01]  /*ef60*/  LDG.E.U16 R29, [R4.64] ;  /* 0x00000006041d7981 */ /* 0x004522000c1e1500 */
[----:B0-----:R-:W-:-:S03]  /*ef70*/  IMAD.WIDE R8, R0, 0x2, R12 ;  /* 0x0000000200087825 */ /* 0x001fc600078e020c */
[----:B---3--:R0:W-:Y:S01]  /*ef80*/  STL [R1+0x188], R28 ;  /* 0x0001881c01007387 */ /* 0x0081e20000100800 */
[----:B------:R-:W-:-:S03]  /*ef90*/  IMAD.WIDE R10, R0, 0x2, R10 ;  /* 0x00000002000a7825 */ /* 0x000fc600078e020a */
[----:B------:R3:W-:Y:S01]  /*efa0*/  STL [R1+0x184], R26 ;  /* 0x0001841a01007387 */ /* 0x0007e20000100800 */
[----:B-1----:R-:W-:-:S03]  /*efb0*/  IMAD.WIDE R2, R0, 0x2, R20 ;  /* 0x0000000200027825 */ /* 0x002fc600078e0214 */
[----:B------:R-:W4:Y:S04]  /*efc0*/  LDL.64 R12, [R1+0x1098] ;  /* 0x00109800010c7983 */ /* 0x000f280000100a00 */
[----:B0-----:R0:W4:Y:S04]  /*efd0*/  LDG.E.U16 R28, [R6.64] ;  /* 0x00000006061c7981 */ /* 0x001128000c1e1500 */
[----:B---3--:R1:W3:Y:S04]  /*efe0*/  LDG.E.U16 R26, [R8.64] ;  /* 0x00000006081a7981 */ /* 0x0082e8000c1e1500 */
[----:B------:R2:W-:Y:S01]  /*eff0*/  STL [R1+0x180], R27 ;  /* 0x0001801b01007387 */ /* 0x0005e20000100800 */
[----:B0-----:R-:W-:-:S03]  /*f000*/  IMAD.WIDE R6, R0, 0x2, R16 ;  /* 0x0000000200067825 */ /* 0x001fc600078e0210 */
[----:B------:R0:W-:Y:S01]  /*f010*/  STL [R1+0x17c], R23 ;  /* 0x00017c1701007387 */ /* 0x0001e20000100800 */
[----:B-1----:R-:W-:-:S03]  /*f020*/  IMAD.WIDE R8, R0, 0x2, R24 ;  /* 0x0000000200087825 */ /* 0x002fc600078e0218 */
[----:B------:R-:W3:Y:S04]  /*f030*/  LDL.64 R20, [R1+0x1090] ;  /* 0x0010900001147983 */ /* 0x000ee80000100a00 */
[----:B--2---:R1:W2:Y:S04]  /*f040*/  LDG.E.U16 R27, [R10.64] ;  /* 0x000000060a1b7981 */ /* 0x0042a8000c1e1500 */
[----:B------:R-:W2:Y:S04]  /*f050*/  LDL.64 R16, [R1+0x1080] ;  /* 0x0010800001107983 */ /* 0x000ea80000100a00 */
[----:B------:R1:W2:Y:S01]  /*f060*/  LDG.E.U16 R25, [R2.64] ;  /* 0x0000000602197981 */ /* 0x0002a2000c1e1500 */
[----:B------:R-:W-:-:S03]  /*f070*/  IMAD.WIDE R4, R0, 0x2, R18 ;  /* 0x0000000200047825 */ /* 0x000fc600078e0212 */
[----:B0-----:R-:W2:Y:S04]  /*f080*/  LDL.64 R22, [R1+0xe88] ;  /* 0x000e880001167983 */ /* 0x001ea80000100a00 */
[----:B------:R-:W2:Y:S04]  /*f090*/  LDL.64 R18, [R1+0x1088] ;  /* 0x0010880001127983 */ /* 0x000ea80000100a00 */
[----:B----4-:R0:W-:Y:S04]  /*f0a0*/  STL [R1+0x178], R29 ;  /* 0x0001781d01007387 */ /* 0x0101e80000100800 */
[----:B0-----:R0:W4:Y:S01]  /*f0b0*/  LDG.E.U16 R29, [R4.64] ;  /* 0x00000006041d7981 */ /* 0x001122000c1e1500 */
[----:B-1----:R-:W-:-:S04]  /*f0c0*/  IMAD.WIDE R10, R0, 0x2, R14 ;  /* 0x00000002000a7825 */ /* 0x002fc800078e020e */
[C---:B------:R-:W-:Y:S01]  /*f0d0*/  IMAD.WIDE R2, R0.reuse, 0x2, R12 ;  /* 0x0000000200027825 */ /* 0x040fe200078e020c */
[----:B------:R1:W-:Y:S04]  /*f0e0*/  STL [R1+0x174], R28 ;  /* 0x0001741c01007387 */ /* 0x0003e80000100800 */
[----:B---3--:R3:W-:Y:S04]  /*f0f0*/  STL [R1+0x170], R26 ;  /* 0x0001701a01007387 */ /* 0x0087e80000100800 */
[----:B------:R-:W4:Y:S04]  /*f100*/  LDL.64 R14, [R1+0xe80] ;  /* 0x000e8000010e7983 */ /* 0x000f280000100a00 */
[----:B-1----:R1:W4:Y:S04]  /*f110*/  LDG.E.U16 R28, [R6.64] ;  /* 0x00000006061c7981 */ /* 0x002328000c1e1500 */
[----:B---3--:R3:W4:Y:S04]  /*f120*/  LDG.E.U16 R26, [R8.64] ;  /* 0x00000006081a7981 */ /* 0x008728000c1e1500 */
[----:B--2---:R2:W-:Y:S01]  /*f130*/  STL [R1+0x16c], R27 ;  /* 0x00016c1b01007387 */ /* 0x0045e20000100800 */
[----:B-1----:R-:W-:-:S03]  /*f140*/  IMAD.WIDE R6, R0, 0x2, R20 ;  /* 0x0000000200067825 */ /* 0x002fc600078e0214 */
[----:B------:R1:W-:Y:S04]  /*f150*/  STL [R1+0x168], R25 ;  /* 0x0001681901007387 */ /* 0x0003e80000100800 */
[----:B--2---:R2:W4:Y:S04]  /*f160*/  LDG.E.U16 R27, [R10.64] ;  /* 0x000000060a1b7981 */ /* 0x004528000c1e1500 */
[----:B------:R-:W4:Y:S04]  /*f170*/  LDL.64 R20, [R1+0xe78] ;  /* 0x000e780001147983 */ /* 0x000f280000100a00 */
[----:B-1----:R-:W4:Y:S01]  /*f180*/  LDL.64 R24, [R1+0x1078] ;  /* 0x0010780001187983 */ /* 0x002f220000100a00 */
[----:B--2---:R-:W-:-:S03]  /*f190*/  IMAD.WIDE R10, R0, 0x2, R16 ;  /* 0x00000002000a7825 */ /* 0x004fc600078e0210 */
[----:B------:R1:W2:Y:S01]  /*f1a0*/  LDG.E.U16 R17, [R2.64] ;  /* 0x0000000602117981 */ /* 0x0002a2000c1e1500 */
[----:B0-----:R-:W-:-:S03]  /*f1b0*/  IMAD.WIDE R4, R0, 0x2, R22 ;  /* 0x0000000200047825 */ /* 0x001fc600078e0216 */
[----:B------:R-:W2:Y:S04]  /*f1c0*/  LDL.64 R12, [R1+0x1070] ;  /* 0x00107000010c7983 */ /* 0x000ea80000100a00 */
[----:B------:R-:W2:Y:S04]  /*f1d0*/  LDL.64 R22, [R1+0x1068] ;  /* 0x0010680001167983 */ /* 0x000ea80000100a00 */
[----:B----4-:R0:W-:Y:S04]  /*f1e0*/  STL [R1+0x164], R29 ;  /* 0x0001641d01007387 */ /* 0x0101e80000100800 */
[----:B0-----:R0:W4:Y:S01]  /*f1f0*/  LDG.E.U16 R29, [R4.64] ;  /* 0x00000006041d7981 */ /* 0x001122000c1e1500 */
[----:B---3--:R-:W-:-:S04]  /*f200*/  IMAD.WIDE R8, R0, 0x2, R18 ;  /* 0x0000000200087825 */ /* 0x008fc800078e0212 */
[C---:B-1----:R-:W-:Y:S01]  /*f210*/  IMAD.WIDE R2, R0.reuse, 0x2, R14 ;  /* 0x0000000200027825 */ /* 0x042fe200078e020e */
[----:B------:R1:W-:Y:S04]  /*f220*/  STL [R1+0x160], R28 ;  /* 0x0001601c01007387 */ /* 0x0003e80000100800 */
[----:B------:R3:W-:Y:S04]  /*f230*/  STL [R1+0x15c], R26 ;  /* 0x00015c1a01007387 */ /* 0x0007e80000100800 */
[----:B------:R-:W4:Y:S04]  /*f240*/  LDL.64 R18, [R1+0x1060] ;  /* 0x0010600001127983 */ /* 0x000f280000100a00 */
[----:B-1----:R1:W4:Y:S04]  /*f250*/  LDG.E.U16 R28, [R6.64] ;  /* 0x00000006061c7981 */ /* 0x002328000c1e1500 */
[----:B---3--:R3:W4:Y:S04]  /*f260*/  LDG.E.U16 R26, [R8.64] ;  /* 0x00000006081a7981 */ /* 0x008728000c1e1500 */
[----:B------:R1:W-:Y:S01]  /*f270*/  STL [R1+0x158], R27 ;  /* 0x0001581b01007387 */ /* 0x0003e20000100800 */
[----:B0-----:R-:W-:-:S03]  /*f280*/  IMAD.WIDE R4, R0, 0x2, R24 ;  /* 0x0000000200047825 */ /* 0x001fc600078e0218 */
[----:B-1----:R0:W4:Y:S04]  /*f290*/  LDG.E.U16 R27, [R10.64] ;  /* 0x000000060a1b7981 */ /* 0x002128000c1e1500 */
[----:B--2---:R1:W-:Y:S04]  /*f2a0*/  STL [R1+0x154], R17 ;  /* 0x0001541101007387 */ /* 0x0043e80000100800 */
[----:B------:R-:W2:Y:S01]  /*f2b0*/  LDL.64 R24, [R1+0xe70] ;  /* 0x000e700001187983 */ /* 0x000ea20000100a00 */
[----:B0-----:R-:W-:-:S03]  /*f2c0*/  IMAD.WIDE R10, R0, 0x2, R20 ;  /* 0x00000002000a7825 */ /* 0x001fc600078e0214 */
[----:B------:R0:W2:Y:S04]  /*f2d0*/  LDG.E.U16 R21, [R2.64] ;  /* 0x0000000602157981 */ /* 0x0000a8000c1e1500 */
[----:B-1----:R-:W2:Y:S01]  /*f2e0*/  LDL.64 R16, [R1+0x1058] ;  /* 0x0010580001107983 */ /* 0x002ea20000100a00 */
[----:B------:R-:W-:-:S03]  /*f2f0*/  IMAD.WIDE R6, R0, 0x2, R12 ;  /* 0x0000000200067825 */ /* 0x000fc600078e020c */
[----:B------:R-:W2:Y:S04]  /*f300*/  LDL.64 R14, [R1+0x1050] ;  /* 0x00105000010e7983 */ /* 0x000ea80000100a00 */
[----:B------:R-:W2:Y:S04]  /*f310*/  LDL.64 R12, [R1+0x1048] ;  /* 0x00104800010c7983 */ /* 0x000ea80000100a00 */
[----:B----4-:R1:W-:Y:S04]  /*f320*/  STL [R1+0x150], R29 ;  /* 0x0001501d01007387 */ /* 0x0103e80000100800 */
[----:B-1----:R1:W4:Y:S01]  /*f330*/  LDG.E.U16 R29, [R4.64] ;  /* 0x00000006041d7981 */ /* 0x002322000c1e1500 */
[----:B---3--:R-:W-:-:S04]  /*f340*/  IMAD.WIDE R8, R0, 0x2, R22 ;  /* 0x0000000200087825 */ /* 0x008fc800078e0216 */
[C---:B0-----:R-:W-:Y:S01]  /*f350*/  IMAD.WIDE R2, R0.reuse, 0x2, R18 ;  /* 0x0000000200027825 */ /* 0x041fe200078e0212 */
[----:B------:R0:W-:Y:S04]  /*f360*/  STL [R1+0x14c], R28 ;  /* 0x00014c1c01007387 */ /* 0x0001e80000100800 */
[----:B------:R3:W-:Y:S04]  /*f370*/  STL [R1+0x148], R26 ;  /* 0x0001481a01007387 */ /* 0x0007e80000100800 */
[----:B------:R-:W4:Y:S04]  /*f380*/  LDL.64 R22, [R1+0x1040] ;  /* 0x0010400001167983 */ /* 0x000f280000100a00 */
[----:B0-----:R0:W4:Y:S04]  /*f390*/  LDG.E.U16 R28, [R6.64] ;  /* 0x00000006061c7981 */ /* 0x001128000c1e1500 */
[----:B---3--:R2:W3:Y:S04]  /*f3a0*/  LDG.E.U16 R26, [R8.64] ;  /* 0x00000006081a7981 */ /* 0x0084e8000c1e1500 */
[----:B------:R0:W-:Y:S01]  /*f3b0*/  STL [R1+0x144], R27 ;  /* 0x0001441b01007387 */ /* 0x0001e20000100800 */
[----:B--2---:R-:W-:-:S03]  /*f3c0*/  IMAD.WIDE R8, R0, 0x2, R24 ;  /* 0x0000000200087825 */ /* 0x004fc600078e0218 */
[----:B------:R2:W2:Y:S04]  /*f3d0*/  LDG.E.U16 R25, [R2.64] ;  /* 0x0000000602197981 */ /* 0x0004a8000c1e1500 */
[----:B0-----:R0:W2:Y:S04]  /*f3e0*/  LDG.E.U16 R27, [R10.64] ;  /* 0x000000060a1b7981 */ /* 0x0010a8000c1e1500 */
[----:B------:R0:W-:Y:S01]  /*f3f0*/  STL [R1+0x140], R21 ;  /* 0x0001401501007387 */ /* 0x0001e20000100800 */
[----:B-1----:R-:W-:-:S03]  /*f400*/  IMAD.WIDE R4, R0, 0x2, R16 ;  /* 0x0000000200047825 */ /* 0x002fc600078e0210 */
[----:B------:R-:W2:Y:S01]  /*f410*/  LDL.64 R16, [R1+0x1030] ;  /* 0x0010300001107983 */ /* 0x000ea20000100a00 */
[----:B------:R-:W-:-:S03]  /*f420*/  IMAD.WIDE R6, R0, 0x2, R14 ;  /* 0x0000000200067825 */ /* 0x000fc600078e020e */
[----:B------:R-:W2:Y:S04]  /*f430*/  LDL.64 R18, [R1+0xe68] ;  /* 0x000e680001127983 */ /* 0x000ea80000100a00 */
[----:B0-----:R-:W2:Y:S04]  /*f440*/  LDL.64 R20, [R1+0x1038] ;  /* 0x0010380001147983 */ /* 0x001ea80000100a00 */
[----:B------:R-:W2:Y:S04]  /*f450*/  LDL.64 R14, [R1+0x1028] ;  /* 0x00102800010e7983 */ /* 0x000ea80000100a00 */
[----:B----4-:R0:W-:Y:S04]  /*f460*/  STL [R1+0x13c], R29 ;  /* 0x00013c1d01007387 */ /* 0x0101e80000100800 */
[----:B0-----:R0:W4:Y:S01]  /*f470*/  LDG.E.U16 R29, [R4.64] ;  /* 0x00000006041d7981 */ /* 0x001122000c1e1500 */
[----:B------:R-:W-:-:S03]  /*f480*/  IMAD.WIDE R10, R0, 0x2, R12 ;  /* 0x00000002000a7825 */ /* 0x000fc600078e020c */
[----:B------:R1:W-:Y:S04]  /*f490*/  STL [R1+0x138], R28 ;  /* 0x0001381c01007387 */ /* 0x0003e80000100800 */
[----:B---3--:R3:W-:Y:S04]  /*f4a0*/  STL [R1+0x134], R26 ;  /* 0x0001341a01007387 */ /* 0x0087e80000100800 */
[----:B------:R-:W4:Y:S04]  /*f4b0*/  LDL.64 R12, [R1+0x1020] ;  /* 0x00102000010c7983 */ /* 0x000f280000100a00 */
[----:B-1----:R1:W4:Y:S01]  /*f4c0*/  LDG.E.U16 R28, [R6.64] ;  /* 0x00000006061c7981 */ /* 0x002322000c1e1500 */
[----:B--2---:R-:W-:-:S03]  /*f4d0*/  IMAD.WIDE R2, R0, 0x2, R22 ;  /* 0x0000000200027825 */ /* 0x004fc600078e0216 */
[----:B---3--:R2:W3:Y:S04]  /*f4e0*/  LDG.E.U16 R26, [R8.64] ;  /* 0x00000006081a7981 */ /* 0x0084e8000c1e1500 */
[----:B------:R0:W-:Y:S04]  /*f4f0*/  STL [R1+0x130], R27 ;  /* 0x0001301b01007387 */ /* 0x0001e80000100800 */
[----:B------:R1:W-:Y:S01]  /*f500*/  STL [R1+0x12c], R25 ;  /* 0x00012c1901007387 */ /* 0x0003e20000100800 */
[----:B--2---:R-:W-:-:S03]  /*f510*/  IMAD.WIDE R8, R0, 0x2, R16 ;  /* 0x0000000200087825 */ /* 0x004fc600078e0210 */
[----:B------:R-:W2:Y:S04]  /*f520*/  LDL.64 R22, [R1+0x1018] ;  /* 0x0010180001167983 */ /* 0x000ea80000100a00 */
[----:B0-----:R0:W2:Y:S01]  /*f530*/  LDG.E.U16 R27, [R10.64] ;  /* 0x000000060a1b7981 */ /* 0x0010a2000c1e1500 */
[----:B------:R-:W-:-:S03]  /*f540*/  IMAD.WIDE R4, R0, 0x2, R20 ;  /* 0x0000000200047825 */ /* 0x000fc600078e0214 */
[----:B------:R0:W2:Y:S04]  /*f550*/  LDG.E.U16 R17, [R2.64] ;  /* 0x0000000602117981 */ /* 0x0000a8000c1e1500 */
[----:B------:R-:W2:Y:S01]  /*f560*/  LDL.64 R20, [R1+0x1010] ;  /* 0x0010100001147983 */ /* 0x000ea20000100a00 */
[----:B-1----:R-:W-:-:S03]  /*f570*/  IMAD.WIDE R6, R0, 0x2, R18 ;  /* 0x0000000200067825 */ /* 0x002fc600078e0212 */
[----:B------:R-:W2:Y:S04]  /*f580*/  LDL.64 R24, [R1+0xe60] ;  /* 0x000e600001187983 */ /* 0x000ea80000100a00 */
[----:B------:R-:W2:Y:S04]  /*f590*/  LDL.64 R18, [R1+0x1008] ;  /* 0x0010080001127983 */ /* 0x000ea80000100a00 */
[----:B----4-:R1:W-:Y:S04]  /*f5a0*/  STL [R1+0x128], R29 ;  /* 0x0001281d01007387 */ /* 0x0103e80000100800 */
[----:B-1----:R1:W4:Y:S01]  /*f5b0*/  LDG.E.U16 R29, [R4.64] ;  /* 0x00000006041d7981 */ /* 0x002322000c1e1500 */
[----:B0-----:R-:W-:-:S04]  /*f5c0*/  IMAD.WIDE R10, R0, 0x2, R14 ;  /* 0x00000002000a7825 */ /* 0x001fc800078e020e */
[C---:B------:R-:W-:Y:S01]  /*f5d0*/  IMAD.WIDE R2, R0.reuse, 0x2, R12 ;  /* 0x0000000200027825 */ /* 0x040fe200078e020c */
[----:B------:R0:W-:Y:S04]  /*f5e0*/  STL [R1+0x124], R28 ;  /* 0x0001241c01007387 */ /* 0x0001e80000100800 */
[----:B---3--:R3:W-:Y:S04]  /*f5f0*/  STL [R1+0x120], R26 ;  /* 0x0001201a01007387 */ /* 0x0087e80000100800 */
[----:B------:R-:W4:Y:S04]  /*f600*/  LDL.64 R14, [R1+0xe58] ;  /* 0x000e5800010e7983 */ /* 0x000f280000100a00 */
[----:B0-----:R0:W4:Y:S04]  /*f610*/  LDG.E.U16 R28, [R6.64] ;  /* 0x00000006061c7981 */ /* 0x001128000c1e1500 */
[----:B---3--:R3:W4:Y:S04]  /*f620*/  LDG.E.U16 R26, [R8.64] ;  /* 0x00000006081a7981 */ /* 0x008728000c1e1500 */
[----:B--2---:R2:W-:Y:S01]  /*f630*/  STL [R1+0x11c], R27 ;  /* 0x00011c1b01007387 */ /* 0x0045e20000100800 */
[----:B0-----:R-:W-:-:S04]  /*f640*/  IMAD.WIDE R6, R0, 0x2, R22 ;  /* 0x0000000200067825 */ /* 0x001fc800078e0216 */
[C---:B---3--:R-:W-:Y:S01]  /*f650*/  IMAD.WIDE R8, R0.reuse, 0x2, R20 ;  /* 0x0000000200087825 */ /* 0x048fe200078e0214 */
[----:B--2---:R0:W2:Y:S04]  /*f660*/  LDG.E.U16 R27, [R10.64] ;  /* 0x000000060a1b7981 */ /* 0x0040a8000c1e1500 */
[----:B------:R3:W2:Y:S01]  /*f670*/  LDG.E.U16 R21, [R2.64] ;  /* 0x0000000602157981 */ /* 0x0006a2000c1e1500 */
[----:B-1----:R-:W-:-:S03]  /*f680*/  IMAD.WIDE R4, R0, 0x2, R24 ;  /* 0x0000000200047825 */ /* 0x002fc600078e0218 */
[----:B------:R1:W-:Y:S04]  /*f690*/  STL [R1+0x118], R17 ;  /* 0x0001181101007387 */ /* 0x0003e80000100800 */
[----:B------:R-:W2:Y:S04]  /*f6a0*/  LDL.64 R12, [R1+0xff8] ;  /* 0x000ff800010c7983 */ /* 0x000ea80000100a00 */
[----:B------:R-:W2:Y:S04]  /*f6b0*/  LDL.64 R22, [R1+0xe50] ;  /* 0x000e500001167983 */ /* 0x000ea80000100a00 */
[----:B-1----:R-:W2:Y:S04]  /*f6c0*/  LDL.64 R16, [R1+0x1000] ;  /* 0x0010000001107983 */ /* 0x002ea80000100a00 */
[----:B------:R-:W2:Y:S04]  /*f6d0*/  LDL.64 R24, [R1+0xff0] ;  /* 0x000ff00001187983 */ /* 0x000ea80000100a00 */
[----:B----4-:R1:W-:Y:S04]  /*f6e0*/  STL [R1+0x114], R29 ;  /* 0x0001141d01007387 */ /* 0x0103e80000100800 */
[----:B-1----:R1:W4:Y:S01]  /*f6f0*/  LDG.E.U16 R29, [R4.64] ;  /* 0x00000006041d7981 */ /* 0x002322000c1e1500 */
[----:B0-----:R-:W-:-:S03]  /*f700*/  IMAD.WIDE R10, R0, 0x2, R18 ;  /* 0x00000002000a7825 */ /* 0x001fc600078e0212 */
[----:B------:R0:W-:Y:S04]  /*f710*/  STL [R1+0x110], R28 ;  /* 0x0001101c01007387 */ /* 0x0001e80000100800 */
[----:B------:R-:W4:Y:S01]  /*f720*/  LDL.64 R18, [R1+0xfe8] ;  /* 0x000fe80001127983 */ /* 0x000f220000100a00 */
[----:B---3--:R-:W-:-:S03]  /*f730*/  IMAD.WIDE R2, R0, 0x2, R14 ;  /* 0x0000000200027825 */ /* 0x008fc600078e020e */
[----:B------:R3:W-:Y:S04]  /*f740*/  STL [R1+0x10c], R26 ;  /* 0x00010c1a01007387 */ /* 0x0007e80000100800 */
[----:B0-----:R0:W4:Y:S04]  /*f750*/  LDG.E.U16 R28, [R6.64] ;  /* 0x00000006061c7981 */ /* 0x001128000c1e1500 */
[----:B---3--:R3:W4:Y:S04]  /*f760*/  LDG.E.U16 R26, [R8.64] ;  /* 0x00000006081a7981 */ /* 0x008728000c1e1500 */
[----:B--2---:R2:W-:Y:S04]  /*f770*/  STL [R1+0x108], R27 ;  /* 0x0001081b01007387 */ /* 0x0045e80000100800 */
[----:B------:R1:W-:Y:S04]  /*f780*/  STL [R1+0x104], R21 ;  /* 0x0001041501007387 */ /* 0x0003e80000100800 */
[----:B------:R-:W4:Y:S01]  /*f790*/  LDL.64 R14, [R1+0xfd8] ;  /* 0x000fd800010e7983 */ /* 0x000f220000100a00 */
[----:B0-----:R-:W-:-:S03]  /*f7a0*/  IMAD.WIDE R6, R0, 0x2, R12 ;  /* 0x0000000200067825 */ /* 0x001fc600078e020c */
[----:B--2---:R0:W2:Y:S04]  /*f7b0*/  LDG.E.U16 R27, [R10.64] ;  /* 0x000000060a1b7981 */ /* 0x0040a8000c1e1500 */
[----:B-1----:R-:W2:Y:S01]  /*f7c0*/  LDL.64 R20, [R1+0xfe0] ;  /* 0x000fe00001147983 */ /* 0x002ea20000100a00 */
[----:B------:R-:W-:-:S03]  /*f7d0*/  IMAD.WIDE R4, R0, 0x2, R16 ;  /* 0x0000000200047825 */ /* 0x000fc600078e0210 */
[----:B------:R-:W2:Y:S01]  /*f7e0*/  LDL.64 R16, [R1+0xe48] ;  /* 0x000e480001107983 */ /* 0x000ea20000100a00 */
[----:B0-----:R-:W-:-:S03]  /*f7f0*/  IMAD.WIDE R10, R0, 0x2, R22 ;  /* 0x00000002000a7825 */ /* 0x001fc600078e0216 */
[----:B------:R0:W2:Y:S01]  /*f800*/  LDG.E.U16 R23, [R2.64] ;  /* 0x0000000602177981 */ /* 0x0000a2000c1e1500 */
[----:B---3--:R-:W-:-:S03]  /*f810*/  IMAD.WIDE R8, R0, 0x2, R24 ;  /* 0x0000000200087825 */ /* 0x008fc600078e0218 */
[----:B------:R1:W2:Y:S04]  /*f820*/  LDG.E.U16 R25, [R6.64] ;  /* 0x0000000606197981 */ /* 0x0002a8000c1e1500 */
[----:B------:R-:W2:Y:S04]  /*f830*/  LDL.64 R12, [R1+0xfd0] ;  /* 0x000fd000010c7983 */ /* 0x000ea80000100a00 */
[----:B------:R0:W2:Y:S04]  /*f840*/  LDG.E.U16 R24, [R4.64] ;  /* 0x0000000604187981 */ /* 0x0000a8000c1e1500 */
[----:B----4-:R4:W-:Y:S04]  /*f850*/  STL [R1+0x100], R29 ;  /* 0x0001001d01007387 */ /* 0x0109e80000100800 */
[----:B----4-:R4:W3:Y:S01]  /*f860*/  LDG.E.U16 R29, [R8.64] ;  /* 0x00000006081d7981 */ /* 0x0108e2000c1e1500 */
[----:B0-----:R-:W-:-:S06]  /*f870*/  IMAD.WIDE R2, R0, 0x2, R18 ;  /* 0x0000000200027825 */ /* 0x001fcc00078e0212 */
[----:B------:R-:W3:Y:S04]  /*f880*/  LDG.E.U16 R3, [R2.64] ;  /* 0x0000000602037981 */ /* 0x000ee8000c1e1500 */
[----:B------:R0:W-:Y:S04]  /*f890*/  STL [R1+0xfc], R28 ;  /* 0x0000fc1c01007387 */ /* 0x0001e80000100800 */
[----:B0-----:R0:W3:Y:S01]  /*f8a0*/  LDG.E.U16 R28, [R10.64] ;  /* 0x000000060a1c7981 */ /* 0x0010e2000c1e1500 */
[----:B-1----:R-:W-:-:S03]  /*f8b0*/  IMAD.WIDE R6, R0, 0x2, R14 ;  /* 0x0000000200067825 */ /* 0x002fc600078e020e */
[----:B--2---:R-:W-:Y:S01]  /*f8c0*/  STL [R1+0xf4], R27 ;  /* 0x0000f41b01007387 */ /* 0x004fe20000100800 */
[----:B------:R-:W-:-:S03]  /*f8d0*/  IMAD.WIDE R4, R0, 0x2, R20 ;  /* 0x0000000200047825 */ /* 0x000fc600078e0214 */
[----:B------:R1:W-:Y:S01]  /*f8e0*/  STL [R1+0xf8], R26 ;  /* 0x0000f81a01007387 */ /* 0x0003e20000100800 */
[----:B----4-:R-:W-:-:S03]  /*f8f0*/  IMAD.WIDE R8, R0, 0x2, R16 ;  /* 0x0000000200087825 */ /* 0x010fc600078e0210 */
[----:B------:R-:W2:Y:S04]  /*f900*/  LDG.E.U16 R7, [R6.64] ;  /* 0x0000000606077981 */ /* 0x000ea8000c1e1500 */
[----:B------:R-:W4:Y:S04]  /*f910*/  LDG.E.U16 R5, [R4.64] ;  /* 0x0000000604057981 */ /* 0x000f28000c1e1500 */
[----:B-1----:R-:W2:Y:S04]  /*f920*/  LDL.64 R26, [R1+0xfc8] ;  /* 0x000fc800011a7983 */ /* 0x002ea80000100a00 */
[----:B------:R1:W-:Y:S04]  /*f930*/  STL [R1+0xf0], R23 ;  /* 0x0000f01701007387 */ /* 0x0003e80000100800 */
[----:B------:R-:W2:Y:S04]  /*f940*/  LDL.64 R18, [R1+0xe40] ;  /* 0x000e400001127983 */ /* 0x000ea80000100a00 */
[----:B-1----:R-:W2:Y:S04]  /*f950*/  LDL.64 R22, [R1+0xfc0] ;  /* 0x000fc00001167983 */ /* 0x002ea80000100a00 */
[----:B------:R-:W-:Y:S04]  /*f960*/  STL [R1+0xe8], R25 ;  /* 0x0000e81901007387 */ /* 0x000fe80000100800 */
[----:B------:R1:W-:Y:S04]  /*f970*/  STL [R1+0xec], R24 ;  /* 0x0000ec1801007387 */ /* 0x0003e80000100800 */
[----:B------:R-:W2:Y:S04]  /*f980*/  LDL.64 R14, [R1+0xfb0] ;  /* 0x000fb000010e7983 */ /* 0x000ea80000100a00 */
[----:B-1----:R-:W2:Y:S04]  /*f990*/  LDL.64 R24, [R1+0xfb8] ;  /* 0x000fb80001187983 */ /* 0x002ea80000100a00 */
[----:B---3--:R1:W-:Y:S01]  /*f9a0*/  STL [R1+0xe4], R29 ;  /* 0x0000e41d01007387 */ /* 0x0083e20000100800 */
[----:B0-----:R-:W-:-:S03]  /*f9b0*/  IMAD.WIDE R10, R0, 0x2, R12 ;  /* 0x00000002000a7825 */ /* 0x001fc600078e020c */
[----:B------:R-:W3:Y:S04]  /*f9c0*/  LDL.64 R20, [R1+0xfa8] ;  /* 0x000fa80001147983 */ /* 0x000ee80000100a00 */
[----:B------:R-:W3:Y:S04]  /*f9d0*/  LDL.64 R16, [R1+0xe38] ;  /* 0x000e380001107983 */ /* 0x000ee80000100a00 */
[----:B-1----:R-:W3:Y:S04]  /*f9e0*/  LDG.E.U16 R29, [R8.64] ;  /* 0x00000006081d7981 */ /* 0x002ee8000c1e1500 */
[----:B------:R-:W3:Y:S04]  /*f9f0*/  LDL.64 R12, [R1+0xfa0] ;  /* 0x000fa000010c7983 */ /* 0x000ee80000100a00 */
[----:B------:R0:W-:Y:S04]  /*fa00*/  STL [R1+0xe0], R28 ;  /* 0x0000e01c01007387 */ /* 0x0001e80000100800 */
[----:B------:R1:W-:Y:S04]  /*fa10*/  STL [R1+0xdc], R3 ;  /* 0x0000dc0301007387 */ /* 0x0003e80000100800 */
[----:B0-----:R0:W3:Y:S04]  /*fa20*/  LDG.E.U16 R28, [R10.64] ;  /* 0x000000060a1c7981 */ /* 0x0010e8000c1e1500 */
[----:B----4-:R-:W-:Y:S04]  /*fa30*/  STL [R1+0xd8], R5 ;  /* 0x0000d80501007387 */ /* 0x010fe80000100800 */
[----:B--2---:R2:W-:Y:S01]  /*fa40*/  STL [R1+0xd4], R7 ;  /* 0x0000d40701007387 */ /* 0x0045e20000100800 */
[----:B-1----:R-:W-:-:S04]  /*fa50*/  IMAD.WIDE R2, R0, 0x2, R26 ;  /* 0x0000000200027825 */ /* 0x002fc800078e021a */
[C---:B--2---:R-:W-:Y:S02]  /*fa60*/  IMAD.WIDE R6, R0.reuse, 0x2, R18 ;  /* 0x0000000200067825 */ /* 0x044fe400078e0212 */
[----:B------:R-:W2:Y:S02]  /*fa70*/  LDL.64 R18, [R1+0xf90] ;  /* 0x000f900001127983 */ /* 0x000ea40000100a00 */
[C---:B------:R-:W-:Y:S02]  /*fa80*/  IMAD.WIDE R4, R0.reuse, 0x2, R22 ;  /* 0x0000000200047825 */ /* 0x040fe400078e0216 */
[----:B------:R-:W2:Y:S04]  /*fa90*/  LDL.64 R22, [R1+0xf98] ;  /* 0x000f980001167983 */ /* 0x000ea80000100a00 */
[----:B------:R1:W2:Y:S04]  /*faa0*/  LDG.E.U16 R27, [R6.64] ;  /* 0x00000006061b7981 */ /* 0x0002a8000c1e1500 */
[----:B------:R0:W2:Y:S04]  /*fab0*/  LDG.E.U16 R26, [R4.64] ;  /* 0x00000006041a7981 */ /* 0x0000a8000c1e1500 */
[----:B---3--:R3:W-:Y:S04]  /*fac0*/  STL [R1+0xd0], R29 ;  /* 0x0000d01d01007387 */ /* 0x0087e80000100800 */
[----:B---3--:R3:W4:Y:S01]  /*fad0*/  LDG.E.U16 R29, [R2.64] ;  /* 0x00000006021d7981 */ /* 0x008722000c1e1500 */
[----:B------:R-:W-:-:S04]  /*fae0*/  IMAD.WIDE R8, R0, 0x2, R24 ;  /* 0x0000000200087825 */ /* 0x000fc800078e0218 */
[C---:B0-----:R-:W-:Y:S01]  /*faf0*/  IMAD.WIDE R10, R0.reuse, 0x2, R14 ;  /* 0x00000002000a7825 */ /* 0x041fe200078e020e */
[----:B------:R0:W4:Y:S03]  /*fb00*/  LDG.E.U16 R24, [R8.64] ;  /* 0x0000000608187981 */ /* 0x000126000c1e1500 */
[C---:B------:R-:W-:Y:S01]  /*fb10*/  IMAD.WIDE R4, R0.reuse, 0x2, R16 ;  /* 0x0000000200047825 */ /* 0x040fe200078e0210 */
[----:B------:R2:W4:Y:S03]  /*fb20*/  LDG.E.U16 R25, [R10.64] ;  /* 0x000000060a197981 */ /* 0x000526000c1e1500 */
[C---:B---3--:R-:W-:Y:S01]  /*fb30*/  IMAD.WIDE R2, R0.reuse, 0x2, R20 ;  /* 0x0000000200027825 */ /* 0x048fe200078e0214 */
[----:B------:R-:W3:Y:S03]  /*fb40*/  LDL.64 R14, [R1+0xe30] ;  /* 0x000e3000010e7983 */ /* 0x000ee60000100a00 */
[C---:B-1----:R-:W-:Y:S01]  /*fb50*/  IMAD.WIDE R6, R0.reuse, 0x2, R12 ;  /* 0x0000000200067825 */ /* 0x042fe200078e020c */
[----:B------:R-:W3:Y:S05]  /*fb60*/  LDG.E.U16 R5, [R4.64] ;  /* 0x0000000604057981 */ /* 0x000eea000c1e1500 */
[----:B------:R-:W3:Y:S01]  /*fb70*/  LDG.E.U16 R7, [R6.64] ;  /* 0x0000000606077981 */ /* 0x000ee2000c1e1500 */
[----:B--2---:R-:W-:-:S03]  /*fb80*/  IMAD.WIDE R10, R0, 0x2, R18 ;  /* 0x00000002000a7825 */ /* 0x004fc600078e0212 */
[----:B------:R3:W2:Y:S01]  /*fb90*/  LDG.E.U16 R19, [R2.64] ;  /* 0x0000000602137981 */ /* 0x0006a2000c1e1500 */
[----:B0-----:R-:W-:-:S03]  /*fba0*/  IMAD.WIDE R8, R0, 0x2, R22 ;  /* 0x0000000200087825 */ /* 0x001fc600078e0216 */
[----:B------:R-:W2:Y:S04]  /*fbb0*/  LDG.E.U16 R11, [R10.64] ;  /* 0x000000060a0b7981 */ /* 0x000ea8000c1e1500 */
[----:B------:R-:W2:Y:S04]  /*fbc0*/  LDG.E.U16 R9, [R8.64] ;  /* 0x0000000608097981 */ /* 0x000ea8000c1e1500 */
[----:B----4-:R-:W-:Y:S04]  /*fbd0*/  STL [R1+0xc8], R29 ;  /* 0x0000c81d01007387 */ /* 0x010fe80000100800 */
[----:B------:R0:W-:Y:S04]  /*fbe0*/  STL [R1+0xcc], R28 ;  /* 0x0000cc1c01007387 */ /* 0x0001e80000100800 */
[----:B------:R-:W4:Y:S04]  /*fbf0*/  LDL.64 R12, [R1+0xe28] ;  /* 0x000e2800010c7983 */ /* 0x000f280000100a00 */
[----:B------:R-:W4:Y:S04]  /*fc00*/  LDL.64 R20, [R1+0xf80] ;  /* 0x000f800001147983 */ /* 0x000f280000100a00 */
[----:B0-----:R-:W4:Y:S04]  /*fc10*/  LDL.64 R28, [R1+0xf88] ;  /* 0x000f8800011c7983 */ /* 0x001f280000100a00 */
[----:B------:R-:W4:Y:S04]  /*fc20*/  LDL.64 R16, [R1+0xf78] ;  /* 0x000f780001107983 */ /* 0x000f280000100a00 */
[----:B------:R-:W-:Y:S04]  /*fc30*/  STL [R1+0xc0], R27 ;  /* 0x0000c01b01007387 */ /* 0x000fe80000100800 */
[----:B------:R0:W-:Y:S01]  /*fc40*/  STL [R1+0xc4], R26 ;  /* 0x0000c41a01007387 */ /* 0x0001e20000100800 */
[----:B---3--:R-:W-:-:S03]  /*fc50*/  IMAD.WIDE R2, R0, 0x2, R14 ;  /* 0x0000000200027825 */ /* 0x008fc600078e020e */
[----:B0-----:R-:W3:Y:S04]  /*fc60*/  LDL.64 R26, [R1+0xf70] ;  /* 0x000f7000011a7983 */ /* 0x001ee80000100a00 */
[----:B------:R-:W-:Y:S04]  /*fc70*/  STL [R1+0xb8], R25 ;  /* 0x0000b81901007387 */ /* 0x000fe80000100800 */
[----:B------:R0:W-:Y:S04]  /*fc80*/  STL [R1+0xbc], R24 ;  /* 0x0000bc1801007387 */ /* 0x0001e80000100800 */
[----:B------:R-:W3:Y:S04]  /*fc90*/  LDL.64 R22, [R1+0xf60] ;  /* 0x000f600001167983 */ /* 0x000ee80000100a00 */
[----:B0-----:R-:W3:Y:S04]  /*fca0*/  LDL.64 R24, [R1+0xf68] ;  /* 0x000f680001187983 */ /* 0x001ee80000100a00 */
[----:B--2---:R0:W-:Y:S04]  /*fcb0*/  STL [R1+0xb4], R19 ;  /* 0x0000b41301007387 */ /* 0x0041e80000100800 */
[----:B------:R-:W2:Y:S04]  /*fcc0*/  LDL.64 R14, [R1+0xf58] ;  /* 0x000f5800010e7983 */ /* 0x000ea80000100a00 */
[----:B0-----:R-:W2:Y:S04]  /*fcd0*/  LDL.64 R18, [R1+0xe20] ;  /* 0x000e200001127983 */ /* 0x001ea80000100a00 */
[----:B------:R-:W-:Y:S04]  /*fce0*/  STL [R1+0xb0], R5 ;  /* 0x0000b00501007387 */ /* 0x000fe80000100800 */
[----:B------:R-:W-:Y:S04]  /*fcf0*/  STL [R1+0xac], R7 ;  /* 0x0000ac0701007387 */ /* 0x000fe80000100800 */
[----:B------:R-:W-:Y:S04]  /*fd00*/  STL [R1+0xa8], R9 ;  /* 0x0000a80901007387 */ /* 0x000fe80000100800 */
[----:B------:R4:W-:Y:S02]  /*fd10*/  STL [R1+0xa4], R11 ;  /* 0x0000a40b01007387 */ /* 0x0009e40000100800 */
[----:B----4-:R-:W-:-:S02]  /*fd20*/  IMAD.WIDE R10, R0, 0x2, R12 ;  /* 0x00000002000a7825 */ /* 0x010fc400078e020c */
[----:B------:R0:W4:Y:S02]  /*fd30*/  LDG.E.U16 R13, [R2.64] ;  /* 0x00000006020d7981 */ /* 0x000124000c1e1500 */
[C---:B------:R-:W-:Y:S02]  /*fd40*/  IMAD.WIDE R6, R0.reuse, 0x2, R20 ;  /* 0x0000000200067825 */ /* 0x040fe400078e0214 */
[----:B------:R-:W4:Y:S02]  /*fd50*/  LDL.64 R20, [R1+0xf48] ;  /* 0x000f480001147983 */ /* 0x000f240000100a00 */
[C---:B------:R-:W-:Y:S02]  /*fd60*/  IMAD.WIDE R4, R0.reuse, 0x2, R28 ;  /* 0x0000000200047825 */ /* 0x040fe400078e021c */
[----:B------:R-:W4:Y:S04]  /*fd70*/  LDG.E.U16 R28, [R10.64] ;  /* 0x000000060a1c7981 */ /* 0x000f28000c1e1500 */
[----:B0-----:R-:W4:Y:S01]  /*fd80*/  LDG.E.U16 R3, [R6.64] ;  /* 0x0000000606037981 */ /* 0x001f22000c1e1500 */
[----:B------:R-:W-:-:S03]  /*fd90*/  IMAD.WIDE R8, R0, 0x2, R16 ;  /* 0x0000000200087825 */ /* 0x000fc600078e0210 */
[----:B------:R2:W4:Y:S04]  /*fda0*/  LDG.E.U16 R2, [R4.64] ;  /* 0x0000000604027981 */ /* 0x000528000c1e1500 */
[----:B------:R3:W4:Y:S04]  /*fdb0*/  LDG.E.U16 R29, [R8.64] ;  /* 0x00000006081d7981 */ /* 0x000728000c1e1500 */
[----:B------:R-:W4:Y:S01]  /*fdc0*/  LDL.64 R16, [R1+0xf50] ;  /* 0x000f500001107983 */ /* 0x000f220000100a00 */
[----:B---3--:R-:W-:-:S05]  /*fdd0*/  IMAD.WIDE R8, R0, 0x2, R26 ;  /* 0x0000000200087825 */ /* 0x008fca00078e021a */
[----:B------:R0:W3:Y:S01]  /*fde0*/  LDG.E.U16 R26, [R8.64] ;  /* 0x00000006081a7981 */ /* 0x0000e2000c1e1500 */
[----:B--2---:R-:W-:-:S03]  /*fdf0*/  IMAD.WIDE R4, R0, 0x2, R18 ;  /* 0x0000000200047825 */ /* 0x004fc600078e0212 */
[----:B----4-:R1:W-:Y:S04]  /*fe00*/  STL [R1+0xa0], R13 ;  /* 0x0000a00d01007387 */ /* 0x0103e80000100800 */
[----:B-1----:R-:W2:Y:S04]  /*fe10*/  LDL.64 R12, [R1+0xe18] ;  /* 0x000e1800010c7983 */ /* 0x002ea80000100a00 */
[----:B------:R-:W-:Y:S04]  /*fe20*/  STL [R1+0x98], R3 ;  /* 0x0000980301007387 */ /* 0x000fe80000100800 */
[----:B------:R1:W-:Y:S04]  /*fe30*/  STL [R1+0x9c], R2 ;  /* 0x00009c0201007387 */ /* 0x0003e80000100800 */
[----:B------:R-:W4:Y:S01]  /*fe40*/  LDL.64 R18, [R1+0xf40] ;  /* 0x000f400001127983 */ /* 0x000f220000100a00 */
[----:B-1----:R-:W-:-:S03]  /*fe50*/  IMAD.WIDE R2, R0, 0x2, R14 ;  /* 0x0000000200027825 */ /* 0x002fc600078e020e */
[----:B------:R-:W3:Y:S04]  /*fe60*/  LDL.64 R14, [R1+0xf38] ;  /* 0x000f3800010e7983 */ /* 0x000ee80000100a00 */
[----:B------:R1:W-:Y:S04]  /*fe70*/  STL [R1+0x94], R29 ;  /* 0x0000941d01007387 */ /* 0x0003e80000100800 */
[----:B0-----:R-:W3:Y:S01]  /*fe80*/  LDL.64 R8, [R1+0xf30] ;  /* 0x000f300001087983 */ /* 0x001ee20000100a00 */
[----:B------:R-:W-:-:S03]  /*fe90*/  IMAD.WIDE R6, R0, 0x2, R22 ;  /* 0x0000000200067825 */ /* 0x000fc600078e0216 */
[----:B------:R0:W-:Y:S04]  /*fea0*/  STL [R1+0x90], R28 ;  /* 0x0000901c01007387 */ /* 0x0001e80000100800 */
[----:B-1----:R1:W3:Y:S01]  /*feb0*/  LDG.E.U16 R29, [R6.64] ;  /* 0x00000006061d7981 */ /* 0x0022e2000c1e1500 */
[----:B------:R-:W-:-:S03]  /*fec0*/  IMAD.WIDE R10, R0, 0x2, R24 ;  /* 0x00000002000a7825 */ /* 0x000fc600078e0218 */
[----:B------:R1:W3:Y:S04]  /*fed0*/  LDG.E.U16 R24, [R4.64] ;  /* 0x0000000604187981 */ /* 0x0002e8000c1e1500 */
[----:B0-----:R2:W3:Y:S01]  /*fee0*/  LDG.E.U16 R28, [R2.64] ;  /* 0x00000006021c7981 */ /* 0x0014e2000c1e1500 */
[----:B-1----:R-:W-:-:S03]  /*fef0*/  IMAD.WIDE R6, R0, 0x2, R16 ;  /* 0x0000000200067825 */ /* 0x002fc600078e0210 */
[----:B------:R-:W3:Y:S04]  /*ff00*/  LDL.64 R16, [R1+0xe10] ;  /* 0x000e100001107983 */ /* 0x000ee80000100a00 */
[----:B------:R0:W3:Y:S04]  /*ff10*/  LDG.E.U16 R25, [R10.64] ;  /* 0x000000060a197981 */ /* 0x0000e8000c1e1500 */
[----:B------:R1:W3:Y:S04]  /*ff20*/  LDG.E.U16 R27, [R6.64] ;  /* 0x00000006061b7981 */ /* 0x0002e8000c1e1500 */
[----:B0-----:R-:W3:Y:S04]  /*ff30*/  LDL.64 R10, [R1+0xf20] ;  /* 0x000f2000010a7983 */ /* 0x001ee80000100a00 */
[----:B-1----:R-:W3:Y:S01]  /*ff40*/  LDL.64 R6, [R1+0xf18] ;  /* 0x000f180001067983 */ /* 0x002ee20000100a00 */
[----:B------:R-:W-:-:S05]  /*ff50*/  IMAD.WIDE R4, R0, 0x2, R20 ;  /* 0x0000000200047825 */ /* 0x000fca00078e0214 */
[----:B------:R4:W3:Y:S01]  /*ff60*/  LDG.E.U16 R23, [R4.64] ;  /* 0x0000000604177981 */ /* 0x0008e2000c1e1500 */
[----:B--2---:R-:W-:-:S03]  /*ff70*/  IMAD.WIDE R2, R0, 0x2, R12 ;  /* 0x0000000200027825 */ /* 0x004fc600078e020c */
[----:B------:R-:W2:Y:S04]  /*ff80*/  LDL.64 R12, [R1+0xf28] ;  /* 0x000f2800010c7983 */ /* 0x000ea80000100a00 */
[----:B------:R3:W2:Y:S01]  /*ff90*/  LDG.E.U16 R22, [R2.64] ;  /* 0x0000000602167981 */ /* 0x0006a2000c1e1500 */
[----:B----4-:R-:W-:-:S05]  /*ffa0*/  IMAD.WIDE R4, R0, 0x2, R18 ;  /* 0x0000000200047825 */ /* 0x010fca00078e0212 */
[----:B------:R0:W4:Y:S01]  /*ffb0*/  LDG.E.U16 R21, [R4.64] ;  /* 0x0000000604157981 */ /* 0x000122000c1e1500 */
[----:B---3--:R-:W-:-:S03]  /*ffc0*/  IMAD.WIDE R2, R0, 0x2, R14 ;  /* 0x0000000200027825 */ /* 0x008fc600078e020e */
[----:B------:R-:W3:Y:S04]  /*ffd0*/  LDL.64 R14, [R1+0xe08] ;  /* 0x000e0800010e7983 */ /* 0x000ee80000100a00 */
[----:B------:R1:W3:Y:S04]  /*ffe0*/  LDG.E.U16 R20, [R2.64] ;  /* 0x0000000602147981 */ /* 0x0002e8000c1e1500 */
[----:B0-----:R-:W3:Y:S01]  /*fff0*/  LDL.64 R4, [R1+0xf08] ;  /* 0x000f080001047983 */ /* 0x001ee20000100a00 */
[----:B-1----:R-:W-:-:S03]  /*10000*/  IMAD.WIDE R2, R0, 0x2, R8 ;  /* 0x0000000200027825 */ /* 0x002fc600078e0208 */
[----:B------:R-:W3:Y:S04]  /*10010*/  LDL.64 R8, [R1+0xf10] ;  /* 0x000f100001087983 */ /* 0x000ee80000100a00 */
[----:B------:R0:W3:Y:S04]  /*10020*/  LDG.E.U16 R19, [R2.64] ;  /* 0x0000000602137981 */ /* 0x0000e8000c1e1500 */
[----:B------:R1:W-:Y:S01]  /*10030*/  STL [R1+0x8c], R26 ;  /* 0x00008c1a01007387 */ /* 0x0003e20000100800 */
[----:B0-----:R-:W-:-:S05]  /*10040*/  IMAD.WIDE R2, R0, 0x2, R16 ;  /* 0x0000000200027825 */ /* 0x001fca00078e0210 */
[----:B-1----:R2:W3:Y:S02]  /*10050*/  LDG.E.U16 R26, [R2.64] ;  /* 0x00000006021a7981 */ /* 0x0024e4000c1e1500 */
[C---:B--2---:R-:W-:Y:S02]  /*10060*/  IMAD.WIDE R2, R0.reuse, 0x2, R12 ;  /* 0x0000000200027825 */ /* 0x044fe400078e020c */
[----:B------:R-:W2:Y:S04]  /*10070*/  LDL.64 R12, [R1+0xf00] ;  /* 0x000f0000010c7983 */ /* 0x000ea80000100a00 */
[----:B------:R0:W4:Y:S02]  /*10080*/  LDG.E.U16 R18, [R2.64] ;  /* 0x0000000602127981 */ /* 0x000124000c1e1500 */
[----:B0-----:R-:W-:-:S02]  /*10090*/  IMAD.WIDE R2, R0, 0x2, R10 ;  /* 0x0000000200027825 */ /* 0x001fc400078e020a */
[----:B------:R-:W4:Y:S04]  /*100a0*/  LDL.64 R10, [R1+0xe00] ;  /* 0x000e0000010a7983 */ /* 0x000f280000100a00 */
[----:B------:R0:W-:Y:S04]  /*100b0*/  STL [R1+0x88], R25 ;  /* 0x0000881901007387 */ /* 0x0001e80000100800 */
[----:B------:R-:W-:Y:S04]  /*100c0*/  STL [R1+0x84], R29 ;  /* 0x0000841d01007387 */ /* 0x000fe80000100800 */
[----:B------:R1:W-:Y:S04]  /*100d0*/  STL [R1+0x80], R24 ;  /* 0x0000801801007387 */ /* 0x0003e80000100800 */
[----:B0-----:R0:W4:Y:S02]  /*100e0*/  LDG.E.U16 R25, [R2.64] ;  /* 0x0000000602197981 */ /* 0x001124000c1e1500 */
[----:B0-----:R-:W-:-:S02]  /*100f0*/  IMAD.WIDE R2, R0, 0x2, R6 ;  /* 0x0000000200027825 */ /* 0x001fc400078e0206 */
[----:B------:R-:W4:Y:S04]  /*10100*/  LDL.64 R6, [R1+0xef8] ;  /* 0x000ef80001067983 */ /* 0x000f280000100a00 */
[----:B-1----:R3:W4:Y:S04]  /*10110*/  LDG.E.U16 R24, [R2.64] ;  /* 0x0000000602187981 */ /* 0x002728000c1e1500 */
[----:B------:R-:W-:Y:S01]  /*10120*/  STL [R1+0x7c], R28 ;  /* 0x00007c1c01007387 */ /* 0x000fe20000100800 */
[----:B---3--:R-:W-:-:S03]  /*10130*/  IMAD.WIDE R2, R0, 0x2, R14 ;  /* 0x0000000200027825 */ /* 0x008fc600078e020e */
[----:B------:R-:W3:Y:S04]  /*10140*/  LDL.64 R14, [R1+0xef0] ;  /* 0x000ef000010e7983 */ /* 0x000ee80000100a00 */
[----:B------:R0:W3:Y:S02]  /*10150*/  LDG.E.U16 R17, [R2.64] ;  /* 0x0000000602117981 */ /* 0x0000e4000c1e1500 */
[C---:B0-----:R-:W-:Y:S02]  /*10160*/  IMAD.WIDE R2, R0.reuse, 0x2, R8 ;  /* 0x0000000200027825 */ /* 0x041fe400078e0208 */
[----:B------:R-:W3:Y:S04]  /*10170*/  LDL.64 R8, [R1+0xee8] ;  /* 0x000ee80001087983 */ /* 0x000ee80000100a00 */
[----:B------:R0:W3:Y:S04]  /*10180*/  LDG.E.U16 R16, [R2.64] ;  /* 0x0000000602107981 */ /* 0x0000e8000c1e1500 */
[----:B------:R-:W-:Y:S04]  /*10190*/  STL [R1+0x78], R27 ;  /* 0x0000781b01007387 */ /* 0x000fe80000100800 */
[----:B------:R1:W-:Y:S01]  /*101a0*/  STL [R1+0x74], R23 ;  /* 0x0000741701007387 */ /* 0x0003e20000100800 */
[----:B0-----:R-:W-:-:S03]  /*101b0*/  IMAD.WIDE R2, R0, 0x2, R4 ;  /* 0x0000000200027825 */ /* 0x001fc600078e0204 */
[----:B------:R-:W3:Y:S04]  /*101c0*/  LDL.64 R4, [R1+0xdf8] ;  /* 0x000df80001047983 */ /* 0x000ee80000100a00 */
[----:B------:R0:W-:Y:S04]  /*101d0*/  STL [R1+0x70], R22 ;  /* 0x0000701601007387 */ /* 0x0001e80000100800 */
[----:B-1----:R2:W3:Y:S02]  /*101e0*/  LDG.E.U16 R23, [R2.64] ;  /* 0x0000000602177981 */ /* 0x0024e4000c1e1500 */
[----:B--2---:R-:W-:-:S02]  /*101f0*/  IMAD.WIDE R2, R0, 0x2, R12 ;  /* 0x0000000200027825 */ /* 0x004fc400078e020c */
[----:B------:R-:W2:Y:S04]  /*10200*/  LDL.64 R12, [R1+0xee0] ;  /* 0x000ee000010c7983 */ /* 0x000ea80000100a00 */
[----:B0-----:R0:W2:Y:S04]  /*10210*/  LDG.E.U16 R22, [R2.64] ;  /* 0x0000000602167981 */ /* 0x0010a8000c1e1500 */
[----:B----4-:R1:W-:Y:S01]  /*10220*/  STL [R1+0x6c], R21 ;  /* 0x00006c1501007387 */ /* 0x0103e20000100800 */
[----:B0-----:R-:W-:-:S03]  /*10230*/  IMAD.WIDE R2, R0, 0x2, R10 ;  /* 0x0000000200027825 */ /* 0x001fc600078e020a */
[----:B------:R-:W4:Y:S04]  /*10240*/  LDL.64 R10, [R1+0xed8] ;  /* 0x000ed800010a7983 */ /* 0x000f280000100a00 */
[----:B-1----:R0:W4:Y:S04]  /*10250*/  LDG.E.U16 R21, [R2.64] ;  /* 0x0000000602157981 */ /* 0x002128000c1e1500 */
[----:B------:R1:W-:Y:S01]  /*10260*/  STL [R1+0x68], R20 ;  /* 0x0000681401007387 */ /* 0x0003e20000100800 */
[----:B0-----:R-:W-:-:S03]  /*10270*/  IMAD.WIDE R2, R0, 0x2, R6 ;  /* 0x0000000200027825 */ /* 0x001fc600078e0206 */
[----:B------:R-:W4:Y:S04]  /*10280*/  LDL.64 R6, [R1+0xed0] ;  /* 0x000ed00001067983 */ /* 0x000f280000100a00 */
[----:B-1----:R3:W4:Y:S04]  /*10290*/  LDG.E.U16 R20, [R2.64] ;  /* 0x0000000602147981 */ /* 0x002728000c1e1500 */
[----:B------:R0:W-:Y:S01]  /*102a0*/  STL [R1+0x64], R19 ;  /* 0x0000641301007387 */ /* 0x0001e20000100800 */
[----:B---3--:R-:W-:-:S03]  /*102b0*/  IMAD.WIDE R2, R0, 0x2, R14 ;  /* 0x0000000200027825 */ /* 0x008fc600078e020e */
[----:B------:R-:W3:Y:S04]  /*102c0*/  LDL.64 R14, [R1+0xdf0] ;  /* 0x000df000010e7983 */ /* 0x000ee80000100a00 */
[----:B0-----:R0:W3:Y:S04]  /*102d0*/  LDG.E.U16 R19, [R2.64] ;  /* 0x0000000602137981 */ /* 0x0010e8000c1e1500 */
[----:B------:R-:W-:Y:S01]  /*102e0*/  STL [R1+0x60], R26 ;  /* 0x0000601a01007387 */ /* 0x000fe20000100800 */
[----:B0-----:R-:W-:-:S03]  /*102f0*/  IMAD.WIDE R2, R0, 0x2, R8 ;  /* 0x0000000200027825 */ /* 0x001fc600078e0208 */
[----:B------:R-:W3:Y:S04]  /*10300*/  LDL.64 R8, [R1+0xec8] ;  /* 0x000ec80001087983 */ /* 0x000ee80000100a00 */
[----:B------:R0:W3:Y:S04]  /*10310*/  LDG.E.U16 R28, [R2.64] ;  /* 0x00000006021c7981 */ /* 0x0000e8000c1e1500 */
[----:B------:R1:W-:Y:S01]  /*10320*/  STL [R1+0x5c], R18 ;  /* 0x00005c1201007387 */ /* 0x0003e20000100800 */
[----:B0-----:R-:W-:-:S03]  /*10330*/  IMAD.WIDE R2, R0, 0x2, R4 ;  /* 0x0000000200027825 */ /* 0x001fc600078e0204 */
[----:B------:R-:W3:Y:S04]  /*10340*/  LDL.64 R4, [R1+0xec0] ;  /* 0x000ec00001047983 */ /* 0x000ee80000100a00 */
[----:B-1----:R2:W3:Y:S04]  /*10350*/  LDG.E.U16 R18, [R2.64] ;  /* 0x0000000602127981 */ /* 0x0024e8000c1e1500 */
[----:B------:R0:W-:Y:S01]  /*10360*/  STL [R1+0x58], R25 ;  /* 0x0000581901007387 */ /* 0x0001e20000100800 */
[----:B--2---:R-:W-:-:S03]  /*10370*/  IMAD.WIDE R2, R0, 0x2, R12 ;  /* 0x0000000200027825 */ /* 0x004fc600078e020c */
[----:B------:R-:W2:Y:S04]  /*10380*/  LDL.64 R12, [R1+0xeb8] ;  /* 0x000eb800010c7983 */ /* 0x000ea80000100a00 */
[----:B------:R4:W2:Y:S04]  /*10390*/  LDG.E.U16 R27, [R2.64] ;  /* 0x00000006021b7981 */ /* 0x0008a8000c1e1500 */
[----:B------:R-:W-:Y:S01]  /*103a0*/  STL [R1+0x54], R24 ;  /* 0x0000541801007387 */ /* 0x000fe20000100800 */
[----:B----4-:R-:W-:-:S03]  /*103b0*/  IMAD.WIDE R2, R0, 0x2, R10 ;  /* 0x0000000200027825 */ /* 0x010fc600078e020a */
[----:B------:R-:W4:Y:S04]  /*103c0*/  LDL.64 R10, [R1+0xde8] ;  /* 0x000de800010a7983 */ /* 0x000f280000100a00 */
[----:B------:R1:W4:Y:S04]  /*103d0*/  LDG.E.U16 R26, [R2.64] ;  /* 0x00000006021a7981 */ /* 0x000328000c1e1500 */
[----:B------:R-:W-:Y:S01]  /*103e0*/  STL [R1+0x50], R17 ;  /* 0x0000501101007387 */ /* 0x000fe20000100800 */
[----:B-1----:R-:W-:-:S03]  /*103f0*/  IMAD.WIDE R2, R0, 0x2, R6 ;  /* 0x0000000200027825 */ /* 0x002fc600078e0206 */
[----:B------:R-:W4:Y:S04]  /*10400*/  LDL.64 R6, [R1+0xeb0] ;  /* 0x000eb00001067983 */ /* 0x000f280000100a00 */
[----:B------:R1:W-:Y:S04]  /*10410*/  STL [R1+0x4c], R16 ;  /* 0x00004c1001007387 */ /* 0x0003e80000100800 */
[----:B0-----:R3:W4:Y:S04]  /*10420*/  LDG.E.U16 R25, [R2.64] ;  /* 0x0000000602197981 */ /* 0x001728000c1e1500 */
[----:B-1----:R-:W4:Y:S01]  /*10430*/  LDL.64 R16, [R1+0xea8] ;  /* 0x000ea80001107983 */ /* 0x002f220000100a00 */
[----:B---3--:R-:W-:-:S03]  /*10440*/  IMAD.WIDE R2, R0, 0x2, R14 ;  /* 0x0000000200027825 */ /* 0x008fc600078e020e */
[----:B------:R0:W-:Y:S04]  /*10450*/  STL [R1+0x48], R23 ;  /* 0x0000481701007387 */ /* 0x0001e80000100800 */
[----:B------:R-:W3:Y:S04]  /*10460*/  LDL.64 R14, [R1+0xea0] ;  /* 0x000ea000010e7983 */ /* 0x000ee80000100a00 */
[----:B------:R1:W3:Y:S04]  /*10470*/  LDG.E.U16 R24, [R2.64] ;  /* 0x0000000602187981 */ /* 0x0002e8000c1e1500 */
[----:B------:R0:W-:Y:S01]  /*10480*/  STL [R1+0x44], R22 ;  /* 0x0000441601007387 */ /* 0x0001e20000100800 */
[----:B-1----:R-:W-:-:S03]  /*10490*/  IMAD.WIDE R2, R0, 0x2, R8 ;  /* 0x0000000200027825 */ /* 0x002fc600078e0208 */
[----:B------:R-:W3:Y:S04]  /*104a0*/  LDL.64 R8, [R1+0xde0] ;  /* 0x000de00001087983 */ /* 0x000ee80000100a00 */
[----:B0-----:R0:W3:Y:S02]  /*104b0*/  LDG.E.U16 R23, [R2.64] ;  /* 0x0000000602177981 */ /* 0x0010e4000c1e1500 */
[C---:B0-----:R-:W-:Y:S02]  /*104c0*/  IMAD.WIDE R2, R0.reuse, 0x2, R4 ;  /* 0x0000000200027825 */ /* 0x041fe400078e0204 */
[----:B------:R-:W3:Y:S04]  /*104d0*/  LDL.64 R4, [R1+0xe98] ;  /* 0x000e980001047983 */ /* 0x000ee80000100a00 */
[----:B------:R2:W3:Y:S04]  /*104e0*/  LDG.E.U16 R22, [R2.64] ;  /* 0x0000000602167981 */ /* 0x0004e8000c1e1500 */
[----:B------:R0:W-:Y:S04]  /*104f0*/  STL [R1+0x40], R21 ;  /* 0x0000401501007387 */ /* 0x0001e80000100800 */
[----:B------:R1:W-:Y:S01]  /*10500*/  STL [R1+0x3c], R20 ;  /* 0x00003c1401007387 */ /* 0x0003e20000100800 */
[----:B--2---:R-:W-:-:S03]  /*10510*/  IMAD.WIDE R2, R0, 0x2, R12 ;  /* 0x0000000200027825 */ /* 0x004fc600078e020c */
[----:B------:R-:W2:Y:S04]  /*10520*/  LDL.64 R12, [R1+0xdd8] ;  /* 0x000dd800010c7983 */ /* 0x000ea80000100a00 */
[----:B0-----:R4:W2:Y:S02]  /*10530*/  LDG.E.U16 R21, [R2.64] ;  /* 0x0000000602157981 */ /* 0x0018a4000c1e1500 */
[C---:B----4-:R-:W-:Y:S02]  /*10540*/  IMAD.WIDE R2, R0.reuse, 0x2, R10 ;  /* 0x0000000200027825 */ /* 0x050fe400078e020a */
[----:B------:R-:W4:Y:S04]  /*10550*/  LDL.64 R10, [R1+0xdd0] ;  /* 0x000dd000010a7983 */ /* 0x000f280000100a00 */
[----:B-1----:R0:W2:Y:S04]  /*10560*/  LDG.E.U16 R20, [R2.64] ;  /* 0x0000000602147981 */ /* 0x0020a8000c1e1500 */
[----:B------:R1:W-:Y:S04]  /*10570*/  STL [R1+0x38], R19 ;  /* 0x0000381301007387 */ /* 0x0003e80000100800 */
[----:B------:R-:W-:Y:S01]  /*10580*/  STL [R1+0x34], R28 ;  /* 0x0000341c01007387 */ /* 0x000fe20000100800 */
[----:B0-----:R-:W-:-:S03]  /*10590*/  IMAD.WIDE R2, R0, 0x2, R6 ;  /* 0x0000000200027825 */ /* 0x001fc600078e0206 */
[----:B------:R-:W2:Y:S04]  /*105a0*/  LDL.64 R6, [R1+0xdc8] ;  /* 0x000dc80001067983 */ /* 0x000ea80000100a00 */
[----:B-1----:R0:W2:Y:S04]  /*105b0*/  LDG.E.U16 R19, [R2.64] ;  /* 0x0000000602137981 */ /* 0x0020a8000c1e1500 */
[----:B------:R1:W-:Y:S01]  /*105c0*/  STL [R1+0x30], R18 ;  /* 0x0000301201007387 */ /* 0x0003e20000100800 */
[----:B0-----:R-:W-:-:S05]  /*105d0*/  IMAD.WIDE R2, R0, 0x2, R16 ;  /* 0x0000000200027825 */ /* 0x001fca00078e0210 */
[----:B-1----:R3:W2:Y:S02]  /*105e0*/  LDG.E.U16 R18, [R2.64] ;  /* 0x0000000602127981 */ /* 0x0026a4000c1e1500 */
[----:B---3--:R-:W-:-:S05]  /*105f0*/  IMAD.WIDE R2, R0, 0x2, R14 ;  /* 0x0000000200027825 */ /* 0x008fca00078e020e */
[----:B------:R0:W3:Y:S02]  /*10600*/  LDG.E.U16 R17, [R2.64] ;  /* 0x0000000602117981 */ /* 0x0000e4000c1e1500 */
[----:B0-----:R-:W-:-:S05]  /*10610*/  IMAD.WIDE R2, R0, 0x2, R8 ;  /* 0x0000000200027825 */ /* 0x001fca00078e0208 */
[----:B------:R0:W2:Y:S02]  /*10620*/  LDG.E.U16 R16, [R2.64] ;  /* 0x0000000602107981 */ /* 0x0000a4000c1e1500 */
[----:B0-----:R-:W-:-:S05]  /*10630*/  IMAD.WIDE R2, R0, 0x2, R4 ;  /* 0x0000000200027825 */ /* 0x001fca00078e0204 */
[----:B------:R-:W2:Y:S04]  /*10640*/  LDG.E.U16 R29, [R2.64] ;  /* 0x00000006021d7981 */ /* 0x000ea8000c1e1500 */
[----:B------:R-:W-:Y:S04]  /*10650*/  STL [R1+0x2c], R27 ;  /* 0x00002c1b01007387 */ /* 0x000fe80000100800 */
[----:B------:R-:W-:Y:S04]  /*10660*/  STL [R1+0x28], R26 ;  /* 0x0000281a01007387 */ /* 0x000fe80000100800 */
[----:B------:R-:W3:Y:S04]  /*10670*/  LDL.64 R8, [R1+0xdc0] ;  /* 0x000dc00001087983 */ /* 0x000ee80000100a00 */
[----:B------:R-:W3:Y:S04]  /*10680*/  LDL.64 R4, [R1+0xdb8] ;  /* 0x000db80001047983 */ /* 0x000ee80000100a00 */
[----:B------:R-:W-:Y:S04]  /*10690*/  STL [R1+0x24], R25 ;  /* 0x0000241901007387 */ /* 0x000fe80000100800 */
[----:B--2---:R0:W-:Y:S04]  /*106a0*/  STL [R1+0x19f0], R29 ;  /* 0x0019f01d01007387 */ /* 0x0041e80000100800 */
[----:B0-----:R-:W2:Y:S02]  /*106b0*/  LDL R29, [R1+0x1c0] ;  /* 0x0001c000011d7983 */ /* 0x001ea40000100800 */
[----:B--2---:R-:W-:-:S05]  /*106c0*/  IMAD.WIDE R2, R29, 0x2, R12 ;  /* 0x000000021d027825 */ /* 0x004fca00078e020c */
[----:B------:R4:W2:Y:S02]  /*106d0*/  LDG.E.U16 R28, [R2.64] ;  /* 0x00000006021c7981 */ /* 0x0008a4000c1e1500 */
[----:B----4-:R-:W-:-:S05]  /*106e0*/  IMAD.WIDE R2, R29, 0x2, R10 ;  /* 0x000000021d027825 */ /* 0x010fca00078e020a */
[----:B------:R0:W4:Y:S04]  /*106f0*/  LDG.E.U16 R27, [R2.64] ;  /* 0x00000006021b7981 */ /* 0x000128000c1e1500 */
[----:B------:R-:W-:Y:S01]  /*10700*/  STL [R1+0x20], R24 ;  /* 0x0000201801007387 */ /* 0x000fe20000100800 */
[----:B0-----:R-:W-:-:S05]  /*10710*/  IMAD.WIDE R2, R29, 0x2, R6 ;  /* 0x000000021d027825 */ /* 0x001fca00078e0206 */
[----:B------:R3:W4:Y:S02]  /*10720*/  LDG.E.U16 R25, [R2.64] ;  /* 0x0000000602197981 */ /* 0x000724000c1e1500 */
[C---:B---3--:R-:W-:Y:S02]  /*10730*/  IMAD.WIDE R2, R29.reuse, 0x2, R8 ;  /* 0x000000021d027825 */ /* 0x048fe400078e0208 */
[----:B--2---:R-:W-:Y:S04]  /*10740*/  STL [R1+0x19f4], R28 ;  /* 0x0019f41c01007387 */ /* 0x004fe80000100800 */
[----:B------:R-:W2:Y:S04]  /*10750*/  LDL.64 R14, [R1+0xdb0] ;  /* 0x000db000010e7983 */ /* 0x000ea80000100a00 */
[----:B------:R0:W-:Y:S04]  /*10760*/  STL [R1+0x1c], R23 ;  /* 0x00001c1701007387 */ /* 0x0001e80000100800 */
[----:B------:R-:W3:Y:S04]  /*10770*/  LDL.64 R12, [R1+0xda8] ;  /* 0x000da800010c7983 */ /* 0x000ee80000100a00 */
[----:B0-----:R0:W3:Y:S04]  /*10780*/  LDG.E.U16 R23, [R2.64] ;  /* 0x0000000602177981 */ /* 0x0010e8000c1e1500 */
[----:B----4-:R-:W-:Y:S04]  /*10790*/  STL [R1+0x19f8], R27 ;  /* 0x0019f81b01007387 */ /* 0x010fe80000100800 */
[----:B------:R-:W-:Y:S01]  /*107a0*/  STL [R1+0x18], R22 ;  /* 0x0000181601007387 */ /* 0x000fe20000100800 */
[----:B0-----:R-:W-:-:S03]  /*107b0*/  IMAD.WIDE R2, R29, 0x2, R4 ;  /* 0x000000021d027825 */ /* 0x001fc600078e0204 */
[----:B------:R-:W4:Y:S04]  /*107c0*/  LDL.64 R6, [R1+0xda0] ;  /* 0x000da00001067983 */ /* 0x000f280000100a00 */
[----:B------:R0:W-:Y:S04]  /*107d0*/  STL [R1+0x14], R21 ;  /* 0x0000141501007387 */ /* 0x0001e80000100800 */
[----:B------:R-:W-:Y:S04]  /*107e0*/  STL [R1+0x19fc], R25 ;  /* 0x0019fc1901007387 */ /* 0x000fe80000100800 */
[----:B------:R-:W4:Y:S04]  /*107f0*/  LDL.64 R8, [R1+0xd98] ;  /* 0x000d980001087983 */ /* 0x000f280000100a00 */
[----:B0-----:R2:W4:Y:S04]  /*10800*/  LDG.E.U16 R21, [R2.64] ;  /* 0x0000000602157981 */ /* 0x001528000c1e1500 */
[----:B------:R-:W-:Y:S01]  /*10810*/  STL [R1+0x10], R20 ;  /* 0x0000101401007387 */ /* 0x000fe20000100800 */
[----:B--2---:R-:W-:-:S03]  /*10820*/  IMAD.WIDE R2, R29, 0x2, R14 ;  /* 0x000000021d027825 */ /* 0x004fc600078e020e */
[----:B---3--:R-:W-:Y:S04]  /*10830*/  STL [R1+0x19d4], R23 ;  /* 0x0019d41701007387 */ /* 0x008fe80000100800 */
[----:B------:R0:W-:Y:S04]  /*10840*/  STL [R1+0xc], R19 ;  /* 0x00000c1301007387 */ /* 0x0001e80000100800 */
[----:B------:R-:W2:Y:S04]  /*10850*/  LDL.64 R10, [R1+0xd90] ;  /* 0x000d9000010a7983 */ /* 0x000ea80000100a00 */
[----:B------:R-:W3:Y:S04]  /*10860*/  LDL.64 R4, [R1+0xd88] ;  /* 0x000d880001047983 */ /* 0x000ee80000100a00 */
[----:B0-----:R0:W2:Y:S04]  /*10870*/  LDG.E.U16 R19, [R2.64] ;  /* 0x0000000602137981 */ /* 0x0010a8000c1e1500 */
[----:B------:R-:W-:Y:S01]  /*10880*/  STL [R1+0x8], R18 ;  /* 0x0000081201007387 */ /* 0x000fe20000100800 */
[----:B0-----:R-:W-:-:S03]  /*10890*/  IMAD.WIDE R2, R29, 0x2, R12 ;  /* 0x000000021d027825 */ /* 0x001fc600078e020c */
[----:B----4-:R-:W-:Y:S04]  /*108a0*/  STL [R1+0x19d8], R21 ;  /* 0x0019d81501007387 */ /* 0x010fe80000100800 */
[----:B------:R-:W-:Y:S04]  /*108b0*/  STL [R1+0x4], R17 ;  /* 0x0000041101007387 */ /* 0x000fe80000100800 */
[----:B--2---:R-:W-:Y:S04]  /*108c0*/  STL [R1+0x19dc], R19 ;  /* 0x0019dc1301007387 */ /* 0x004fe80000100800 */
[----:B------:R0:W-:Y:S01]  /*108d0*/  STL [R1], R16 ;  /* 0x0000001001007387 */ /* 0x0001e20000100800 */
[----:B---3--:R-:W-:-:S03]  /*108e0*/  IMAD.WIDE R4, R29, 0x2, R4 ;  /* 0x000000021d047825 */ /* 0x008fc600078e0204 */
[----:B------:R-:W2:Y:S04]  /*108f0*/  LDL.64 R12, [R1+0xd80] ;  /* 0x000d8000010c7983 */ /* 0x000ea80000100a00 */
[----:B0-----:R0:W3:Y:S02]  /*10900*/  LDG.E.U16 R16, [R2.64] ;  /* 0x0000000602107981 */ /* 0x0010e4000c1e1500 */
[----:B0-----:R-:W-:-:S05]  /*10910*/  IMAD.WIDE R2, R29, 0x2, R6 ;  /* 0x000000021d027825 */ /* 0x001fca00078e0206 */
[----:B------:R0:W4:Y:S02]  /*10920*/  LDG.E.U16 R14, [R2.64] ;  /* 0x00000006020e7981 */ /* 0x000124000c1e1500 */
[----:B0-----:R-:W-:-:S05]  /*10930*/  IMAD.WIDE R2, R29, 0x2, R8 ;  /* 0x000000021d027825 */ /* 0x001fca00078e0208 */
[----:B------:R0:W2:Y:S02]  /*10940*/  LDG.E.U16 R0, [R2.64] ;  /* 0x0000000602007981 */ /* 0x0000a4000c1e1500 */
[----:B0-----:R-:W-:-:S06]  /*10950*/  IMAD.WIDE R2, R29, 0x2, R10 ;  /* 0x000000021d027825 */ /* 0x001fcc00078e020a */
[----:B------:R0:W2:Y:S04]  /*10960*/  LDG.E.U16 R2, [R2.64] ;  /* 0x0000000602027981 */ /* 0x0000a8000c1e1500 */
[----:B0-----:R0:W2:Y:S04]  /*10970*/  LDG.E.U16 R3, [R4.64] ;  /* 0x0000000604037981 */ /* 0x0010a8000c1e1500 */
[----:B---3--:R1:W-:Y:S04]  /*10980*/  STL [R1+0x19e0], R16 ;  /* 0x0019e01001007387 */ /* 0x0083e80000100800 */
[----:B------:R-:W3:Y:S04]  /*10990*/  LDL.64 R6, [R1+0xd78] ;  /* 0x000d780001067983 */ /* 0x000ee80000100a00 */
[----:B----4-:R-:W-:Y:S04]  /*109a0*/  STL [R1+0x19e4], R14 ;  /* 0x0019e40e01007387 */ /* 0x010fe80000100800 */
[----:B-1----:R-:W4:Y:S04]  /*109b0*/  LDL.64 R16, [R1+0xd70] ;  /* 0x000d700001107983 */ /* 0x002f280000100a00 */
[----:B------:R-:W4:Y:S04]  /*109c0*/  LDL.64 R8, [R1+0xd68] ;  /* 0x000d680001087983 */ /* 0x000f280000100a00 */
[----:B--2---:R-:W-:Y:S04]  /*109d0*/  STL [R1+0x19e8], R0 ;  /* 0x0019e80001007387 */ /* 0x004fe80000100800 */
[----:B------:R-:W-:Y:S04]  /*109e0*/  STL [R1+0x19ec], R2 ;  /* 0x0019ec0201007387 */ /* 0x000fe80000100800 */
[----:B------:R-:W2:Y:S04]  /*109f0*/  LDL.64 R18, [R1+0xd60] ;  /* 0x000d600001127983 */ /* 0x000ea80000100a00 */
[----:B------:R-:W2:Y:S01]  /*10a00*/  LDL.64 R10, [R1+0xd58] ;  /* 0x000d5800010a7983 */ /* 0x000ea20000100a00 */
[----:B0-----:R-:W-:-:S03]  /*10a10*/  IMAD.WIDE R4, R29, 0x2, R12 ;  /* 0x000000021d047825 */ /* 0x001fc600078e020c */
[----:B------:R0:W-:Y:S04]  /*10a20*/  STL [R1+0x1a00], R3 ;  /* 0x001a000301007387 */ /* 0x0001e80000100800 */
[----:B------:R-:W2:Y:S04]  /*10a30*/  LDL.64 R12, [R1+0xd50] ;  /* 0x000d5000010c7983 */ /* 0x000ea80000100a00 */
[----:B------:R1:W2:Y:S04]  /*10a40*/  LDG.E.U16 R4, [R4.64] ;  /* 0x0000000604047981 */ /* 0x0002a8000c1e1500 */
[----:B0-----:R-:W2:Y:S01]  /*10a50*/  LDL.64 R2, [R1+0xd48] ;  /* 0x000d480001027983 */ /* 0x001ea20000100a00 */
[----:B---3--:R-:W-:-:S05]  /*10a60*/  IMAD.WIDE R6, R29, 0x2, R6 ;  /* 0x000000021d067825 */ /* 0x008fca00078e0206 */
[----:B-1----:R4:W3:Y:S02]  /*10a70*/  LDG.E.U16 R5, [R6.64] ;  /* 0x0000000606057981 */ /* 0x0028e4000c1e1500 */
[----:B----4-:R-:W-:-:S04]  /*10a80*/  IMAD.WIDE R6, R29, 0x2, R16 ;  /* 0x000000021d067825 */ /* 0x010fc800078e0210 */
[C---:B------:R-:W-:Y:S02]  /*10a90*/  IMAD.WIDE R8, R29.reuse, 0x2, R8 ;  /* 0x000000021d087825 */ /* 0x040fe400078e0208 */
[----:B------:R0:W4:Y:S04]  /*10aa0*/  LDG.E.U16 R6, [R6.64] ;  /* 0x0000000606067981 */ /* 0x000128000c1e1500 */
[----:B0-----:R2:W4:Y:S02]  /*10ab0*/  LDG.E.U16 R7, [R8.64] ;  /* 0x0000000608077981 */ /* 0x001524000c1e1500 */
[----:B--2---:R-:W-:-:S04]  /*10ac0*/  IMAD.WIDE R8, R29, 0x2, R18 ;  /* 0x000000021d087825 */ /* 0x004fc800078e0212 */
[C---:B------:R-:W-:Y:S02]  /*10ad0*/  IMAD.WIDE R10, R29.reuse, 0x2, R10 ;  /* 0x000000021d0a7825 */ /* 0x040fe400078e020a */
[----:B------:R0:W2:Y:S04]  /*10ae0*/  LDG.E.U16 R8, [R8.64] ;  /* 0x0000000608087981 */ /* 0x0000a8000c1e1500 */
[----:B0-----:R0:W2:Y:S02]  /*10af0*/  LDG.E.U16 R9, [R10.64] ;  /* 0x000000060a097981 */ /* 0x0010a4000c1e1500 */
[----:B0-----:R-:W-:-:S06]  /*10b00*/  IMAD.WIDE R10, R29, 0x2, R12 ;  /* 0x000000021d0a7825 */ /* 0x001fcc00078e020c */
[----:B------:R0:W2:Y:S04]  /*10b10*/  LDG.E.U16 R10, [R10.64] ;  /* 0x000000060a0a7981 */ /* 0x0000a8000c1e1500 */
[----:B------:R-:W-:Y:S04]  /*10b20*/  STL [R1+0x19b8], R4 ;  /* 0x0019b80401007387 */ /* 0x000fe80000100800 */
[----:B------:R-:W2:Y:S01]  /*10b30*/  LDL.64 R14, [R1+0xd40] ;  /* 0x000d4000010e7983 */ /* 0x000ea20000100a00 */
[----:B------:R-:W-:-:S05]  /*10b40*/  IMAD.WIDE R12, R29, 0x2, R2 ;  /* 0x000000021d0c7825 */ /* 0x000fca00078e0202 */
[----:B0-----:R0:W2:Y:S04]  /*10b50*/  LDG.E.U16 R11, [R12.64] ;  /* 0x000000060c0b7981 */ /* 0x0010a8000c1e1500 */
[----:B---3--:R-:W-:Y:S04]  /*10b60*/  STL [R1+0x19bc], R5 ;  /* 0x0019bc0501007387 */ /* 0x008fe80000100800 */
[----:B----4-:R-:W-:Y:S04]  /*10b70*/  STL [R1+0x19c0], R6 ;  /* 0x0019c00601007387 */ /* 0x010fe80000100800 */
[----:B------:R-:W3:Y:S04]  /*10b80*/  LDL.64 R16, [R1+0xd38] ;  /* 0x000d380001107983 */ /* 0x000ee80000100a00 */
[----:B------:R1:W-:Y:S04]  /*10b90*/  STL [R1+0x19c4], R7 ;  /* 0x0019c40701007387 */ /* 0x0003e80000100800 */
[----:B-1----:R-:W4:Y:S04]  /*10ba0*/  LDL.64 R6, [R1+0xd30] ;  /* 0x000d300001067983 */ /* 0x002f280000100a00 */
[----:B--2---:R-:W-:Y:S04]  /*10bb0*/  STL [R1+0x19c8], R8 ;  /* 0x0019c80801007387 */ /* 0x004fe80000100800 */
[----:B------:R1:W-:Y:S04]  /*10bc0*/  STL [R1+0x19cc], R9 ;  /* 0x0019cc0901007387 */ /* 0x0003e80000100800 */
[----:B-1----:R-:W2:Y:S04]  /*10bd0*/  LDL.64 R8, [R1+0xd28] ;  /* 0x000d280001087983 */ /* 0x002ea80000100a00 */
[----:B------:R-:W-:Y:S04]  /*10be0*/  STL [R1+0x19d0], R10 ;  /* 0x0019d00a01007387 */ /* 0x000fe80000100800 */
[----:B------:R-:W2:Y:S01]  /*10bf0*/  LDL.64 R2, [R1+0xd20] ;  /* 0x000d200001027983 */ /* 0x000ea20000100a00 */
[----:B0-----:R-:W-:-:S05]  /*10c00*/  IMAD.WIDE R12, R29, 0x2, R14 ;  /* 0x000000021d0c7825 */ /* 0x001fca00078e020e */
[----:B------:R3:W2:Y:S04]  /*10c10*/  LDG.E.U16 R15, [R12.64] ;  /* 0x000000060c0f7981 */ /* 0x0006a8000c1e1500 */
[----:B------:R0:W-:Y:S04]  /*10c20*/  STL [R1+0x1a04], R11 ;  /* 0x001a040b01007387 */ /* 0x0001e80000100800 */
[----:B------:R-:W2:Y:S01]  /*10c30*/  LDL.64 R4, [R1+0xd18] ;  /* 0x000d180001047983 */ /* 0x000ea20000100a00 */
[----:B---3--:R-:W-:-:S05]  /*10c40*/  IMAD.WIDE R12, R29, 0x2, R16 ;  /* 0x000000021d0c7825 */ /* 0x008fca00078e0210 */
[----:B------:R4:W3:Y:S02]  /*10c50*/  LDG.E.U16 R17, [R12.64] ;  /* 0x000000060c117981 */ /* 0x0008e4000c1e1500 */
[----:B----4-:R-:W-:-:S05]  /*10c60*/  IMAD.WIDE R12, R29, 0x2, R6 ;  /* 0x000000021d0c7825 */ /* 0x010fca00078e0206 */
[----:B------:R2:W4:Y:S02]  /*10c70*/  LDG.E.U16 R18, [R12.64] ;  /* 0x000000060c127981 */ /* 0x000524000c1e1500 */
[----:B--2---:R-:W-:-:S05]  /*10c80*/  IMAD.WIDE R12, R29, 0x2, R8 ;  /* 0x000000021d0c7825 */ /* 0x004fca00078e0208 */
[----:B------:R1:W2:Y:S02]  /*10c90*/  LDG.E.U16 R20, [R12.64] ;  /* 0x000000060c147981 */ /* 0x0002a4000c1e1500 */
[----:B-1----:R-:W-:-:S05]  /*10ca0*/  IMAD.WIDE R12, R29, 0x2, R2 ;  /* 0x000000021d0c7825 */ /* 0x002fca00078e0202 */
[----:B------:R1:W2:Y:S04]  /*10cb0*/  LDG.E.U16 R22, [R12.64] ;  /* 0x000000060c167981 */ /* 0x0002a8000c1e1500 */
[----:B------:R-:W-:Y:S01]  /*10cc0*/  STL [R1+0x19a0], R15 ;  /* 0x0019a00f01007387 */ /* 0x000fe20000100800 */
[----:B-1----:R-:W-:-:S05]  /*10cd0*/  IMAD.WIDE R12, R29, 0x2, R4 ;  /* 0x000000021d0c7825 */ /* 0x002fca00078e0204 */
[----:B------:R-:W2:Y:S04]  /*10ce0*/  LDG.E.U16 R24, [R12.64] ;  /* 0x000000060c187981 */ /* 0x000ea8000c1e1500 */
[----:B---3--:R-:W-:Y:S04]  /*10cf0*/  STL [R1+0x19a4], R17 ;  /* 0x0019a41101007387 */ /* 0x008fe80000100800 */
[----:B------:R-:W3:Y:S04]  /*10d00*/  LDL.64 R6, [R1+0xd10] ;  /* 0x000d100001067983 */ /* 0x000ee80000100a00 */
[----:B----4-:R-:W-:Y:S04]  /*10d10*/  STL [R1+0x19a8], R18 ;  /* 0x0019a81201007387 */ /* 0x010fe80000100800 */
[----:B--2---:R-:W-:Y:S04]  /*10d20*/  STL [R1+0x19ac], R20 ;  /* 0x0019ac1401007387 */ /* 0x004fe80000100800 */
[----:B------:R-:W2:Y:S04]  /*10d30*/  LDL.64 R8, [R1+0xd08] ;  /* 0x000d080001087983 */ /* 0x000ea80000100a00 */
[----:B------:R-:W-:Y:S04]  /*10d40*/  STL [R1+0x19b0], R22 ;  /* 0x0019b01601007387 */ /* 0x000fe80000100800 */
[----:B0-----:R-:W4:Y:S04]  /*10d50*/  LDL.LU R11, [R1+0x18c] ;  /* 0x00018c00010b7983 */ /* 0x001f280000300800 */
[----:B------:R-:W4:Y:S04]  /*10d60*/  LDL.LU R19, [R1+0x188] ;  /* 0x0001880001137983 */ /* 0x000f280000300800 */
[----:B------:R-:W4:Y:S04]  /*10d70*/  LDL.LU R21, [R1+0x184] ;  /* 0x0001840001157983 */ /* 0x000f280000300800 */
[----:B------:R-:W4:Y:S04]  /*10d80*/  LDL.LU R23, [R1+0x180] ;  /* 0x0001800001177983 */ /* 0x000f280000300800 */
[----:B------:R0:W-:Y:S04]  /*10d90*/  STL [R1+0x19b4], R24 ;  /* 0x0019b41801007387 */ /* 0x0001e80000100800 */
[----:B------:R-:W4:Y:S04]  /*10da0*/  LDL.LU R3, [R1+0x10c] ;  /* 0x00010c0001037983 */ /* 0x000f280000300800 */
[----:B------:R-:W1:Y:S04]  /*10db0*/  S2R R2, SR_TID.X ;  /* 0x0000000000027919 */ /* 0x000e680000002100 */
[----:B------:R-:W4:Y:S01]  /*10dc0*/  LDL.LU R25, [R1+0x108] ;  /* 0x0001080001197983 */ /* 0x000f220000300800 */
[----:B-1----:R-:W-:-:S04]  /*10dd0*/  LOP3.LUT R5, R2, 0x7f, RZ, 0xc0, !PT ;  /* 0x0000007f02057812 */ /* 0x002fc800078ec0ff */
[----:B0-----:R-:W-:Y:S01]  /*10de0*/  SHF.L.U32 R24, R5, 0x1, RZ ;  /* 0x0000000105187819 */ /* 0x001fe200000006ff */
[C---:B---3--:R-:W-:Y:S02]  /*10df0*/  IMAD.WIDE R12, R29.reuse, 0x2, R6 ;  /* 0x000000021d0c7825 */ /* 0x048fe400078e0206 */
[----:B------:R-:W3:Y:S04]  /*10e00*/  LDL.LU R6, [R1+0x104] ;  /* 0x0001040001067983 */ /* 0x000ee80000300800 */
[----:B------:R2:W3:Y:S04]  /*10e10*/  LDG.E.U16 R26, [R12.64] ;  /* 0x000000060c1a7981 */ /* 0x0004e8000c1e1500 */
[----:B------:R-:W3:Y:S04]  /*10e20*/  LDL.LU R27, [R1+0x100] ;  /* 0x00010000011b7983 */ /* 0x000ee80000300800 */
[----:B------:R-:W3:Y:S01]  /*10e30*/  LDL.LU R28, [R1+0x8c] ;  /* 0x00008c00011c7983 */ /* 0x000ee20000300800 */
[----:B--2---:R-:W-:-:S03]  /*10e40*/  IMAD.WIDE R12, R29, 0x2, R8 ;  /* 0x000000021d0c7825 */ /* 0x004fc600078e0208 */
[----:B------:R-:W2:Y:S04]  /*10e50*/  LDL.LU R29, [R1+0x88] ;  /* 0x00008800011d7983 */ /* 0x000ea80000300800 */
[----:B------:R-:W2:Y:S04]  /*10e60*/  LDL.LU R22, [R1+0x80] ;  /* 0x0000800001167983 */ /* 0x000ea80000300800 */
[----:B------:R-:W2:Y:S04]  /*10e70*/  LDL.LU R20, [R1+0xc] ;  /* 0x00000c0001147983 */ /* 0x000ea80000300800 */
[----:B------:R-:W2:Y:S04]  /*10e80*/  LDL.LU R18, [R1+0x8] ;  /* 0x0000080001127983 */ /* 0x000ea80000300800 */
[----:B------:R-:W2:Y:S04]  /*10e90*/  LDL.LU R17, [R1+0x4] ;  /* 0x0000040001117983 */ /* 0x000ea80000300800 */
[----:B------:R0:W2:Y:S04]  /*10ea0*/  LDG.E.U16 R12, [R12.64] ;  /* 0x000000060c0c7981 */ /* 0x0000a8000c1e1500 */
[----:B------:R-:W2:Y:S04]  /*10eb0*/  LDL.LU R15, [R1] ;  /* 0x00000000010f7983 */ /* 0x000ea80000300800 */
[----:B------:R-:W-:Y:S06]  /*10ec0*/  BAR.SYNC.DEFER_BLOCKING 0x0 ;  /* 0x0000000000007b1d */ /* 0x000fec0000010000 */
        /* <DEDUP_REMOVED lines=8> */
[----:B0-----:R-:W2:Y:S04]  /*10f50*/  LDL.LU R13, [R1+0x84] ;  /* 0x00008400010d7983 */ /* 0x001ea80000300800 */
[----:B----4-:R0:W-:Y:S04]  /*10f60*/  STS.U16 [R24+0x10000], R11 ;  /* 0x0100000b18007388 */ /* 0x0101e80000000400 */
[----:B------:R1:W-:Y:S04]  /*10f70*/  STS.U16 [R24+0x10100], R19 ;  /* 0x0101001318007388 */ /* 0x0003e80000000400 */
[----:B------:R4:W-:Y:S04]  /*10f80*/  STS.U16 [R24+0x10200], R21 ;  /* 0x0102001518007388 */ /* 0x0009e80000000400 */
[----:B0-----:R-:W2:Y:S04]  /*10f90*/  LDL.LU R11, [R1+0x1a04] ;  /* 0x001a0400010b7983 */ /* 0x001ea80000300800 */
[----:B-1----:R-:W2:Y:S04]  /*10fa0*/  LDL.LU R19, [R1+0x7c] ;  /* 0x00007c0001137983 */ /* 0x002ea80000300800 */
[----:B------:R0:W-:Y:S04]  /*10fb0*/  STS.U16 [R24+0x10300], R23 ;  /* 0x0103001718007388 */ /* 0x0001e80000000400 */
[----:B----4-:R-:W2:Y:S04]  /*10fc0*/  LDL.LU R21, [R1+0x78] ;  /* 0x0000780001157983 */ /* 0x010ea80000300800 */
[----:B0-----:R-:W2:Y:S01]  /*10fd0*/  LDL.LU R23, [R1+0x74] ;  /* 0x0000740001177983 */ /* 0x001ea20000300800 */
[----:B------:R-:W-:-:S03]  /*10fe0*/  LOP3.LUT R2, R2, 0x7f, RZ, 0xc0, !PT ;  /* 0x0000007f02027812 */ /* 0x000fc600078ec0ff */
[----:B------:R0:W-:Y:S02]  /*10ff0*/  STS.U16 [R24+0x12000], R3 ;  /* 0x0120000318007388 */ /* 0x0001e40000000400 */
[----:B------:R-:W-:Y:S02]  /*11000*/  IMAD.SHL.U32 R2, R2, 0x2, RZ ;  /* 0x0000000202027824 */ /* 0x000fe400078e00ff */
[----:B------:R1:W-:Y:S03]  /*11010*/  STS.U16 [R24+0x12100], R25 ;  /* 0x0121001918007388 */ /* 0x0003e60000000400 */
[----:B------:R-:W-:Y:S01]  /*11020*/  LOP3.LUT R2, R2, 0x10, RZ, 0x3c, !PT ;  /* 0x0000001002027812 */ /* 0x000fe200078e3cff */
[----:B0-----:R-:W2:Y:S04]  /*11030*/  LDL.LU R3, [R1+0x1a00] ;  /* 0x001a000001037983 */ /* 0x001ea80000300800 */
[----:B-1----:R-:W2:Y:S04]  /*11040*/  LDL.LU R25, [R1+0x19fc] ;  /* 0x0019fc0001197983 */ /* 0x002ea80000300800 */
[----:B---3--:R0:W-:Y:S04]  /*11050*/  STS.U16 [R24+0x12200], R6 ;  /* 0x0122000618007388 */ /* 0x0081e80000000400 */
[----:B------:R1:W-:Y:S04]  /*11060*/  STS.U16 [R24+0x12300], R27 ;  /* 0x0123001b18007388 */ /* 0x0003e80000000400 */
[----:B------:R3:W-:Y:S04]  /*11070*/  STS.U16 [R24+0x14000], R28 ;  /* 0x0140001c18007388 */ /* 0x0007e80000000400 */
[----:B0-----:R-:W4:Y:S04]  /*11080*/  LDL.LU R6, [R1+0x70] ;  /* 0x0000700001067983 */ /* 0x001f280000300800 */
[----:B-1----:R-:W4:Y:S04]  /*11090*/  LDL.LU R27, [R1+0x19f8] ;  /* 0x0019f800011b7983 */ /* 0x002f280000300800 */
[----:B---3--:R-:W2:Y:S04]  /*110a0*/  LDL.LU R28, [R1+0x19f4] ;  /* 0x0019f400011c7983 */ /* 0x008ea80000300800 */
[----:B--2---:R0:W-:Y:S04]  /*110b0*/  STS.U16 [R24+0x14100], R29 ;  /* 0x0141001d18007388 */ /* 0x0041e80000000400 */
[----:B0-----:R-:W2:Y:S04]  /*110c0*/  LDL.LU R29, [R1+0x19f0] ;  /* 0x0019f000011d7983 */ /* 0x001ea80000300800 */
        /* <DEDUP_REMOVED lines=11> */
[----:B------:R0:W-:Y:S04]  /*11180*/  STS.U16 [R2+0x12500], R0 ;  /* 0x0125000002007388 */ /* 0x0001e80000000400 */
[----:B------:R1:W-:Y:S04]  /*11190*/  STS.U16 [R2+0x12600], R14 ;  /* 0x0126000e02007388 */ /* 0x0003e80000000400 */
[----:B------:R1:W-:Y:S04]  /*111a0*/  STS.U16 [R2+0x12700], R16 ;  /* 0x0127001002007388 */ /* 0x0003e80000000400 */
[----:B0-----:R-:W3:Y:S04]  /*111b0*/  LDL.LU R0, [R1+0x16c] ;  /* 0x00016c0001007983 */ /* 0x001ee80000300800 */
[----:B-1----:R-:W3:Y:S04]  /*111c0*/  LDL.LU R14, [R1+0x168] ;  /* 0x00016800010e7983 */ /* 0x002ee80000300800 */
        /* <DEDUP_REMOVED lines=9> */
[----:B0-----:R-:W3:Y:S01]  /*11260*/  LDL.LU R23, [R1+0x6c] ;  /* 0x00006c0001177983 */ /* 0x001ee20000300800 */
[----:B------:R-:W-:-:S03]  /*11270*/  IMAD.SHL.U32 R10, R5, 0x2, RZ ;  /* 0x00000002050a7824 */ /* 0x000fc600078e00ff */
[----:B------:R-:W3:Y:S04]  /*11280*/  LDL.LU R13, [R1+0x15c] ;  /* 0x00015c00010d7983 */ /* 0x000ee80000300800 */
[----:B------:R-:W3:Y:S04]  /*11290*/  LDL.LU R22, [R1+0x158] ;  /* 0x0001580001167983 */ /* 0x000ee80000300800 */
[----:B------:R-:W3:Y:S04]  /*112a0*/  LDL.LU R20, [R1+0x154] ;  /* 0x0001540001147983 */ /* 0x000ee80000300800 */
[----:B------:R-:W3:Y:S04]  /*112b0*/  LDL.LU R18, [R1+0x150] ;  /* 0x0001500001127983 */ /* 0x000ee80000300800 */
[----:B------:R-:W3:Y:S04]  /*112c0*/  LDL.LU R9, [R1+0xdc] ;  /* 0x0000dc0001097983 */ /* 0x000ee80000300800 */
[----:B------:R-:W3:Y:S04]  /*112d0*/  LDL.LU R8, [R1+0xd8] ;  /* 0x0000d80001087983 */ /* 0x000ee80000300800 */
[----:B------:R-:W3:Y:S04]  /*112e0*/  LDL.LU R7, [R1+0xd4] ;  /* 0x0000d40001077983 */ /* 0x000ee80000300800 */
[----:B----4-:R0:W-:Y:S04]  /*112f0*/  STS.U16 [R2+0x14700], R6 ;  /* 0x0147000602007388 */ /* 0x0101e80000000400 */
[----:B0-----:R-:W4:Y:S04]  /*11300*/  LDL.LU R6, [R1+0xd0] ;  /* 0x0000d00001067983 */ /* 0x001f280000300800 */
[----:B------:R-:W4:Y:S04]  /*11310*/  LDL.LU R5, [R1+0x5c] ;  /* 0x00005c0001057983 */ /* 0x000f280000300800 */
[----:B--2---:R0:W-:Y:S04]  /*11320*/  STS.U16 [R2+0x16400], R29 ;  /* 0x0164001d02007388 */ /* 0x0041e80000000400 */
[----:B------:R1:W-:Y:S04]  /*11330*/  STS.U16 [R2+0x16500], R28 ;  /* 0x0165001c02007388 */ /* 0x0003e80000000400 */
[----:B------:R2:W-:Y:S01]  /*11340*/  STS.U16 [R2+0x16600], R27 ;  /* 0x0166001b02007388 */ /* 0x0005e20000000400 */
[----:B0-----:R-:W-:-:S03]  /*11350*/  LOP3.LUT R29, R10, 0x20, RZ, 0x3c, !PT ;  /* 0x000000200a1d7812 */ /* 0x001fc600078e3cff */
[----:B------:R0:W-:Y:S04]  /*11360*/  STS.U16 [R2+0x16700], R25 ;  /* 0x0167001902007388 */ /* 0x0001e80000000400 */
[----:B-1----:R-:W4:Y:S04]  /*11370*/  LDL.LU R28, [R1+0x60] ;  /* 0x00006000011c7983 */ /* 0x002f280000300800 */
[----:B--2---:R-:W2:Y:S04]  /*11380*/  LDL.LU R27, [R1+0x64] ;  /* 0x00006400011b7983 */ /* 0x004ea80000300800 */
[----:B0-----:R-:W2:Y:S04]  /*11390*/  LDL.LU R2, [R1+0x19ec] ;  /* 0x0019ec0001027983 */ /* 0x001ea80000300800 */
[----:B------:R-:W2:Y:S04]  /*113a0*/  LDL.LU R25, [R1+0x68] ;  /* 0x0000680001197983 */ /* 0x000ea80000300800 */
[----:B---3--:R0:W-:Y:S04]  /*113b0*/  STS.U16 [R29+0x10800], R0 ;  /* 0x010800001d007388 */ /* 0x0081e80000000400 */
[----:B------:R1:W-:Y:S04]  /*113c0*/  STS.U16 [R29+0x10900], R14 ;  /* 0x0109000e1d007388 */ /* 0x0003e80000000400 */
[----:B------:R3:W-:Y:S04]  /*113d0*/  STS.U16 [R29+0x10a00], R16 ;  /* 0x010a00101d007388 */ /* 0x0007e80000000400 */
[----:B0-----:R-:W4:Y:S04]  /*113e0*/  LDL.LU R0, [R1+0x19e8] ;  /* 0x0019e80001007983 */ /* 0x001f280000300800 */
[----:B-1----:R-:W4:Y:S04]  /*113f0*/  LDL.LU R14, [R1+0x19e4] ;  /* 0x0019e400010e7983 */ /* 0x002f280000300800 */
[----:B---3--:R-:W3:Y:S04]  /*11400*/  LDL.LU R16, [R1+0x19e0] ;  /* 0x0019e00001107983 */ /* 0x008ee80000300800 */
[----:B------:R0:W-:Y:S04]  /*11410*/  STS.U16 [R29+0x10b00], R4 ;  /* 0x010b00041d007388 */ /* 0x0001e80000000400 */
[----:B------:R1:W-:Y:S04]  /*11420*/  STS.U16 [R29+0x12800], R17 ;  /* 0x012800111d007388 */ /* 0x0003e80000000400 */
[----:B------:R1:W-:Y:S04]  /*11430*/  STS.U16 [R29+0x12900], R15 ;  /* 0x0129000f1d007388 */ /* 0x0003e80000000400 */
[----:B0-----:R-:W3:Y:S04]  /*11440*/  LDL.LU R4, [R1+0x58] ;  /* 0x0000580001047983 */ /* 0x001ee80000300800 */
[----:B-1----:R-:W3:Y:S04]  /*11450*/  LDL.LU R17, [R1+0x54] ;  /* 0x0000540001117983 */ /* 0x002ee80000300800 */
[----:B------:R-:W3:Y:S04]  /*11460*/  LDL.LU R15, [R1+0x50] ;  /* 0x00005000010f7983 */ /* 0x000ee80000300800 */
[----:B------:R0:W-:Y:S04]  /*11470*/  STS.U16 [R29+0x12a00], R19 ;  /* 0x012a00131d007388 */ /* 0x0001e80000000400 */
[----:B------:R1:W-:Y:S04]  /*11480*/  STS.U16 [R29+0x12b00], R21 ;  /* 0x012b00151d007388 */ /* 0x0003e80000000400 */
[----:B------:R1:W-:Y:S04]  /*11490*/  STS.U16 [R29+0x14800], R23 ;  /* 0x014800171d007388 */ /* 0x0003e80000000400 */
[----:B0-----:R-:W3:Y:S04]  /*114a0*/  LDL.LU R19, [R1+0x19dc] ;  /* 0x0019dc0001137983 */ /* 0x001ee80000300800 */
[----:B-1----:R-:W3:Y:S04]  /*114b0*/  LDL.LU R21, [R1+0x19d8] ;  /* 0x0019d80001157983 */ /* 0x002ee80000300800 */
[----:B------:R-:W3:Y:S01]  /*114c0*/  LDL.LU R23, [R1+0x19d4] ;  /* 0x0019d40001177983 */ /* 0x000ee20000300800 */
[----:B------:R-:W-:-:S03]  /*114d0*/  LOP3.LUT R10, R10, 0x30, RZ, 0x3c, !PT ;  /* 0x000000300a0a7812 */ /* 0x000fc600078e3cff */
[----:B--2---:R-:W-:Y:S04]  /*114e0*/  STS.U16 [R29+0x14900], R25 ;  /* 0x014900191d007388 */ /* 0x004fe80000000400 */
[----:B------:R-:W-:Y:S04]  /*114f0*/  STS.U16 [R29+0x14a00], R27 ;  /* 0x014a001b1d007388 */ /* 0x000fe80000000400 */
[----:B----4-:R-:W-:Y:S04]  /*11500*/  STS.U16 [R29+0x14b00], R28 ;  /* 0x014b001c1d007388 */ /* 0x010fe80000000400 */
        /* <DEDUP_REMOVED lines=12> */
[----:B-1----:R-:W4:Y:S04]  /*115d0*/  LDL.LU R8, [R1+0x148] ;  /* 0x0001480001087983 */ /* 0x002f280000300800 */
[----:B------:R0:W-:Y:S04]  /*115e0*/  STS.U16 [R10+0x12f00], R6 ;  /* 0x012f00060a007388 */ /* 0x0001e80000000400 */
[----:B--2---:R-:W2:Y:S04]  /*115f0*/  LDL.LU R7, [R1+0x144] ;  /* 0x0001440001077983 */ /* 0x004ea80000300800 */
[----:B------:R1:W-:Y:S04]  /*11600*/  STS.U16 [R10+0x14c00], R5 ;  /* 0x014c00050a007388 */ /* 0x0003e80000000400 */
[----:B0-----:R-:W2:Y:S04]  /*11610*/  LDL.LU R6, [R1+0x140] ;  /* 0x0001400001067983 */ /* 0x001ea80000300800 */
[----:B------:R0:W-:Y:S04]  /*11620*/  STS.U16 [R10+0x14d00], R4 ;  /* 0x014d00040a007388 */ /* 0x0001e80000000400 */
[----:B-1----:R-:W2:Y:S04]  /*11630*/  LDL.LU R5, [R1+0xcc] ;  /* 0x0000cc0001057983 */ /* 0x002ea80000300800 */
        /* <DEDUP_REMOVED lines=9> */
[----:B------:R-:W2:Y:S01]  /*116d0*/  LDL.LU R22, [R1+0xb4] ;  /* 0x0000b40001167983 */ /* 0x000ea20000300800 */
[----:B------:R-:W-:-:S03]  /*116e0*/  LOP3.LUT R16, R24, 0x40, RZ, 0x3c, !PT ;  /* 0x0000004018107812 */ /* 0x000fc600078e3cff */
[----:B------:R-:W2:Y:S04]  /*116f0*/  LDL.LU R20, [R1+0xb0] ;  /* 0x0000b00001147983 */ /* 0x000ea80000300800 */
[----:B------:R0:W-:Y:S04]  /*11700*/  STS.U16 [R10+0x14e00], R17 ;  /* 0x014e00110a007388 */ /* 0x0001e80000000400 */
[----:B------:R-:W2:Y:S04]  /*11710*/  LDL.LU R18, [R1+0x3c] ;  /* 0x00003c0001127983 */ /* 0x000ea80000300800 */
[----:B------:R1:W-:Y:S04]  /*11720*/  STS.U16 [R10+0x14f00], R15 ;  /* 0x014f000f0a007388 */ /* 0x0003e80000000400 */
[----:B0-----:R-:W2:Y:S04]  /*11730*/  LDL.LU R17, [R1+0x38] ;  /* 0x0000380001117983 */ /* 0x001ea80000300800 */
[----:B------:R0:W-:Y:S04]  /*11740*/  STS.U16 [R10+0x16c00], R14 ;  /* 0x016c000e0a007388 */ /* 0x0001e80000000400 */
[----:B-1----:R-:W2:Y:S04]  /*11750*/  LDL.LU R15, [R1+0x34] ;  /* 0x00003400010f7983 */ /* 0x002ea80000300800 */
[----:B------:R1:W-:Y:S04]  /*11760*/  STS.U16 [R10+0x16d00], R0 ;  /* 0x016d00000a007388 */ /* 0x0003e80000000400 */
[----:B0-----:R-:W2:Y:S04]  /*11770*/  LDL.LU R14, [R1+0x44] ;  /* 0x00004400010e7983 */ /* 0x001ea80000300800 */
[----:B------:R0:W-:Y:S04]  /*11780*/  STS.U16 [R10+0x16e00], R2 ;  /* 0x016e00020a007388 */ /* 0x0001e80000000400 */
[----:B-1----:R-:W2:Y:S04]  /*11790*/  LDL.LU R0, [R1+0x48] ;  /* 0x0000480001007983 */ /* 0x002ea80000300800 */
[----:B------:R1:W-:Y:S04]  /*117a0*/  STS.U16 [R10+0x16f00], R3 ;  /* 0x016f00030a007388 */ /* 0x0003e80000000400 */
[----:B0-----:R-:W2:Y:S04]  /*117b0*/  LDL.LU R2, [R1+0x4c] ;  /* 0x00004c0001027983 */ /* 0x001ea80000300800 */
[----:B-1----:R-:W2:Y:S04]  /*117c0*/  LDL.LU R10, [R1+0x19d0] ;  /* 0x0019d000010a7983 */ /* 0x002ea80000300800 */
[----:B------:R-:W2:Y:S04]  /*117d0*/  LDL.LU R3, [R1+0xc0] ;  /* 0x0000c00001037983 */ /* 0x000ea80000300800 */
[----:B---3--:R0:W-:Y:S04]  /*117e0*/  STS.U16 [R16+0x11000], R9 ;  /* 0x0110000910007388 */ /* 0x0081e80000000400 */
[----:B----4-:R1:W-:Y:S04]  /*117f0*/  STS.U16 [R16+0x11100], R8 ;  /* 0x0111000810007388 */ /* 0x0103e80000000400 */
[----:B0-----:R-:W2:Y:S04]  /*11800*/  LDL.LU R9, [R1+0x19cc] ;  /* 0x0019cc0001097983 */ /* 0x001ea80000300800 */
[----:B-1----:R-:W4:Y:S04]  /*11810*/  LDL.LU R8, [R1+0x19c8] ;  /* 0x0019c80001087983 */ /* 0x002f280000300800 */
[----:B--2---:R0:W-:Y:S04]  /*11820*/  STS.U16 [R16+0x11200], R7 ;  /* 0x0112000710007388 */ /* 0x0041e80000000400 */
[----:B------:R1:W-:Y:S04]  /*11830*/  STS.U16 [R16+0x11300], R6 ;  /* 0x0113000610007388 */ /* 0x0003e80000000400 */
[----:B0-----:R-:W2:Y:S04]  /*11840*/  LDL.LU R7, [R1+0x19c4] ;  /* 0x0019c40001077983 */ /* 0x001ea80000300800 */
[----:B-1----:R-:W2:Y:S04]  /*11850*/  LDL.LU R6, [R1+0x19c0] ;  /* 0x0019c00001067983 */ /* 0x002ea80000300800 */
[----:B------:R0:W-:Y:S04]  /*11860*/  STS.U16 [R16+0x13000], R5 ;  /* 0x0130000510007388 */ /* 0x0001e80000000400 */
[----:B------:R1:W-:Y:S04]  /*11870*/  STS.U16 [R16+0x13100], R13 ;  /* 0x0131000d10007388 */ /* 0x0003e80000000400 */
[----:B------:R1:W-:Y:S04]  /*11880*/  STS.U16 [R16+0x13200], R4 ;  /* 0x0132000410007388 */ /* 0x0003e80000000400 */
[----:B0-----:R-:W2:Y:S04]  /*11890*/  LDL.LU R5, [R1+0x19bc] ;  /* 0x0019bc0001057983 */ /* 0x001ea80000300800 */
[----:B-1----:R-:W2:Y:S04]  /*118a0*/  LDL.LU R13, [R1+0x30] ;  /* 0x00003000010d7983 */ /* 0x002ea80000300800 */
[----:B------:R-:W2:Y:S01]  /*118b0*/  LDL.LU R4, [R1+0x19b8] ;  /* 0x0019b80001047983 */ /* 0x000ea20000300800 */
[----:B------:R-:W-:-:S03]  /*118c0*/  LOP3.LUT R24, R24, 0x50, RZ, 0x3c, !PT ;  /* 0x0000005018187812 */ /* 0x000fc600078e3cff */
[----:B------:R-:W-:Y:S04]  /*118d0*/  STS.U16 [R16+0x13300], R3 ;  /* 0x0133000310007388 */ /* 0x000fe80000000400 */
[----:B------:R-:W-:Y:S04]  /*118e0*/  STS.U16 [R16+0x15000], R2 ;  /* 0x0150000210007388 */ /* 0x000fe80000000400 */
[----:B------:R-:W-:Y:S04]  /*118f0*/  STS.U16 [R16+0x15100], R0 ;  /* 0x0151000010007388 */ /* 0x000fe80000000400 */
[----:B------:R-:W-:Y:S04]  /*11900*/  STS.U16 [R16+0x15200], R14 ;  /* 0x0152000e10007388 */ /* 0x000fe80000000400 */
[----:B------:R-:W-:Y:S04]  /*11910*/  STS.U16 [R16+0x15300], R19 ;  /* 0x0153001310007388 */ /* 0x000fe80000000400 */
[----:B--2---:R-:W-:Y:S04]  /*11920*/  STS.U16 [R16+0x17000], R4 ;  /* 0x0170000410007388 */ /* 0x004fe80000000400 */
        /* <DEDUP_REMOVED lines=14> */
[----:B------:R0:W-:Y:S04]  /*11a10*/  STS.U16 [R24+0x15500], R17 ;  /* 0x0155001118007388 */ /* 0x0001e80000000400 */
[----:B--2---:R-:W2:Y:S04]  /*11a20*/  LDL.LU R18, [R1+0x124] ;  /* 0x0001240001127983 */ /* 0x004ea80000300800 */
[----:B------:R1:W-:Y:S04]  /*11a30*/  STS.U16 [R24+0x15600], R15 ;  /* 0x0156000f18007388 */ /* 0x0003e80000000400 */
[----:B0-----:R-:W2:Y:S04]  /*11a40*/  LDL.LU R17, [R1+0x120] ;  /* 0x0001200001117983 */ /* 0x001ea80000300800 */
[----:B-1----:R-:W2:Y:S04]  /*11a50*/  LDL.LU R15, [R1+0xac] ;  /* 0x0000ac00010f7983 */ /* 0x002ea80000300800 */
[----:B------:R0:W-:Y:S04]  /*11a60*/  STS.U16 [R24+0x15700], R13 ;  /* 0x0157000d18007388 */ /* 0x0001e80000000400 */
[----:B------:R-:W2:Y:S04]  /*11a70*/  LDL.LU R7, [R1+0x28] ;  /* 0x0000280001077983 */ /* 0x000ea80000300800 */
[----:B------:R-:W2:Y:S04]  /*11a80*/  LDL.LU R6, [R1+0x24] ;  /* 0x0000240001067983 */ /* 0x000ea80000300800 */
[----:B0-----:R-:W0:Y:S04]  /*11a90*/  S2R R13, SR_TID.X ;  /* 0x00000000000d7919 */ /* 0x001e280000002100 */
[----:B------:R-:W2:Y:S04]  /*11aa0*/  LDL.LU R5, [R1+0x20] ;  /* 0x0000200001057983 */ /* 0x000ea80000300800 */
[----:B------:R-:W2:Y:S04]  /*11ab0*/  LDL.LU R3, [R1+0x11c] ;  /* 0x00011c0001037983 */ /* 0x000ea80000300800 */
[----:B------:R-:W2:Y:S04]  /*11ac0*/  LDL.LU R2, [R1+0x118] ;  /* 0x0001180001027983 */ /* 0x000ea80000300800 */
[----:B------:R-:W2:Y:S04]  /*11ad0*/  LDL.LU R14, [R1+0x114] ;  /* 0x00011400010e7983 */ /* 0x000ea80000300800 */
[----:B------:R-:W2:Y:S04]  /*11ae0*/  LDL.LU R16, [R1+0x110] ;  /* 0x0001100001107983 */ /* 0x000ea80000300800 */
[----:B------:R-:W2:Y:S01]  /*11af0*/  LDL.LU R19, [R1+0x9c] ;  /* 0x00009c0001137983 */ /* 0x000ea20000300800 */
[----:B0-----:R-:W-:-:S03]  /*11b00*/  LOP3.LUT R13, R13, 0x7f, RZ, 0xc0, !PT ;  /* 0x0000007f0d0d7812 */ /* 0x001fc600078ec0ff */
[----:B------:R-:W2:Y:S01]  /*11b10*/  LDL.LU R21, [R1+0x98] ;  /* 0x0000980001157983 */ /* 0x000ea20000300800 */
[----:B------:R-:W-:-:S03]  /*11b20*/  SHF.L.U32 R0, R13, 0x1, RZ ;  /* 0x000000010d007819 */ /* 0x000fc600000006ff */
[----:B------:R-:W2:Y:S04]  /*11b30*/  LDL.LU R23, [R1+0x94] ;  /* 0x0000940001177983 */ /* 0x000ea80000300800 */
[----:B------:R-:W2:Y:S04]  /*11b40*/  LDL.LU R25, [R1+0x90] ;  /* 0x0000900001197983 */ /* 0x000ea80000300800 */
[----:B------:R-:W2:Y:S04]  /*11b50*/  LDL.LU R27, [R1+0x1c] ;  /* 0x00001c00011b7983 */ /* 0x000ea80000300800 */
[----:B------:R-:W2:Y:S01]  /*11b60*/  LDL.LU R28, [R1+0x18] ;  /* 0x00001800011c7983 */ /* 0x000ea20000300800 */
[----:B------:R-:W-:-:S03]  /*11b70*/  LOP3.LUT R4, R0, 0x60, RZ, 0x3c, !PT ;  /* 0x0000006000047812 */ /* 0x000fc600078e3cff */
[----:B------:R-:W2:Y:S04]  /*11b80*/  LDL.LU R29, [R1+0x14] ;  /* 0x00001400011d7983 */ /* 0x000ea80000300800 */
[----:B------:R-:W2:Y:S04]  /*11b90*/  LDL.LU R13, [R1+0x10] ;  /* 0x00001000010d7983 */ /* 0x000ea80000300800 */
[----:B----4-:R0:W-:Y:S04]  /*11ba0*/  STS.U16 [R24+0x17400], R8 ;  /* 0x0174000818007388 */ /* 0x0101e80000000400 */
[----:B------:R1:W-:Y:S04]  /*11bb0*/  STS.U16 [R24+0x17500], R9 ;  /* 0x0175000918007388 */ /* 0x0003e80000000400 */
[----:B------:R4:W-:Y:S04]  /*11bc0*/  STS.U16 [R24+0x17600], R10 ;  /* 0x0176000a18007388 */ /* 0x0009e80000000400 */
[----:B0-----:R-:W2:Y:S04]  /*11bd0*/  LDL.LU R8, [R1+0x2c] ;  /* 0x00002c0001087983 */ /* 0x001ea80000300800 */
[----:B-1----:R-:W2:Y:S04]  /*11be0*/  LDL.LU R9, [R1+0xa0] ;  /* 0x0000a00001097983 */ /* 0x002ea80000300800 */
[----:B----4-:R-:W4:Y:S04]  /*11bf0*/  LDL.LU R10, [R1+0xa4] ;  /* 0x0000a400010a7983 */ /* 0x010f280000300800 */
[----:B------:R0:W-:Y:S04]  /*11c00*/  STS.U16 [R24+0x17700], R11 ;  /* 0x0177000b18007388 */ /* 0x0001e80000000400 */
[----:B0-----:R-:W4:Y:S04]  /*11c10*/  LDL.LU R24, [R1+0x19b4] ;  /* 0x0019b40001187983 */ /* 0x001f280000300800 */
[----:B------:R-:W4:Y:S04]  /*11c20*/  LDL.LU R11, [R1+0xa8] ;  /* 0x0000a800010b7983 */ /* 0x000f280000300800 */
[----:B---3--:R0:W-:Y:S04]  /*11c30*/  STS.U16 [R4+0x11800], R22 ;  /* 0x0118001604007388 */ /* 0x0081e80000000400 */
[----:B------:R1:W-:Y:S04]  /*11c40*/  STS.U16 [R4+0x11900], R20 ;  /* 0x0119001404007388 */ /* 0x0003e80000000400 */
[----:B0-----:R-:W3:Y:S04]  /*11c50*/  LDL.LU R22, [R1+0x19b0] ;  /* 0x0019b00001167983 */ /* 0x001ee80000300800 */
[----:B-1----:R-:W3:Y:S04]  /*11c60*/  LDL.LU R20, [R1+0x19ac] ;  /* 0x0019ac0001147983 */ /* 0x002ee80000300800 */
[----:B--2---:R0:W-:Y:S04]  /*11c70*/  STS.U16 [R4+0x11a00], R18 ;  /* 0x011a001204007388 */ /* 0x0041e80000000400 */
[----:B------:R1:W-:Y:S04]  /*11c80*/  STS.U16 [R4+0x11b00], R17 ;  /* 0x011b001104007388 */ /* 0x0003e80000000400 */
[----:B------:R2:W-:Y:S04]  /*11c90*/  STS.U16 [R4+0x13800], R15 ;  /* 0x0138000f04007388 */ /* 0x0005e80000000400 */
[----:B0-----:R-:W3:Y:S04]  /*11ca0*/  LDL.LU R18, [R1+0x19a8] ;  /* 0x0019a80001127983 */ /* 0x001ee80000300800 */
[----:B-1----:R-:W3:Y:S04]  /*11cb0*/  LDL.LU R17, [R1+0x19a4] ;  /* 0x0019a40001117983 */ /* 0x002ee80000300800 */
[----:B--2---:R-:W2:Y:S01]  /*11cc0*/  LDL.LU R15, [R1+0x19a0] ;  /* 0x0019a000010f7983 */ /* 0x004ea20000300800 */
[----:B------:R-:W-:-:S03]  /*11cd0*/  LOP3.LUT R0, R0, 0x70, RZ, 0x3c, !PT ;  /* 0x0000007000007812 */ /* 0x000fc600078e3cff */
[----:B----4-:R-:W-:Y:S04]  /*11ce0*/  STS.U16 [R4+0x13900], R11 ;  /* 0x0139000b04007388 */ /* 0x010fe80000000400 */
[----:B------:R-:W-:Y:S04]  /*11cf0*/  STS.U16 [R4+0x13a00], R10 ;  /* 0x013a000a04007388 */ /* 0x000fe80000000400 */
[----:B------:R-:W-:Y:S04]  /*11d00*/  STS.U16 [R4+0x13b00], R9 ;  /* 0x013b000904007388 */ /* 0x000fe80000000400 */
[----:B------:R-:W-:Y:S04]  /*11d10*/  STS.U16 [R4+0x15800], R8 ;  /* 0x0158000804007388 */ /* 0x000fe80000000400 */
[----:B------:R-:W-:Y:S04]  /*11d20*/  STS.U16 [R4+0x15900], R7 ;  /* 0x0159000704007388 */ /* 0x000fe80000000400 */
[----:B------:R-:W-:Y:S04]  /*11d30*/  STS.U16 [R4+0x15a00], R6 ;  /* 0x015a000604007388 */ /* 0x000fe80000000400 */
[----:B------:R-:W-:Y:S04]  /*11d40*/  STS.U16 [R4+0x15b00], R5 ;  /* 0x015b000504007388 */ /* 0x000fe80000000400 */
[----:B--2---:R-:W-:Y:S04]  /*11d50*/  STS.U16 [R4+0x17800], R15 ;  /* 0x0178000f04007388 */ /* 0x004fe80000000400 */
        /* <DEDUP_REMOVED lines=9> */
[----:B0-----:R-:W0:Y:S04]  /*11df0*/  S2R R21, SR_TID.X ;  /* 0x0000000000157919 */ /* 0x001e280000002100 */
[----:B------:R-:W-:Y:S04]  /*11e00*/  STS.U16 [R0+0x13e00], R23 ;  /* 0x013e001700007388 */ /* 0x000fe80000000400 */
        /* <DEDUP_REMOVED lines=8> */
[----:B------:R-:W-:Y:S01]  /*11e90*/  STS.U16 [R0+0x17f00], R12 ;  /* 0x017f000c00007388 */ /* 0x000fe20000000400 */
[C---:B0-----:R-:W-:Y:S01]  /*11ea0*/  LOP3.LUT R28, R21.reuse, 0x7, RZ, 0xc0, !PT ;  /* 0x00000007151c7812 */ /* 0x041fe200078ec0ff */
[C---:B------:R-:W-:Y:S01]  /*11eb0*/  IMAD.SHL.U32 R25, R21.reuse, 0x2, RZ ;  /* 0x0000000215197824 */ /* 0x040fe200078e00ff */
[----:B------:R-:W-:-:S03]  /*11ec0*/  LOP3.LUT R27, R21, 0x10, RZ, 0xc0, !PT ;  /* 0x00000010151b7812 */ /* 0x000fc600078ec0ff */
[----:B------:R-:W-:Y:S02]  /*11ed0*/  IMAD R2, R28, 0x90, RZ ;  /* 0x000000901c027824 */ /* 0x000fe400078e02ff */
[----:B------:R-:W-:-:S03]  /*11ee0*/  IMAD.SHL.U32 R27, R27, 0x40, RZ ;  /* 0x000000401b1b7824 */ /* 0x000fc600078e00ff */
[----:B------:R-:W-:-:S04]  /*11ef0*/  LOP3.LUT R2, R2, 0x10, R25, 0x78, !PT ;  /* 0x0000001002027812 */ /* 0x000fc800078e7819 */
[----:B------:R-:W-:Y:S01]  /*11f00*/  LOP3.LUT R2, R2, R27, RZ, 0xfc, !PT ;  /* 0x0000001b02027212 */ /* 0x000fe200078efcff */
[----:B------:R-:W-:Y:S06]  /*11f10*/  BAR.SYNC.DEFER_BLOCKING 0x0 ;  /* 0x0000000000007b1d */ /* 0x000fec0000010000 */
[----:B------:R-:W0:Y:S04]  /*11f20*/  LDSM.16.MT88.4 R12, [R2] ;  /* 0x00000000020c783b */ /* 0x000e280000004200 */
[----:B0-----:R-:W-:Y:S04]  /*11f30*/  STL.64 [R1+0x1998], R14 ;  /* 0x0019980e01007387 */ /* 0x001fe80000100a00 */
[----:B------:R-:W-:Y:S04]  /*11f40*/  STL.64 [R1+0x1990], R12 ;  /* 0x0019900c01007387 */ /* 0x000fe80000100a00 */
[----:B------:R-:W-:Y:S04]  /*11f50*/  STL [R1+0x1298], R28 ;  /* 0x0012981c01007387 */ /* 0x000fe80000100800 */
[----:B------:R-:W2:Y:S01]  /*11f60*/  LDL R20, [R1+0xd00] ;  /* 0x000d000001147983 */ /* 0x000ea20000100800 */
[----:B------:R-:W-:-:S02]  /*11f70*/  LOP3.LUT R23, R21, 0x7, RZ, 0xc0, !PT ;  /* 0x0000000715177812 */ /* 0x000fc400078ec0ff */
[----:B------:R-:W-:Y:S01]  /*11f80*/  LOP3.LUT R21, R21, 0x60, RZ, 0xc0, !PT ;  /* 0x0000006015157812 */ /* 0x000fe200078ec0ff */
[----:B------:R-:W-:Y:S01]  /*11f90*/  IMAD R29, R28, 0x90, RZ ;  /* 0x000000901c1d7824 */ /* 0x000fe200078e02ff */
[----:B------:R-:W0:Y:S02]  /*11fa0*/  LDSM.16.MT88.4 R12, [R2+0x800] ;  /* 0x00080000020c783b */ /* 0x000e240000004200 */
[----:B------:R-:W-:-:S05]  /*11fb0*/  LEA R4, R21, R23, 0x4 ;  /* 0x0000001715047211 */ /* 0x000fca00078e20ff */
[----:B------:R-:W-:Y:S01]  /*11fc0*/  IMAD.SHL.U32 R4, R4, 0x10, RZ ;  /* 0x0000001004047824 */ /* 0x000fe200078e00ff */
[----:B------:R-:W-:Y:S01]  /*11fd0*/  LOP3.LUT R29, R29, 0x10, R25, 0x78, !PT ;  /* 0x000000101d1d7812 */ /* 0x000fe200078e7819 */
[----:B------:R-:W-:-:S03]  /*11fe0*/  IMAD R0, R28, 0x90, RZ ;  /* 0x000000901c007824 */ /* 0x000fc600078e02ff */
[----:B------:R-:W-:Y:S01]  /*11ff0*/  LOP3.LUT R4, R4, 0x30, R25, 0x78, !PT ;  /* 0x0000003004047812 */ /* 0x000fe200078e7819 */
[----:B------:R-:W-:Y:S01]  /*12000*/  IMAD R3, R28, 0x90, RZ ;  /* 0x000000901c037824 */ /* 0x000fe200078e02ff */
[----:B------:R-:W-:-:S03]  /*12010*/  LOP3.LUT R29, R29, R27, RZ, 0xfc, !PT ;  /* 0x0000001b1d1d7212 */ /* 0x000fc600078efcff */
[----:B------:R-:W-:Y:S01]  /*12020*/  IMAD R4, R23, 0x400, R4 ;  /* 0x0000040017047824 */ /* 0x000fe200078e0204 */
[--C-:B------:R-:W-:Y:S02]  /*12030*/  LOP3.LUT R0, R0, 0x10, R25.reuse, 0x78, !PT ;  /* 0x0000001000007812 */ /* 0x100fe400078e7819 */
[----:B------:R-:W-:Y:S02]  /*12040*/  LOP3.LUT R29, R29, 0x40, RZ, 0x3c, !PT ;  /* 0x000000401d1d7812 */ /* 0x000fe400078e3cff */
[----:B------:R-:W-:Y:S01]  /*12050*/  LOP3.LUT R3, R3, 0x10, R25, 0x78, !PT ;  /* 0x0000001003037812 */ /* 0x000fe200078e7819 */
[----:B------:R-:W1:Y:S01]  /*12060*/  LDSM.16.M88.4 R4, [R4+0x10000] ;  /* 0x010000000404783b */ /* 0x000e620000000200 */
[-C--:B------:R-:W-:Y:S02]  /*12070*/  LOP3.LUT R0, R0, R27.reuse, RZ, 0xfc, !PT ;  /* 0x0000001b00007212 */ /* 0x080fe400078efcff */
[----:B------:R-:W-:Y:S02]  /*12080*/  LOP3.LUT R3, R3, R27, RZ, 0xfc, !PT ;  /* 0x0000001b03037212 */ /* 0x000fe400078efcff */
[----:B------:R-:W3:Y:S01]  /*12090*/  LDSM.16.MT88.4 R24, [R29] ;  /* 0x000000001d18783b */ /* 0x000ee20000004200 */
[----:B------:R-:W-:-:S05]  /*120a0*/  LOP3.LUT R0, R0, 0x20, RZ, 0x3c, !PT ;  /* 0x0000002000007812 */ /* 0x000fca00078e3cff */
[----:B------:R-:W4:Y:S01]  /*120b0*/  LDSM.16.MT88.4 R16, [R0] ;  /* 0x000000000010783b */ /* 0x000f220000004200 */
[----:B0-----:R-:W-:Y:S01]  /*120c0*/  IMAD.MOV.U32 R23, RZ, RZ, R13 ;  /* 0x000000ffff177224 */ /* 0x001fe200078e000d */
[----:B------:R-:W-:Y:S01]  /*120d0*/  MOV R21, R15 ;  /* 0x0000000f00157202 */ /* 0x000fe20000000f00 */
[----:B------:R-:W-:Y:S01]  /*120e0*/  IMAD.MOV.U32 R22, RZ, RZ, R14 ;  /* 0x000000ffff167224 */ /* 0x000fe200078e000e */
[----:B-1----:R-:W-:Y:S04]  /*120f0*/  STL [R1+0x197c], R6 ;  /* 0x00197c0601007387 */ /* 0x002fe80000100800 */
[----:B------:R-:W-:Y:S04]  /*12100*/  STL [R1+0x1978], R7 ;  /* 0x0019780701007387 */ /* 0x000fe80000100800 */
[----:B---3--:R-:W-:Y:S04]  /*12110*/  STL.64 [R1+0x1988], R26 ;  /* 0x0019881a01007387 */ /* 0x008fe80000100a00 */
[----:B------:R0:W-:Y:S02]  /*12120*/  STL.64 [R1+0x1980], R24 ;  /* 0x0019801801007387 */ /* 0x0001e40000100a00 */
[----:B0-----:R-:W-:-:S02]  /*12130*/  MOV R24, R12 ;  /* 0x0000000c00187202 */ /* 0x001fc40000000f00 */
[----:B------:R-:W0:Y:S01]  /*12140*/  LDSM.16.MT88.4 R12, [R0+0x800] ;  /* 0x00080000000c783b */ /* 0x000e220000004200 */
[----:B----4-:R-:W-:Y:S01]  /*12150*/  HMMA.16816.F32 R16, R16, R4, RZ ;  /* 0x000000041010723c */ /* 0x010fe200000018ff */
[----:B0-----:R-:W-:Y:S02]  /*12160*/  IMAD.MOV.U32 R6, RZ, RZ, R14 ;  /* 0x000000ffff067224 */ /* 0x001fe400078e000e */
[----:B------:R0:W-:Y:S01]  /*12170*/  STL.64 [R1+0x30], R12 ;  /* 0x0000300c01007387 */ /* 0x0001e20000100a00 */
[----:B------:R-:W-:-:S03]  /*12180*/  IMAD.MOV.U32 R7, RZ, RZ, R15 ;  /* 0x000000ffff077224 */ /* 0x000fc600078e000f */
[----:B------:R-:W3:Y:S04]  /*12190*/  LDL.LU.64 R14, [R1+0x1998] ;  /* 0x00199800010e7983 */ /* 0x000ee80000300a00 */
[----:B0-----:R-:W3:Y:S11]  /*121a0*/  LDL.LU.64 R12, [R1+0x1990] ;  /* 0x00199000010c7983 */ /* 0x001ef60000300a00 */
[----:B------:R-:W-:Y:S01]  /*121b0*/  @!UPT UIADD3 URZ, URZ, URZ, URZ ;  /* 0x0000003f3f3ff290 */ /* 0x000fe2000fffe03f */
[----:B------:R-:W-:Y:S04]  /*121c0*/  STL.64 [R1+0x1970], R18 ;  /* 0x0019701201007387 */ /* 0x000fe80000100a00 */
[----:B------:R0:W-:Y:S02]  /*121d0*/  STL.64 [R1+0x1968], R16 ;  /* 0x0019681001007387 */ /* 0x0001e40000100a00 */
[----:B0-----:R-:W-:Y:S02]  /*121e0*/  MOV R16, R24 ;  /* 0x0000001800107202 */ /* 0x001fe40000000f00 */
[----:B------:R-:W0:Y:S01]  /*121f0*/  LDSM.16.MT88.4 R24, [R29+0x800] ;  /* 0x000800001d18783b */ /* 0x000e220000004200 */
[----:B------:R-:W-:Y:S01]  /*12200*/  LOP3.LUT R3, R3, 0x60, RZ, 0x3c, !PT ;  /* 0x0000006003037812 */ /* 0x000fe200078e3cff */
[----:B------:R-:W-:Y:S01]  /*12210*/  IMAD.MOV.U32 R17, RZ, RZ, R23 ;  /* 0x000000ffff117224 */ /* 0x000fe200078e0017 */
[----:B------:R-:W-:Y:S01]  /*12220*/  MOV R19, R21 ;  /* 0x0000001500137202 */ /* 0x000fe20000000f00 */
[----:B------:R-:W-:-:S02]  /*12230*/  IMAD.MOV.U32 R18, RZ, RZ, R22 ;  /* 0x000000ffff127224 */ /* 0x000fc400078e0016 */
[----:B------:R-:W-:Y:S04]  /*12240*/  LDSM.16.MT88.4 R8, [R3] ;  /* 0x000000000308783b */ /* 0x000fe80000004200 */
[----:B0-----:R-:W-:Y:S04]  /*12250*/  STL.64 [R1+0x10], R24 ;  /* 0x0000101801007387 */ /* 0x001fe80000100a00 */
[----:B------:R-:W-:Y:S04]  /*12260*/  STL.64 [R1+0x18], R26 ;  /* 0x0000181a01007387 */ /* 0x000fe80000100a00 */
[----:B------:R-:W0:Y:S04]  /*12270*/  LDSM.16.MT88.4 R24, [R3+0x800] ;  /* 0x000800000318783b */ /* 0x000e280000004200 */
[----:B0-----:R-:W-:Y:S04]  /*12280*/  STL.64 [R1+0x20], R24 ;  /* 0x0000201801007387 */ /* 0x001fe80000100a00 */
[----:B------:R-:W-:Y:S04]  /*12290*/  STL.64 [R1+0x28], R26 ;  /* 0x0000281a01007387 */ /* 0x000fe80000100a00 */
[----:B------:R-:W0:Y:S04]  /*122a0*/  LDSM.16.MT88.4 R24, [R2+0x1000] ;  /* 0x001000000218783b */ /* 0x000e280000004200 */
[----:B--2---:R-:W1:Y:S04]  /*122b0*/  LDSM.16.M88.4 R20, [R20+0x10000] ;  /* 0x010000001414783b */ /* 0x004e680000000200 */
[----:B0-----:R-:W-:Y:S01]  /*122c0*/  STL.64 [R1+0x40], R24 ;  /* 0x0000401801007387 */ /* 0x001fe20000100a00 */
[----:B------:R-:W-:-:S03]  /*122d0*/  IMAD.MOV.U32 R28, RZ, RZ, R27 ;  /* 0x000000ffff1c7224 */ /* 0x000fc600078e001b */
[----:B------:R-:W-:Y:S04]  /*122e0*/  STL [R1+0x48], R26 ;  /* 0x0000481a01007387 */ /* 0x000fe80000100800 */
[----:B------:R-:W0:Y:S04]  /*122f0*/  LDSM.16.MT88.4 R24, [R0+0x1000] ;  /* 0x001000000018783b */ /* 0x000e280000004200 */
[----:B-1----:R-:W-:Y:S04]  /*12300*/  STL [R1+0x1904], R22 ;  /* 0x0019041601007387 */ /* 0x002fe80000100800 */
[----:B------:R-:W-:Y:S04]  /*12310*/  STL [R1+0x1900], R23 ;  /* 0x0019001701007387 */ /* 0x000fe80000100800 */
[----:B0-----:R-:W-:Y:S04]  /*12320*/  STL.64 [R1+0x60], R24 ;  /* 0x0000601801007387 */ /* 0x001fe80000100a00 */
[----:B------:R0:W-:Y:S04]  /*12330*/  STL.64 [R1+0x68], R26 ;  /* 0x0000681a01007387 */ /* 0x0001e80000100a00 */
[----:B0-----:R-:W2:Y:S04]  /*12340*/  LDL.LU.64 R26, [R1+0x1988] ;  /* 0x00198800011a7983 */ /* 0x001ea80000300a00 */
[----:B------:R-:W2:Y:S02]  /*12350*/  LDL.LU.64 R24, [R1+0x1980] ;  /* 0x0019800001187983 */ /* 0x000ea40000300a00 */
[-C--:B--2---:R-:W-:Y:S11]  /*12360*/  HMMA.16816.F32 R24, R24, R4.reuse, RZ ;  /* 0x000000041818723c */ /* 0x084ff600000018ff */
[----:B------:R-:W-:Y:S11]  /*12370*/  @!UPT UIADD3 URZ, URZ, URZ, URZ ;  /* 0x0000003f3f3ff290 */ /* 0x000ff6000fffe03f */
[----:B------:R-:W-:Y:S01]  /*12380*/  @!UPT UIADD3 URZ, URZ, URZ, URZ ;  /* 0x0000003f3f3ff290 */ /* 0x000fe2000fffe03f */
[----:B------:R0:W-:Y:S04]  /*12390*/  STL.64 [R1+0x1960], R26 ;  /* 0x0019601a01007387 */ /* 0x0001e80000100a00 */
[----:B------:R1:W-:Y:S01]  /*123a0*/  STL.64 [R1+0x1958], R24 ;  /* 0x0019581801007387 */ /* 0x0003e20000100a00 */
[----:B0-----:R-:W-:Y:S01]  /*123b0*/  IMAD.MOV.U32 R26, RZ, RZ, R6 ;  /* 0x000000ffff1a7224 */ /* 0x001fe200078e0006 */
[----:B------:R-:W-:Y:S02]  /*123c0*/  MOV R27, R7 ;  /* 0x00000007001b7202 */ /* 0x000fe40000000f00 */
[----:B-1----:R-:W2:Y:S04]  /*123d0*/  LDL.LU R24, [R1+0x30] ;  /* 0x0000300001187983 */ /* 0x002ea80000300800 */
[----:B------:R-:W2:Y:S04]  /*123e0*/  LDL.LU R25, [R1+0x34] ;  /* 0x0000340001197983 */ /* 0x000ea80000300800 */
[----:B------:R-:W4:Y:S04]  /*123f0*/  LDL.LU R6, [R1+0x197c] ;  /* 0x00197c0001067983 */ /* 0x000f280000300800 */
[----:B------:R-:W4:Y:S01]  /*12400*/  LDL.LU R7, [R1+0x1978] ;  /* 0x0019780001077983 */ /* 0x000f220000300800 */
[-C--:B------:R-:W-:Y:S08]  /*12410*/  HMMA.16816.F32 R8, R8, R4.reuse, RZ ;  /* 0x000000040808723c */ /* 0x080ff000000018ff */
[----:B---3--:R-:W-:Y:S11]  /*12420*/  HMMA.16816.F32 R12, R12, R4, RZ ;  /* 0x000000040c0c723c */ /* 0x008ff600000018ff */
[----:B------:R-:W-:Y:S04]  /*12430*/  @!UPT UIADD3 URZ, URZ, URZ, URZ ;  /* 0x0000003f3f3ff290 */ /* 0x000fe8000fffe03f */
[----:B------:R-:W-:Y:S04]  /*12440*/  STL.64 [R1+0x1950], R10 ;  /* 0x0019500a01007387 */ /* 0x000fe80000100a00 */
[----:B------:R0:W-:Y:S04]  /*12450*/  STL.64 [R1+0x1948], R8 ;  /* 0x0019480801007387 */ /* 0x0001e80000100a00 */
[----:B0-----:R-:W3:Y:S04]  /*12460*/  LDL.LU R8, [R1+0x10] ;  /* 0x0000100001087983 */ /* 0x001ee80000300800 */
[----:B------:R-:W3:Y:S04]  /*12470*/  LDL.LU R9, [R1+0x14] ;  /* 0x0000140001097983 */ /* 0x000ee80000300800 */
[----:B------:R-:W3:Y:S04]  /*12480*/  LDL.LU R10, [R1+0x18] ;  /* 0x00001800010a7983 */ /* 0x000ee80000300800 */
[----:B------:R-:W3:Y:S01]  /*12490*/  LDL.LU R11, [R1+0x1c] ;  /* 0x00001c00010b7983 */ /* 0x000ee20000300800 */
[-C--:B----4-:R-:W-:Y:S03]  /*124a0*/  HMMA.16816.F32 R12, R16, R6.reuse, R12 ;  /* 0x00000006100c723c */ /* 0x090fe6000000180c */
[----:B------:R-:W2:Y:S04]  /*124b0*/  LDL.LU.64 R18, [R1+0x1970] ;  /* 0x0019700001127983 */ /* 0x000ea80000300a00 */
[----:B------:R-:W2:Y:S11]  /*124c0*/  LDL.LU.64 R16, [R1+0x1968] ;  /* 0x0019680001107983 */ /* 0x000eb60000300a00 */
[----:B------:R-:W-:Y:S05]  /*124d0*/  @!UPT UIADD3 URZ, URZ, URZ, URZ ;  /* 0x0000003f3f3ff290 */ /* 0x000fea000fffe03f */
[----:B------:R-:W-:Y:S04]  /*124e0*/  STL.64 [R1+0x1940], R14 ;  /* 0x0019400e01007387 */ /* 0x000fe80000100a00 */
[----:B------:R0:W-:Y:S04]  /*124f0*/  STL.64 [R1+0x1938], R12 ;  /* 0x0019380c01007387 */ /* 0x0001e80000100a00 */
[----:B0-----:R-:W4:Y:S04]  /*12500*/  LDL.LU R12, [R1+0x20] ;  /* 0x00002000010c7983 */ /* 0x001f280000300800 */
[----:B------:R-:W4:Y:S04]  /*12510*/  LDL.LU R13, [R1+0x24] ;  /* 0x00002400010d7983 */ /* 0x000f280000300800 */
[----:B------:R-:W4:Y:S04]  /*12520*/  LDL.LU R14, [R1+0x28] ;  /* 0x00002800010e7983 */ /* 0x000f280000300800 */
[----:B------:R-:W4:Y:S01]  /*12530*/  LDL.LU R15, [R1+0x2c] ;  /* 0x00002c00010f7983 */ /* 0x000f220000300800 */
[----:B--2---:R-:W-:Y:S03]  /*12540*/  HMMA.16816.F32 R16, R24, R6, R16 ;  /* 0x000000061810723c */ /* 0x004fe60000001810 */
[----:B------:R-:W0:Y:S11]  /*12550*/  LDSM.16.MT88.4 R24, [R29+0x1000] ;  /* 0x001000001d18783b */ /* 0x000e360000004200 */
[----:B------:R-:W-:Y:S09]  /*12560*/  @!UPT UIADD3 URZ, URZ, URZ, URZ ;  /* 0x0000003f3f3ff290 */ /* 0x000ff2000fffe03f */
[----:B------:R-:W-:Y:S04]  /*12570*/  STL.64 [R1+0x1930], R18 ;  /* 0x0019301201007387 */ /* 0x000fe80000100a00 */
[----:B------:R1:W-:Y:S04]  /*12580*/  STL.64 [R1+0x1928], R16 ;  /* 0x0019281001007387 */ /* 0x0003e80000100a00 */
[----:B-1----:R-:W2:Y:S04]  /*12590*/  LDL.LU R16, [R1+0x40] ;  /* 0x0000400001107983 */ /* 0x002ea80000300800 */
[----:B------:R-:W2:Y:S04]  /*125a0*/  LDL.LU R17, [R1+0x44] ;  /* 0x0000440001117983 */ /* 0x000ea80000300800 */
[----:B------:R-:W2:Y:S04]  /*125b0*/  LDL.LU R18, [R1+0x48] ;  /* 0x0000480001127983 */ /* 0x000ea80000300800 */
[----:B0-----:R-:W-:Y:S04]  /*125c0*/  STL.64 [R1+0x50], R24 ;  /* 0x0000501801007387 */ /* 0x001fe80000100a00 */
[----:B------:R-:W-:Y:S04]  /*125d0*/  STL.64 [R1+0x58], R26 ;  /* 0x0000581a01007387 */ /* 0x000fe80000100a00 */
[----:B------:R-:W0:Y:S04]  /*125e0*/  LDSM.16.MT88.4 R24, [R3+0x1000] ;  /* 0x001000000318783b */ /* 0x000e280000004200 */
[----:B0-----:R-:W-:Y:S01]  /*125f0*/  STL.64 [R1+0x70], R24 ;  /* 0x0000701801007387 */ /* 0x001fe20000100a00 */
[----:B------:R-:W-:-:S03]  /*12600*/  IMAD.MOV.U32 R4, RZ, RZ, R27 ;  /* 0x000000ffff047224 */ /* 0x000fc600078e001b */
[----:B------:R-:W-:Y:S04]  /*12610*/  STL [R1+0x78], R26 ;  /* 0x0000781a01007387 */ /* 0x000fe80000100800 */
[----:B------:R-:W0:Y:S01]  /*12620*/  LDSM.16.MT88.4 R24, [R2+0x1800] ;  /* 0x001800000218783b */ /* 0x000e220000004200 */
[----:B------:R-:W-:-:S03]  /*12630*/  IMAD.MOV.U32 R19, RZ, RZ, R28 ;  /* 0x000000ffff137224 */ /* 0x000fc600078e001c */
[----:B0-----:R-:W-:Y:S01]  /*12640*/  STL [R1+0x80], R24 ;  /* 0x0000801801007387 */ /* 0x001fe20000100800 */
[----:B------:R-:W-:Y:S01]  /*12650*/  MOV R28, R25 ;  /* 0x00000019001c7202 */ /* 0x000fe20000000f00 */
[----:B------:R-:W-:Y:S02]  /*12660*/  IMAD.MOV.U32 R5, RZ, RZ, R26 ;  /* 0x000000ffff057224 */ /* 0x000fe400078e001a */
[----:B------:R-:W-:Y:S04]  /*12670*/  STL [R1+0x8c], R27 ;  /* 0x00008c1b01007387 */ /* 0x000fe80000100800 */
[----:B------:R-:W0:Y:S02]  /*12680*/  LDSM.16.MT88.4 R24, [R0+0x1800] ;  /* 0x001800000018783b */ /* 0x000e240000004200 */
[----:B0-----:R-:W-:-:S02]  /*12690*/  IMAD.MOV.U32 R22, RZ, RZ, R26 ;  /* 0x000000ffff167224 */ /* 0x001fc400078e001a */
[----:B------:R0:W-:Y:S01]  /*126a0*/  STL.64 [R1+0x90], R24 ;  /* 0x0000901801007387 */ /* 0x0001e20000100a00 */
[----:B------:R-:W-:-:S03]  /*126b0*/  MOV R23, R27 ;  /* 0x0000001b00177202 */ /* 0x000fc60000000f00 */
[----:B------:R-:W3:Y:S04]  /*126c0*/  LDL.LU.64 R26, [R1+0x1960] ;  /* 0x00196000011a7983 */ /* 0x000ee80000300a00 */
[----:B0-----:R-:W3:Y:S02]  /*126d0*/  LDL.LU.64 R24, [R1+0x1958] ;  /* 0x0019580001187983 */ /* 0x001ee40000300a00 */
[-C--:B---3--:R-:W-:Y:S02]  /*126e0*/  HMMA.16816.F32 R24, R8, R6.reuse, R24 ;  /* 0x000000060818723c */ /* 0x088fe40000001818 */
[----:B------:R-:W4:Y:S04]  /*126f0*/  LDL.LU.64 R10, [R1+0x1950] ;  /* 0x00195000010a7983 */ /* 0x000f280000300a00 */
[----:B------:R-:W4:Y:S11]  /*12700*/  LDL.LU.64 R8, [R1+0x1948] ;  /* 0x0019480001087983 */ /* 0x000f360000300a00 */
[----:B------:R-:W-:Y:S06]  /*12710*/  @!UPT UIADD3 URZ, URZ, URZ, URZ ;  /* 0x0000003f3f3ff290 */ /* 0x000fec000fffe03f */
[----:B------:R-:W-:Y:S04]  /*12720*/  STL.64 [R1+0x1920], R26 ;  /* 0x0019201a01007387 */ /* 0x000fe80000100a00 */
[----:B------:R0:W-:Y:S04]  /*12730*/  STL.64 [R1+0x1918], R24 ;  /* 0x0019181801007387 */ /* 0x0001e80000100a00 */
[----:B0-----:R-:W3:Y:S04]  /*12740*/  LDL.LU R24, [R1+0x60] ;  /* 0x0000600001187983 */ /* 0x001ee80000300800 */
[----:B------:R-:W3:Y:S04]  /*12750*/  LDL.LU R25, [R1+0x64] ;  /* 0x0000640001197983 */ /* 0x000ee80000300800 */
[----:B------:R-:W3:Y:S04]  /*12760*/  LDL.LU R26, [R1+0x68] ;  /* 0x00006800011a7983 */ /* 0x000ee80000300800 */
[----:B------:R-:W3:Y:S01]  /*12770*/  LDL.LU R27, [R1+0x6c] ;  /* 0x00006c00011b7983 */ /* 0x000ee20000300800 */
[----:B----4-:R-:W-:Y:S03]  /*12780*/  HMMA.16816.F32 R8, R12, R6, R8 ;  /* 0x000000060c08723c */ /* 0x010fe60000001808 */
        /* <DEDUP_REMOVED lines=10> */
[----:B------:R-:W3:Y:S04]  /*12830*/  LDL.LU.64 R18, [R1+0x1930] ;  /* 0x0019300001127983 */ /* 0x000ee80000300a00 */
[----:B------:R-:W3:Y:S11]  /*12840*/  LDL.LU.64 R16, [R1+0x1928] ;  /* 0x0019280001107983 */ /* 0x000ef60000300a00 */
[----:B------:R-:W-:Y:S05]  /*12850*/  @!UPT UIADD3 URZ, URZ, URZ, URZ ;  /* 0x0000003f3f3ff290 */ /* 0x000fea000fffe03f */
[----:B------:R-:W-:Y:S04]  /*12860*/  STL.64 [R1+0x18f8], R14 ;  /* 0x0018f80e01007387 */ /* 0x000fe80000100a00 */
[----:B------:R0:W-:Y:S04]  /*12870*/  STL.64 [R1+0x18f0], R12 ;  /* 0x0018f00c01007387 */ /* 0x0001e80000100a00 */
[----:B0-----:R-:W2:Y:S04]  /*12880*/  LDL.LU R12, [R1+0x70] ;  /* 0x00007000010c7983 */ /* 0x001ea80000300800 */
[----:B------:R-:W2:Y:S04]  /*12890*/  LDL.LU R13, [R1+0x74] ;  /* 0x00007400010d7983 */ /* 0x000ea80000300800 */
[----:B------:R-:W2:Y:S01]  /*128a0*/  LDL.LU R14, [R1+0x78] ;  /* 0x00007800010e7983 */ /* 0x000ea20000300800 */
[----:B------:R-:W-:-:S03]  /*128b0*/  IMAD.MOV.U32 R15, RZ, RZ, R4 ;  /* 0x000000ffff0f7224 */ /* 0x000fc600078e0004 */
[----:B------:R-:W0:Y:S01]  /*128c0*/  S2R R4, SR_TID.X ;  /* 0x0000000000047919 */ /* 0x000e220000002100 */
[----:B---3--:R-:W-:Y:S03]  /*128d0*/  HMMA.16816.F32 R16, R24, R20, R16 ;  /* 0x000000141810723c */ /* 0x008fe60000001810 */
[----:B------:R-:W1:Y:S11]  /*128e0*/  LDSM.16.MT88.4 R24, [R29+0x1800] ;  /* 0x001800001d18783b */ /* 0x000e760000004200 */
[----:B------:R-:W-:Y:S09]  /*128f0*/  @!UPT UIADD3 URZ, URZ, URZ, URZ ;  /* 0x0000003f3f3ff290 */ /* 0x000ff2000fffe03f */
[----:B------:R-:W-:Y:S04]  /*12900*/  STL.64 [R1+0x18e8], R18 ;  /* 0x0018e81201007387 */ /* 0x000fe80000100a00 */
[----:B------:R3:W-:Y:S04]  /*12910*/  STL.64 [R1+0x18e0], R16 ;  /* 0x0018e01001007387 */ /* 0x0007e80000100a00 */
[----:B---3--:R-:W3:Y:S04]  /*12920*/  LDL.LU R16, [R1+0x80] ;  /* 0x0000800001107983 */ /* 0x008ee80000300800 */
[----:B------:R-:W3:Y:S04]  /*12930*/  LDL.LU R19, [R1+0x8c] ;  /* 0x00008c0001137983 */ /* 0x000ee80000300800 */
[----:B-1----:R-:W-:Y:S04]  /*12940*/  STL.64 [R1], R24 ;  /* 0x0000001801007387 */ /* 0x002fe80000100a00 */
[----:B------:R-:W-:Y:S04]  /*12950*/  STL.64 [R1+0x8], R26 ;  /* 0x0000081a01007387 */ /* 0x000fe80000100a00 */
[----:B------:R-:W1:Y:S01]  /*12960*/  LDSM.16.MT88.4 R24, [R3+0x1800] ;  /* 0x001800000318783b */ /* 0x000e620000004200 */
[----:B------:R-:W-:Y:S01]  /*12970*/  IMAD.MOV.U32 R17, RZ, RZ, R28 ;  /* 0x000000ffff117224 */ /* 0x000fe200078e001c */
[----:B------:R-:W-:-:S02]  /*12980*/  MOV R18, R5 ;  /* 0x0000000500127202 */ /* 0x000fc40000000f00 */
[C---:B0-----:R-:W-:Y:S02]  /*12990*/  LOP3.LUT R28, R4.reuse, 0x7, RZ, 0xc0, !PT ;  /* 0x00000007041c7812 */ /* 0x041fe400078ec0ff */
[C---:B------:R-:W-:Y:S01]  /*129a0*/  LOP3.LUT R5, R4.reuse, 0x60, RZ, 0xc0, !PT ;  /* 0x0000006004057812 */ /* 0x040fe200078ec0ff */
[----:B------:R-:W-:-:S04]  /*129b0*/  IMAD.SHL.U32 R4, R4, 0x2, RZ ;  /* 0x0000000204047824 */ /* 0x000fc800078e00ff */
[----:B------:R-:W-:Y:S01]  /*129c0*/  IMAD R5, R5, 0x10, R28 ;  /* 0x0000001005057824 */ /* 0x000fe200078e021c */
[----:B-1----:R-:W-:Y:S04]  /*129d0*/  STL.64 [R1+0x10], R24 ;  /* 0x0000101801007387 */ /* 0x002fe80000100a00 */
[----:B------:R-:W-:Y:S04]  /*129e0*/  STL.64 [R1+0x18], R26 ;  /* 0x0000181a01007387 */ /* 0x000fe80000100a00 */
[----:B------:R-:W0:Y:S01]  /*129f0*/  LDSM.16.MT88.4 R24, [R2+0x2000] ;  /* 0x002000000218783b */ /* 0x000e220000004200 */
[----:B------:R-:W-:-:S04]  /*12a00*/  SHF.L.U32 R5, R5, 0x4, RZ ;  /* 0x0000000405057819 */ /* 0x000fc800000006ff */
[----:B------:R-:W-:-:S05]  /*12a10*/  LOP3.LUT R5, R5, 0x30, R4, 0x78, !PT ;  /* 0x0000003005057812 */ /* 0x000fca00078e7804 */
[----:B------:R-:W-:-:S06]  /*12a20*/  IMAD R5, R28, 0x400, R5 ;  /* 0x000004001c057824 */ /* 0x000fcc00078e0205 */
[----:B------:R-:W1:Y:S04]  /*12a30*/  LDSM.16.M88.4 R4, [R5+0x10080] ;  /* 0x010080000504783b */ /* 0x000e680000000200 */
        /* <DEDUP_REMOVED lines=8> */
[----:B0-----:R-:W4:Y:S04]  /*12ac0*/  LDL.LU.64 R26, [R1+0x1920] ;  /* 0x00192000011a7983 */ /* 0x001f280000300a00 */
[----:B------:R-:W4:Y:S02]  /*12ad0*/  LDL.LU.64 R24, [R1+0x1918] ;  /* 0x0019180001187983 */ /* 0x000f240000300a00 */
[-C--:B----4-:R-:W-:Y:S02]  /*12ae0*/  HMMA.16816.F32 R24, R8, R20.reuse, R24 ;  /* 0x000000140818723c */ /* 0x090fe40000001818 */
[----:B------:R-:W2:Y:S04]  /*12af0*/  LDL.LU.64 R10, [R1+0x1910] ;  /* 0x00191000010a7983 */ /* 0x000ea80000300a00 */
[----:B------:R-:W2:Y:S11]  /*12b00*/  LDL.LU.64 R8, [R1+0x1908] ;  /* 0x0019080001087983 */ /* 0x000eb60000300a00 */
[----:B------:R-:W-:Y:S06]  /*12b10*/  @!UPT UIADD3 URZ, URZ, URZ, URZ ;  /* 0x0000003f3f3ff290 */ /* 0x000fec000fffe03f */
[----:B------:R0:W-:Y:S04]  /*12b20*/  STL.64 [R1+0x18d8], R26 ;  /* 0x0018d81a01007387 */ /* 0x0001e80000100a00 */
[----:B------:R1:W-:Y:S01]  /*12b30*/  STL.64 [R1+0x18d0], R24 ;  /* 0x0018d01801007387 */ /* 0x0003e20000100a00 */
[----:B0-----:R-:W-:Y:S01]  /*12b40*/  MOV R26, R22 ;  /* 0x00000016001a7202 */ /* 0x001fe20000000f00 */
[----:B------:R-:W-:Y:S02]  /*12b50*/  IMAD.MOV.U32 R27, RZ, RZ, R23 ;  /* 0x000000ffff1b7224 */ /* 0x000fe400078e0017 */
[----:B-1----:R-:W4:Y:S04]  /*12b60*/  LDL.LU R24, [R1+0x90] ;  /* 0x0000900001187983 */ /* 0x002f280000300800 */
[----:B------:R-:W4:Y:S04]  /*12b70*/  LDL.LU R25, [R1+0x94] ;  /* 0x0000940001197983 */ /* 0x000f280000300800 */
[----:B------:R-:W3:Y:S04]  /*12b80*/  LDL.LU R22, [R1+0x1904] ;  /* 0x0019040001167983 */ /* 0x000ee80000300800 */
[----:B------:R-:W3:Y:S01]  /*12b90*/  LDL.LU R23, [R1+0x1900] ;  /* 0x0019000001177983 */ /* 0x000ee20000300800 */
[----:B--2---:R-:W-:Y:S03]  /*12ba0*/  HMMA.16816.F32 R8, R12, R20, R8 ;  /* 0x000000140c08723c */ /* 0x004fe60000001808 */
[----:B------:R-:W3:Y:S04]  /*12bb0*/  LDL.LU.64 R14, [R1+0x18f8] ;  /* 0x0018f800010e7983 */ /* 0x000ee80000300a00 */
[----:B------:R-:W3:Y:S11]  /*12bc0*/  LDL.LU.64 R12, [R1+0x18f0] ;  /* 0x0018f000010c7983 */ /* 0x000ef60000300a00 */
[----:B------:R-:W-:Y:S05]  /*12bd0*/  @!UPT UIADD3 URZ, URZ, URZ, URZ ;  /* 0x0000003f3f3ff290 */ /* 0x000fea000fffe03f */
[----:B------:R-:W-:Y:S04]  /*12be0*/  STL.64 [R1+0x18c8], R10 ;  /* 0x0018c80a01007387 */ /* 0x000fe80000100a00 */
[----:B------:R0:W-:Y:S04]  /*12bf0*/  STL.64 [R1+0x18c0], R8 ;  /* 0x0018c00801007387 */ /* 0x0001e80000100a00 */
[----:B0-----:R-:W2:Y:S04]  /*12c00*/  LDL.LU R8, [R1] ;  /* 0x0000000001087983 */ /* 0x001ea80000300800 */
[----:B------:R-:W2:Y:S04]  /*12c10*/  LDL.LU R9, [R1+0x4] ;  /* 0x0000040001097983 */ /* 0x000ea80000300800 */
[----:B------:R-:W2:Y:S04]  /*12c20*/  LDL.LU R10, [R1+0x8] ;  /* 0x00000800010a7983 */ /* 0x000ea80000300800 */
[----:B------:R-:W2:Y:S01]  /*12c30*/  LDL.LU R11, [R1+0xc] ;  /* 0x00000c00010b7983 */ /* 0x000ea20000300800 */
[-C--:B---3--:R-:W-:Y:S03]  /*12c40*/  HMMA.16816.F32 R12, R16, R22.reuse, R12 ;  /* 0x00000016100c723c */ /* 0x088fe6000000180c */
[----:B------:R-:W4:Y:S04]  /*12c50*/  LDL.LU.64 R18, [R1+0x18e8] ;  /* 0x0018e80001127983 */ /* 0x000f280000300a00 */
[----:B------:R-:W4:Y:S11]  /*12c60*/  LDL.LU.64 R16, [R1+0x18e0] ;  /* 0x0018e00001107983 */ /* 0x000f360000300a00 */
[----:B------:R-:W-:Y:S05]  /*12c70*/  @!UPT UIADD3 URZ, URZ, URZ, URZ ;  /* 0x0000003f3f3ff290 */ /* 0x000fea000fffe03f */
[----:B------:R-:W-:Y:S04]  /*12c80*/  STL.64 [R1+0x18b8], R14 ;  /* 0x0018b80e01007387 */ /* 0x000fe80000100a00 */
[----:B------:R0:W-:Y:S04]  /*12c90*/  STL.64 [R1+0x18b0], R12 ;  /* 0x0018b00c01007387 */ /* 0x0001e80000100a00 */
[----:B0-----:R-:W3:Y:S04]  /*12ca0*/  LDL.LU R12, [R1+0x10] ;  /* 0x00001000010c7983 */ /* 0x001ee80000300800 */
[----:B------:R-:W3:Y:S04]  /*12cb0*/  LDL.LU R13, [R1+0x14] ;  /* 0x00001400010d7983 */ /* 0x000ee80000300800 */
[----:B------:R-:W3:Y:S04]  /*12cc0*/  LDL.LU R14, [R1+0x18] ;  /* 0x00001800010e7983 */ /* 0x000ee80000300800 */
[----:B------:R-:W3:Y:S01]  /*12cd0*/  LDL.LU R15, [R1+0x1c] ;  /* 0x00001c00010f7983 */ /* 0x000ee20000300800 */
[----:B----4-:R-:W-:Y:S03]  /*12ce0*/  HMMA.16816.F32 R16, R24, R22, R16 ;  /* 0x000000161810723c */ /* 0x010fe60000001810 */
[----:B------:R-:W0:Y:S11]  /*12cf0*/  LDSM.16.MT88.4 R24, [R29+0x2000] ;  /* 0x002000001d18783b */ /* 0x000e360000004200 */
[----:B------:R-:W-:Y:S09]  /*12d00*/  @!UPT UIADD3 URZ, URZ, URZ, URZ ;  /* 0x0000003f3f3ff290 */ /* 0x000ff2000fffe03f */
[----:B------:R-:W-:Y:S04]  /*12d10*/  STL.64 [R1+0x18a8], R18 ;  /* 0x0018a81201007387 */ /* 0x000fe80000100a00 */
[----:B------:R1:W-:Y:S04]  /*12d20*/  STL.64 [R1+0x18a0], R16 ;  /* 0x0018a01001007387 */ /* 0x0003e80000100a00 */
[----:B-1----:R-:W4:Y:S04]  /*12d30*/  LDL.LU R16, [R1+0x20] ;  /* 0x0000200001107983 */ /* 0x002f280000300800 */
[----:B------:R-:W4:Y:S04]  /*12d40*/  LDL.LU R17, [R1+0x24] ;  /* 0x0000240001117983 */ /* 0x000f280000300800 */
[----:B------:R-:W4:Y:S04]  /*12d50*/  LDL.LU R18, [R1+0x28] ;  /* 0x0000280001127983 */ /* 0x000f280000300800 */
[----:B0-----:R-:W-:Y:S04]  /*12d60*/  STL.64 [R1+0x40], R24 ;  /* 0x0000401801007387 */ /* 0x001fe80000100a00 */
[----:B------:R-:W-:Y:S04]  /*12d70*/  STL.64 [R1+0x48], R26 ;  /* 0x0000481a01007387 */ /* 0x000fe80000100a00 */
[----:B------:R-:W0:Y:S04]  /*12d80*/  LDSM.16.MT88.4 R24, [R3+0x2000] ;  /* 0x002000000318783b */ /* 0x000e280000004200 */
[----:B0-----:R-:W-:Y:S04]  /*12d90*/  STL.64 [R1+0x50], R24 ;  /* 0x0000501801007387 */ /* 0x001fe80000100a00 */
[----:B------:R-:W-:Y:S04]  /*12da0*/  STL.64 [R1+0x58], R26 ;  /* 0x0000581a01007387 */ /* 0x000fe80000100a00 */
[----:B------:R-:W0:Y:S01]  /*12db0*/  LDSM.16.MT88.4 R24, [R2+0x2800] ;  /* 0x002800000218783b */ /* 0x000e220000004200 */
[----:B------:R-:W-:-:S03]  /*12dc0*/  IMAD.MOV.U32 R19, RZ, RZ, R28 ;  /* 0x000000ffff137224 */ /* 0x000fc600078e001c */
[----:B0-----:R-:W-:Y:S01]  /*12dd0*/  STL.64 [R1+0x60], R24 ;  /* 0x0000601801007387 */ /* 0x001fe20000100a00 */
[----:B------:R-:W-:-:S03]  /*12de0*/  MOV R28, R27 ;  /* 0x0000001b001c7202 */ /* 0x000fc60000000f00 */
[----:B------:R-:W-:Y:S04]  /*12df0*/  STL [R1+0x68], R26 ;  /* 0x0000681a01007387 */ /* 0x000fe80000100800 */
[----:B------:R-:W0:Y:S02]  /*12e00*/  LDSM.16.MT88.4 R24, [R0+0x2800] ;  /* 0x002800000018783b */ /* 0x000e240000004200 */
[----:B0-----:R-:W-:Y:S02]  /*12e10*/  IMAD.MOV.U32 R6, RZ, RZ, R26 ;  /* 0x000000ffff067224 */ /* 0x001fe400078e001a */
[----:B------:R0:W-:Y:S01]  /*12e20*/  STL.64 [R1+0x70], R24 ;  /* 0x0000701801007387 */ /* 0x0001e20000100a00 */
[----:B------:R-:W-:-:S03]  /*12e30*/  IMAD.MOV.U32 R7, RZ, RZ, R27 ;  /* 0x000000ffff077224 */ /* 0x000fc600078e001b */
[----:B------:R-:W2:Y:S04]  /*12e40*/  LDL.LU.64 R26, [R1+0x18d8] ;  /* 0x0018d800011a7983 */ /* 0x000ea80000300a00 */
[----:B0-----:R-:W2:Y:S02]  /*12e50*/  LDL.LU.64 R24, [R1+0x18d0] ;  /* 0x0018d00001187983 */ /* 0x001ea40000300a00 */
[-C--:B--2---:R-:W-:Y:S02]  /*12e60*/  HMMA.16816.F32 R24, R8, R22.reuse, R24 ;  /* 0x000000160818723c */ /* 0x084fe40000001818 */
[----:B------:R-:W3:Y:S04]  /*12e70*/  LDL.LU.64 R10, [R1+0x18c8] ;  /* 0x0018c800010a7983 */ /* 0x000ee80000300a00 */
[----:B------:R-:W3:Y:S11]  /*12e80*/  LDL.LU.64 R8, [R1+0x18c0] ;  /* 0x0018c00001087983 */ /* 0x000ef60000300a00 */
[----:B------:R-:W-:Y:S06]  /*12e90*/  @!UPT UIADD3 URZ, URZ, URZ, URZ ;  /* 0x0000003f3f3ff290 */ /* 0x000fec000fffe03f */
[----:B------:R0:W-:Y:S04]  /*12ea0*/  STL.64 [R1+0x1898], R26 ;  /* 0x0018981a01007387 */ /* 0x0001e80000100a00 */
[----:B0-----:R-:W2:Y:S04]  /*12eb0*/  LDL R27, [R1+0xd00] ;  /* 0x000d0000011b7983 */ /* 0x001ea80000100800 */
[----:B------:R-:W-:Y:S01]  /*12ec0*/  STL.64 [R1+0x1890], R24 ;  /* 0x0018901801007387 */ /* 0x000fe20000100a00 */
[----:B---3--:R-:W-:Y:S03]  /*12ed0*/  HMMA.16816.F32 R8, R12, R22, R8 ;  /* 0x000000160c08723c */ /* 0x008fe60000001808 */
[----:B------:R-:W4:Y:S04]  /*12ee0*/  LDL.LU.64 R14, [R1+0x18b8] ;  /* 0x0018b800010e7983 */ /* 0x000f280000300a00 */
[----:B------:R-:W4:Y:S04]  /*12ef0*/  LDL.LU.64 R12, [R1+0x18b0] ;  /* 0x0018b000010c7983 */ /* 0x000f280000300a00 */
[----:B------:R-:W3:Y:S04]  /*12f00*/  LDL.LU R20, [R1+0x30] ;  /* 0x0000300001147983 */ /* 0x000ee80000300800 */
[----:B------:R-:W3:Y:S04]  /*12f10*/  LDL.LU R21, [R1+0x34] ;  /* 0x0000340001157983 */ /* 0x000ee80000300800 */
[----:B------:R-:W3:Y:S04]  /*12f20*/  LDL.LU R22, [R1+0x38] ;  /* 0x0000380001167983 */ /* 0x000ee80000300800 */
[----:B------:R-:W3:Y:S04]  /*12f30*/  LDL.LU R23, [R1+0x3c] ;  /* 0x00003c0001177983 */ /* 0x000ee80000300800 */
[----:B------:R-:W-:Y:S04]  /*12f40*/  STL.64 [R1+0x1888], R10 ;  /* 0x0018880a01007387 */ /* 0x000fe80000100a00 */
[----:B------:R0:W-:Y:S04]  /*12f50*/  STL.64 [R1+0x1880], R8 ;  /* 0x0018800801007387 */ /* 0x0001e80000100a00 */
[----:B0-----:R-:W2:Y:S04]  /*12f60*/  LDL.LU R8, [R1+0x40] ;  /* 0x0000400001087983 */ /* 0x001ea80000300800 */
[----:B------:R-:W2:Y:S04]  /*12f70*/  LDL.LU R9, [R1+0x44] ;  /* 0x0000440001097983 */ /* 0x000ea80000300800 */
[----:B------:R-:W2:Y:S04]  /*12f80*/  LDL.LU R10, [R1+0x48] ;  /* 0x00004800010a7983 */ /* 0x000ea80000300800 */
[----:B------:R-:W2:Y:S01]  /*12f90*/  LDL.LU R11, [R1+0x4c] ;  /* 0x00004c00010b7983 */ /* 0x000ea20000300800 */
[-C--:B----4-:R-:W-:Y:S03]  /*12fa0*/  HMMA.16816.F32 R12, R16, R4.reuse, R12 ;  /* 0x00000004100c723c */ /* 0x090fe6000000180c */
[----:B------:R-:W3:Y:S04]  /*12fb0*/  LDL.LU.64 R18, [R1+0x18a8] ;  /* 0x0018a80001127983 */ /* 0x000ee80000300a00 */
[----:B------:R-:W3:Y:S11]  /*12fc0*/  LDL.LU.64 R16, [R1+0x18a0] ;  /* 0x0018a00001107983 */ /* 0x000ef60000300a00 */
[----:B------:R-:W-:Y:S05]  /*12fd0*/  @!UPT UIADD3 URZ, URZ, URZ, URZ ;  /* 0x0000003f3f3ff290 */ /* 0x000fea000fffe03f */
[----:B------:R-:W-:Y:S04]  /*12fe0*/  STL.64 [R1+0x1870], R14 ;  /* 0x0018700e01007387 */ /* 0x000fe80000100a00 */
[----:B------:R0:W-:Y:S04]  /*12ff0*/  STL.64 [R1+0x1868], R12 ;  /* 0x0018680c01007387 */ /* 0x0001e80000100a00 */
[----:B0-----:R-:W4:Y:S04]  /*13000*/  LDL.LU R12, [R1+0x50] ;  /* 0x00005000010c7983 */ /* 0x001f280000300800 */
[----:B------:R-:W4:Y:S04]  /*13010*/  LDL.LU R13, [R1+0x54] ;  /* 0x00005400010d7983 */ /* 0x000f280000300800 */
[----:B------:R-:W4:Y:S04]  /*13020*/  LDL.LU R14, [R1+0x58] ;  /* 0x00005800010e7983 */ /* 0x000f280000300800 */
[----:B------:R-:W4:Y:S01]  /*13030*/  LDL.LU R15, [R1+0x5c] ;  /* 0x00005c00010f7983 */ /* 0x000f220000300800 */
[----:B---3--:R-:W-:Y:S03]  /*13040*/  HMMA.16816.F32 R20, R20, R4, R16 ;  /* 0x000000041414723c */ /* 0x008fe60000001810 */
[----:B------:R-:W0:Y:S11]  /*13050*/  LDSM.16.MT88.4 R16, [R29+0x2800] ;  /* 0x002800001d10783b */ /* 0x000e360000004200 */
[----:B------:R-:W-:Y:S09]  /*13060*/  @!UPT UIADD3 URZ, URZ, URZ, URZ ;  /* 0x0000003f3f3ff290 */ /* 0x000ff2000fffe03f */
[----:B------:R-:W-:Y:S04]  /*13070*/  STL.64 [R1+0x1860], R22 ;  /* 0x0018601601007387 */ /* 0x000fe80000100a00 */
[----:B------:R1:W-:Y:S04]  /*13080*/  STL.64 [R1+0x1858], R20 ;  /* 0x0018581401007387 */ /* 0x0003e80000100a00 */
[----:B-1----:R-:W3:Y:S04]  /*13090*/  LDL.LU R20, [R1+0x60] ;  /* 0x0000600001147983 */ /* 0x002ee80000300800 */
[----:B------:R-:W3:Y:S04]  /*130a0*/  LDL.LU R21, [R1+0x64] ;  /* 0x0000640001157983 */ /* 0x000ee80000300800 */
[----:B------:R-:W3:Y:S04]  /*130b0*/  LDL.LU R22, [R1+0x68] ;  /* 0x0000680001167983 */ /* 0x000ee80000300800 */
[----:B0-----:R-:W-:Y:S04]  /*130c0*/  STL.64 [R1], R16 ;  /* 0x0000001001007387 */ /* 0x001fe80000100a00 */
[----:B------:R-:W-:Y:S04]  /*130d0*/  STL.64 [R1+0x8], R18 ;  /* 0x0000081201007387 */ /* 0x000fe80000100a00 */
[----:B------:R-:W0:Y:S04]  /*130e0*/  LDSM.16.MT88.4 R16, [R3+0x2800] ;  /* 0x002800000310783b */ /* 0x000e280000004200 */
[----:B0-----:R-:W-:Y:S04]  /*130f0*/  STL.64 [R1+0x10], R16 ;  /* 0x0000101001007387 */ /* 0x001fe80000100a00 */
[----:B------:R-:W-:Y:S04]  /*13100*/  STL.64 [R1+0x18], R18 ;  /* 0x0000181201007387 */ /* 0x000fe80000100a00 */
[----:B------:R-:W0:Y:S01]  /*13110*/  LDSM.16.MT88.4 R16, [R2+0x3000] ;  /* 0x003000000210783b */ /* 0x000e220000004200 */
[----:B------:R-:W-:-:S03]  /*13120*/  MOV R23, R28 ;  /* 0x0000001c00177202 */ /* 0x000fc60000000f00 */
[----:B0-----:R-:W-:Y:S01]  /*13130*/  STL.64 [R1+0x20], R16 ;  /* 0x0000201001007387 */ /* 0x001fe20000100a00 */
[----:B------:R-:W-:-:S03]  /*13140*/  IMAD.MOV.U32 R28, RZ, RZ, R19 ;  /* 0x000000ffff1c7224 */ /* 0x000fc600078e0013 */
[----:B------:R-:W-:Y:S04]  /*13150*/  STL [R1+0x28], R18 ;  /* 0x0000281201007387 */ /* 0x000fe80000100800 */
[----:B--2---:R-:W0:Y:S04]  /*13160*/  LDSM.16.M88.4 R16, [R27+0x10080] ;  /* 0x010080001b10783b */ /* 0x004e280000000200 */
[----:B------:R-:W1:Y:S04]  /*13170*/  LDSM.16.MT88.4 R24, [R0+0x3000] ;  /* 0x003000000018783b */ /* 0x000e680000004200 */
[----:B0-----:R-:W-:Y:S04]  /*13180*/  STL [R1+0x17f4], R18 ;  /* 0x0017f41201007387 */ /* 0x001fe80000100800 */
[----:B------:R-:W-:Y:S04]  /*13190*/  STL [R1+0x17f0], R19 ;  /* 0x0017f01301007387 */ /* 0x000fe80000100800 */
[----:B-1----:R-:W-:Y:S04]  /*131a0*/  STL.64 [R1+0x30], R24 ;  /* 0x0000301801007387 */ /* 0x002fe80000100a00 */
[----:B------:R0:W-:Y:S04]  /*131b0*/  STL.64 [R1+0x38], R26 ;  /* 0x0000381a01007387 */ /* 0x0001e80000100a00 */
[----:B0-----:R-:W2:Y:S04]  /*131c0*/  LDL.LU.64 R26, [R1+0x1898] ;  /* 0x00189800011a7983 */ /* 0x001ea80000300a00 */
[----:B------:R-:W2:Y:S02]  /*131d0*/  LDL.LU.64 R24, [R1+0x1890] ;  /* 0x0018900001187983 */ /* 0x000ea40000300a00 */
[-C--:B--2---:R-:W-:Y:S02]  /*131e0*/  HMMA.16816.F32 R24, R8, R4.reuse, R24 ;  /* 0x000000040818723c */ /* 0x084fe40000001818 */
[----:B------:R-:W4:Y:S04]  /*131f0*/  LDL.LU.64 R10, [R1+0x1888] ;  /* 0x00188800010a7983 */ /* 0x000f280000300a00 */
[----:B------:R-:W4:Y:S11]  /*13200*/  LDL.LU.64 R8, [R1+0x1880] ;  /* 0x0018800001087983 */ /* 0x000f360000300a00 */
[----:B------:R-:W-:Y:S06]  /*13210*/  @!UPT UIADD3 URZ, URZ, URZ, URZ ;  /* 0x0000003f3f3ff290 */ /* 0x000fec000fffe03f */
[----:B------:R0:W-:Y:S04]  /*13220*/  STL.64 [R1+0x1850], R26 ;  /* 0x0018501a01007387 */ /* 0x0001e80000100a00 */
[----:B------:R1:W-:Y:S01]  /*13230*/  STL.64 [R1+0x1848], R24 ;  /* 0x0018481801007387 */ /* 0x0003e20000100a00 */
[----:B0-----:R-:W-:Y:S01]  /*13240*/  IMAD.MOV.U32 R26, RZ, RZ, R6 ;  /* 0x000000ffff1a7224 */ /* 0x001fe200078e0006 */
[----:B------:R-:W-:Y:S02]  /*13250*/  MOV R27, R7 ;  /* 0x00000007001b7202 */ /* 0x000fe40000000f00 */
[----:B-1----:R-:W2:Y:S04]  /*13260*/  LDL.LU R24, [R1+0x70] ;  /* 0x0000700001187983 */ /* 0x002ea80000300800 */
[----:B------:R-:W2:Y:S04]  /*13270*/  LDL.LU R25, [R1+0x74] ;  /* 0x0000740001197983 */ /* 0x000ea80000300800 */
[----:B------:R-:W3:Y:S04]  /*13280*/  LDL.LU R6, [R1+0x187c] ;  /* 0x00187c0001067983 */ /* 0x000ee80000300800 */
[----:B------:R-:W3:Y:S01]  /*13290*/  LDL.LU R7, [R1+0x1878] ;  /* 0x0018780001077983 */ /* 0x000ee20000300800 */
[----:B----4-:R-:W-:Y:S03]  /*132a0*/  HMMA.16816.F32 R8, R12, R4, R8 ;  /* 0x000000040c08723c */ /* 0x010fe60000001808 */
[----:B------:R-:W3:Y:S04]  /*132b0*/  LDL.LU.64 R14, [R1+0x1870] ;  /* 0x00187000010e7983 */ /* 0x000ee80000300a00 */
[----:B------:R-:W3:Y:S11]  /*132c0*/  LDL.LU.64 R12, [R1+0x1868] ;  /* 0x00186800010c7983 */ /* 0x000ef60000300a00 */
[----:B------:R-:W-:Y:S05]  /*132d0*/  @!UPT UIADD3 URZ, URZ, URZ, URZ ;  /* 0x0000003f3f3ff290 */ /* 0x000fea000fffe03f */
[----:B------:R-:W-:Y:S04]  /*132e0*/  STL.64 [R1+0x1840], R10 ;  /* 0x0018400a01007387 */ /* 0x000fe80000100a00 */
[----:B------:R0:W-:Y:S04]  /*132f0*/  STL.64 [R1+0x1838], R8 ;  /* 0x0018380801007387 */ /* 0x0001e80000100a00 */
[----:B0-----:R-:W4:Y:S04]  /*13300*/  LDL.LU R8, [R1] ;  /* 0x0000000001087983 */ /* 0x001f280000300800 */
[----:B------:R-:W4:Y:S04]  /*13310*/  LDL.LU R9, [R1+0x4] ;  /* 0x0000040001097983 */ /* 0x000f280000300800 */
[----:B------:R-:W4:Y:S04]  /*13320*/  LDL.LU R10, [R1+0x8] ;  /* 0x00000800010a7983 */ /* 0x000f280000300800 */
[----:B------:R-:W4:Y:S01]  /*13330*/  LDL.LU R11, [R1+0xc] ;  /* 0x00000c00010b7983 */ /* 0x000f220000300800 */
[-C--:B---3--:R-:W-:Y:S03]  /*13340*/  HMMA.16816.F32 R12, R20, R6.reuse, R12 ;  /* 0x00000006140c723c */ /* 0x088fe6000000180c */
[----:B------:R-:W2:Y:S04]  /*13350*/  LDL.LU.64 R22, [R1+0x1860] ;  /* 0x0018600001167983 */ /* 0x000ea80000300a00 */
[----:B------:R-:W2:Y:S11]  /*13360*/  LDL.LU.64 R20, [R1+0x1858] ;  /* 0x0018580001147983 */ /* 0x000eb60000300a00 */
[----:B------:R-:W-:Y:S05]  /*13370*/  @!UPT UIADD3 URZ, URZ, URZ, URZ ;  /* 0x0000003f3f3ff290 */ /* 0x000fea000fffe03f */
[----:B------:R-:W-:Y:S04]  /*13380*/  STL.64 [R1+0x1830], R14 ;  /* 0x0018300e01007387 */ /* 0x000fe80000100a00 */
[----:B------:R0:W-:Y:S04]  /*13390*/  STL.64 [R1+0x1828], R12 ;  /* 0x0018280c01007387 */ /* 0x0001e80000100a00 */
[----:B0-----:R-:W3:Y:S04]  /*133a0*/  LDL.LU R12, [R1+0x10] ;  /* 0x00001000010c7983 */ /* 0x001ee80000300800 */
[----:B------:R-:W3:Y:S04]  /*133b0*/  LDL.LU R13, [R1+0x14] ;  /* 0x00001400010d7983 */ /* 0x000ee80000300800 */
[----:B------:R-:W3:Y:S04]  /*133c0*/  LDL.LU R14, [R1+0x18] ;  /* 0x00001800010e7983 */ /* 0x000ee80000300800 */
[----:B------:R-:W3:Y:S01]  /*133d0*/  LDL.LU R15, [R1+0x1c] ;  /* 0x00001c00010f7983 */ /* 0x000ee20000300800 */
        /* <DEDUP_REMOVED lines=24> */
[----:B------:R-:W4:Y:S04]  /*13560*/  LDL.LU.64 R26, [R1+0x1850] ;  /* 0x00185000011a7983 */ /* 0x000f280000300a00 */
[----:B0-----:R-:W4:Y:S02]  /*13570*/  LDL.LU.64 R24, [R1+0x1848] ;  /* 0x0018480001187983 */ /* 0x001f240000300a00 */
[-C--:B----4-:R-:W-:Y:S02]  /*13580*/  HMMA.16816.F32 R24, R8, R6.reuse, R24 ;  /* 0x000000060818723c */ /* 0x090fe40000001818 */
[----:B------:R-:W3:Y:S04]  /*13590*/  LDL.LU.64 R10, [R1+0x1840] ;  /* 0x00184000010a7983 */ /* 0x000ee80000300a00 */
[----:B------:R-:W3:Y:S11]  /*135a0*/  LDL.LU.64 R8, [R1+0x1838] ;  /* 0x0018380001087983 */ /* 0x000ef60000300a00 */
[----:B------:R-:W-:Y:S06]  /*135b0*/  @!UPT UIADD3 URZ, URZ, URZ, URZ ;  /* 0x0000003f3f3ff290 */ /* 0x000fec000fffe03f */
[----:B------:R-:W-:Y:S04]  /*135c0*/  STL.64 [R1+0x1810], R26 ;  /* 0x0018101a01007387 */ /* 0x000fe80000100a00 */
[----:B------:R0:W-:Y:S04]  /*135d0*/  STL.64 [R1+0x1808], R24 ;  /* 0x0018081801007387 */ /* 0x0001e80000100a00 */
[----:B0-----:R-:W4:Y:S04]  /*135e0*/  LDL.LU R24, [R1+0x30] ;  /* 0x0000300001187983 */ /* 0x001f280000300800 */
[----:B------:R-:W4:Y:S04]  /*135f0*/  LDL.LU R25, [R1+0x34] ;  /* 0x0000340001197983 */ /* 0x000f280000300800 */
[----:B------:R-:W4:Y:S04]  /*13600*/  LDL.LU R26, [R1+0x38] ;  /* 0x00003800011a7983 */ /* 0x000f280000300800 */
[----:B------:R-:W4:Y:S01]  /*13610*/  LDL.LU R27, [R1+0x3c] ;  /* 0x00003c00011b7983 */ /* 0x000f220000300800 */
[----:B---3--:R-:W-:Y:S03]  /*13620*/  HMMA.16816.F32 R8, R12, R6, R8 ;  /* 0x000000060c08723c */ /* 0x008fe60000001808 */
        /* <DEDUP_REMOVED lines=10> */
[----:B------:R-:W4:Y:S04]  /*136d0*/  LDL.LU.64 R22, [R1+0x1820] ;  /* 0x0018200001167983 */ /* 0x000f280000300a00 */
[----:B------:R-:W4:Y:S11]  /*136e0*/  LDL.LU.64 R20, [R1+0x1818] ;  /* 0x0018180001147983 */ /* 0x000f360000300a00 */
        /* <DEDUP_REMOVED lines=8> */
[----:B----4-:R-:W-:Y:S03]  /*13770*/  HMMA.16816.F32 R20, R24, R16, R20 ;  /* 0x000000101814723c */ /* 0x010fe60000001814 */
[----:B------:R-:W1:Y:S11]  /*13780*/  LDSM.16.MT88.4 R24, [R29+0x3800] ;  /* 0x003800001d18783b */ /* 0x000e760000004200 */
[----:B------:R-:W-:Y:S09]  /*13790*/  @!UPT UIADD3 URZ, URZ, URZ, URZ ;  /* 0x0000003f3f3ff290 */ /* 0x000ff2000fffe03f */
[----:B------:R-:W-:Y:S04]  /*137a0*/  STL.64 [R1+0x17d8], R22 ;  /* 0x0017d81601007387 */ /* 0x000fe80000100a00 */
[----:B------:R4:W-:Y:S04]  /*137b0*/  STL.64 [R1+0x17d0], R20 ;  /* 0x0017d01401007387 */ /* 0x0009e80000100a00 */
[----:B----4-:R-:W4:Y:S04]  /*137c0*/  LDL.LU R20, [R1+0x60] ;  /* 0x0000600001147983 */ /* 0x010f280000300800 */
[----:B------:R-:W4:Y:S04]  /*137d0*/  LDL.LU R23, [R1+0x6c] ;  /* 0x00006c0001177983 */ /* 0x000f280000300800 */
        /* <DEDUP_REMOVED lines=24> */
[----:B0-----:R-:W3:Y:S04]  /*13960*/  LDL.LU.64 R26, [R1+0x1810] ;  /* 0x00181000011a7983 */ /* 0x001ee80000300a00 */
[----:B------:R-:W3:Y:S02]  /*13970*/  LDL.LU.64 R24, [R1+0x1808] ;  /* 0x0018080001187983 */ /* 0x000ee40000300a00 */
[-C--:B---3--:R-:W-:Y:S02]  /*13980*/  HMMA.16816.F32 R24, R8, R16.reuse, R24 ;  /* 0x000000100818723c */ /* 0x088fe40000001818 */
[----:B------:R-:W2:Y:S04]  /*13990*/  LDL.LU.64 R10, [R1+0x1800] ;  /* 0x00180000010a7983 */ /* 0x000ea80000300a00 */
[----:B------:R-:W2:Y:S11]  /*139a0*/  LDL.LU.64 R8, [R1+0x17f8] ;  /* 0x0017f80001087983 */ /* 0x000eb60000300a00 */
[----:B------:R-:W-:Y:S06]  /*139b0*/  @!UPT UIADD3 URZ, URZ, URZ, URZ ;  /* 0x0000003f3f3ff290 */ /* 0x000fec000fffe03f */
[----:B------:R0:W-:Y:S04]  /*139c0*/  STL.64 [R1+0x17c8], R26 ;  /* 0x0017c81a01007387 */ /* 0x0001e80000100a00 */
[----:B------:R1:W-:Y:S01]  /*139d0*/  STL.64 [R1+0x17c0], R24 ;  /* 0x0017c01801007387 */ /* 0x0003e20000100a00 */
[----:B0-----:R-:W-:Y:S01]  /*139e0*/  MOV R26, R18 ;  /* 0x00000012001a7202 */ /* 0x001fe20000000f00 */
[----:B------:R-:W-:Y:S02]  /*139f0*/  IMAD.MOV.U32 R27, RZ, RZ, R19 ;  /* 0x000000ffff1b7224 */ /* 0x000fe400078e0013 */
[----:B-1----:R-:W3:Y:S04]  /*13a00*/  LDL.LU R24, [R1+0x70] ;  /* 0x0000700001187983 */ /* 0x002ee80000300800 */
[----:B------:R-:W3:Y:S04]  /*13a10*/  LDL.LU R25, [R1+0x74] ;  /* 0x0000740001197983 */ /* 0x000ee80000300800 */
[----:B------:R-:W4:Y:S04]  /*13a20*/  LDL.LU R18, [R1+0x17f4] ;  /* 0x0017f40001127983 */ /* 0x000f280000300800 */
[----:B------:R-:W4:Y:S01]  /*13a30*/  LDL.LU R19, [R1+0x17f0] ;  /* 0x0017f00001137983 */ /* 0x000f220000300800 */
[----:B--2---:R-:W-:Y:S03]  /*13a40*/  HMMA.16816.F32 R8, R12, R16, R8 ;  /* 0x000000100c08723c */ /* 0x004fe60000001808 */
[----:B------:R-:W4:Y:S04]  /*13a50*/  LDL.LU.64 R14, [R1+0x17e8] ;  /* 0x0017e800010e7983 */ /* 0x000f280000300a00 */
[----:B------:R-:W4:Y:S11]  /*13a60*/  LDL.LU.64 R12, [R1+0x17e0] ;  /* 0x0017e000010c7983 */ /* 0x000f360000300a00 */
[----:B------:R-:W-:Y:S05]  /*13a70*/  @!UPT UIADD3 URZ, URZ, URZ, URZ ;  /* 0x0000003f3f3ff290 */ /* 0x000fea000fffe03f */
[----:B------:R-:W-:Y:S04]  /*13a80*/  STL.64 [R1+0x17b8], R10 ;  /* 0x0017b80a01007387 */ /* 0x000fe80000100a00 */
[----:B------:R0:W-:Y:S04]  /*13a90*/  STL.64 [R1+0x17b0], R8 ;  /* 0x0017b00801007387 */ /* 0x0001e80000100a00 */
[----:B0-----:R-:W2:Y:S04]  /*13aa0*/  LDL.LU R8, [R1] ;  /* 0x0000000001087983 */ /* 0x001ea80000300800 */
        /* <DEDUP_REMOVED lines=21> */
[----:B------:R-:W2:Y:S01]  /*13c00*/  LDL R17, [R1+0xd00] ;  /* 0x000d000001117983 */ /* 0x000ea20000100800 */
[----:B------:R-:W-:-:S03]  /*13c10*/  IMAD.MOV.U32 R23, RZ, RZ, R28 ;  /* 0x000000ffff177224 */ /* 0x000fc600078e001c */
[----:B--2---:R-:W-:Y:S04]  /*13c20*/  STL [R1+0x1788], R17 ;  /* 0x0017881101007387 */ /* 0x004fe80000100800 */
[----:B0-----:R-:W-:Y:S04]  /*13c30*/  STL.64 [R1+0x40], R24 ;  /* 0x0000401801007387 */ /* 0x001fe80000100a00 */
[----:B------:R-:W-:Y:S04]  /*13c40*/  STL.64 [R1+0x48], R26 ;  /* 0x0000481a01007387 */ /* 0x000fe80000100a00 */
[----:B------:R-:W0:Y:S04]  /*13c50*/  LDSM.16.MT88.4 R24, [R3+0x4000] ;  /* 0x004000000318783b */ /* 0x000e280000004200 */
[----:B0-----:R-:W-:Y:S04]  /*13c60*/  STL.64 [R1+0x50], R24 ;  /* 0x0000501801007387 */ /* 0x001fe80000100a00 */
[----:B------:R-:W-:Y:S04]  /*13c70*/  STL.64 [R1+0x58], R26 ;  /* 0x0000581a01007387 */ /* 0x000fe80000100a00 */
[----:B------:R-:W0:Y:S02]  /*13c80*/  LDSM.16.MT88.4 R24, [R2+0x4800] ;  /* 0x004800000218783b */ /* 0x000e240000004200 */
[----:B0-----:R-:W-:Y:S01]  /*13c90*/  MOV R17, R25 ;  /* 0x0000001900117202 */ /* 0x001fe20000000f00 */
[----:B------:R-:W-:Y:S01]  /*13ca0*/  IMAD.MOV.U32 R28, RZ, RZ, R26 ;  /* 0x000000ffff1c7224 */ /* 0x000fe200078e001a */
[----:B------:R-:W-:Y:S01]  /*13cb0*/  STL [R1+0x60], R24 ;  /* 0x0000601801007387 */ /* 0x000fe20000100800 */
[----:B------:R-:W-:-:S03]  /*13cc0*/  IMAD.MOV.U32 R16, RZ, RZ, R27 ;  /* 0x000000ffff107224 */ /* 0x000fc600078e001b */
[----:B------:R-:W0:Y:S02]  /*13cd0*/  LDSM.16.MT88.4 R24, [R0+0x4800] ;  /* 0x004800000018783b */ /* 0x000e240000004200 */
[----:B0-----:R-:W-:Y:S02]  /*13ce0*/  MOV R6, R26 ;  /* 0x0000001a00067202 */ /* 0x001fe40000000f00 */
[----:B------:R0:W-:Y:S01]  /*13cf0*/  STL.64 [R1+0x70], R24 ;  /* 0x0000701801007387 */ /* 0x0001e20000100a00 */
[----:B------:R-:W-:-:S03]  /*13d00*/  IMAD.MOV.U32 R7, RZ, RZ, R27 ;  /* 0x000000ffff077224 */ /* 0x000fc600078e001b */
[----:B------:R-:W2:Y:S04]  /*13d10*/  LDL.LU.64 R26, [R1+0x17c8] ;  /* 0x0017c800011a7983 */ /* 0x000ea80000300a00 */
[----:B0-----:R-:W2:Y:S02]  /*13d20*/  LDL.LU.64 R24, [R1+0x17c0] ;  /* 0x0017c00001187983 */ /* 0x001ea40000300a00 */
[-C--:B--2---:R-:W-:Y:S02]  /*13d30*/  HMMA.16816.F32 R24, R8, R18.reuse, R24 ;  /* 0x000000120818723c */ /* 0x084fe40000001818 */
[----:B------:R-:W4:Y:S04]  /*13d40*/  LDL.LU.64 R10, [R1+0x17b8] ;  /* 0x0017b800010a7983 */ /* 0x000f280000300a00 */
[----:B------:R-:W4:Y:S11]  /*13d50*/  LDL.LU.64 R8, [R1+0x17b0] ;  /* 0x0017b00001087983 */ /* 0x000f360000300a00 */
[----:B------:R-:W-:Y:S06]  /*13d60*/  @!UPT UIADD3 URZ, URZ, URZ, URZ ;  /* 0x0000003f3f3ff290 */ /* 0x000fec000fffe03f */
[----:B------:R-:W-:Y:S04]  /*13d70*/  STL.64 [R1+0x1780], R26 ;  /* 0x0017801a01007387 */ /* 0x000fe80000100a00 */
[----:B------:R0:W-:Y:S04]  /*13d80*/  STL.64 [R1+0x1778], R24 ;  /* 0x0017781801007387 */ /* 0x0001e80000100a00 */
[----:B0-----:R-:W2:Y:S04]  /*13d90*/  LDL.LU R24, [R1+0x30] ;  /* 0x0000300001187983 */ /* 0x001ea80000300800 */
[----:B------:R-:W2:Y:S04]  /*13da0*/  LDL.LU R25, [R1+0x34] ;  /* 0x0000340001197983 */ /* 0x000ea80000300800 */
[----:B------:R-:W2:Y:S04]  /*13db0*/  LDL.LU R26, [R1+0x38] ;  /* 0x00003800011a7983 */ /* 0x000ea80000300800 */
[----:B------:R-:W2:Y:S01]  /*13dc0*/  LDL.LU R27, [R1+0x3c] ;  /* 0x00003c00011b7983 */ /* 0x000ea20000300800 */
[----:B----4-:R-:W-:Y:S03]  /*13dd0*/  HMMA.16816.F32 R8, R12, R18, R8 ;  /* 0x000000120c08723c */ /* 0x010fe60000001808 */
        /* <DEDUP_REMOVED lines=24> */
[----:B-1----:R-:W2:Y:S01]  /*13f60*/  LDL.LU R20, [R1+0x60] ;  /* 0x0000600001147983 */ /* 0x002ea20000300800 */
[----:B------:R-:W-:-:S03]  /*13f70*/  IMAD.MOV.U32 R21, RZ, RZ, R17 ;  /* 0x000000ffff157224 */ /* 0x000fc600078e0011 */
[----:B------:R-:W2:Y:S04]  /*13f80*/  LDL.LU R17, [R1+0x1788] ;  /* 0x0017880001117983 */ /* 0x000ea80000300800 */
[----:B0-----:R-:W-:Y:S04]  /*13f90*/  STL.64 [R1], R24 ;  /* 0x0000001801007387 */ /* 0x001fe80000100a00 */
[----:B------:R-:W-:Y:S04]  /*13fa0*/  STL.64 [R1+0x8], R26 ;  /* 0x0000081a01007387 */ /* 0x000fe80000100a00 */
[----:B------:R-:W0:Y:S04]  /*13fb0*/  LDSM.16.MT88.4 R24, [R3+0x4800] ;  /* 0x004800000318783b */ /* 0x000e280000004200 */
[----:B0-----:R-:W-:Y:S04]  /*13fc0*/  STL.64 [R1+0x10], R24 ;  /* 0x0000101801007387 */ /* 0x001fe80000100a00 */
[----:B------:R-:W-:Y:S04]  /*13fd0*/  STL.64 [R1+0x18], R26 ;  /* 0x0000181a01007387 */ /* 0x000fe80000100a00 */
[----:B------:R-:W0:Y:S01]  /*13fe0*/  LDSM.16.MT88.4 R24, [R2+0x5000] ;  /* 0x005000000218783b */ /* 0x000e220000004200 */
[----:B------:R-:W-:Y:S01]  /*13ff0*/  IMAD.MOV.U32 R23, RZ, RZ, R16 ;  /* 0x000000ffff177224 */ /* 0x000fe200078e0010 */
[----:B------:R-:W-:-:S02]  /*14000*/  MOV R22, R28 ;  /* 0x0000001c00167202 */ /* 0x000fc40000000f00 */
[----:B0-----:R-:W-:Y:S01]  /*14010*/  STL.64 [R1+0x20], R24 ;  /* 0x0000201801007387 */ /* 0x001fe20000100a00 */
[----:B------:R-:W-:-:S03]  /*14020*/  IMAD.MOV.U32 R28, RZ, RZ, R27 ;  /* 0x000000ffff1c7224 */ /* 0x000fc600078e001b */
[----:B------:R-:W-:Y:S04]  /*14030*/  STL [R1+0x28], R26 ;  /* 0x0000281a01007387 */ /* 0x000fe80000100800 */
[----:B------:R-:W-:Y:S04]  /*14040*/  LDSM.16.MT88.4 R24, [R0+0x5000] ;  /* 0x005000000018783b */ /* 0x000fe80000004200 */
[----:B--2---:R-:W0:Y:S04]  /*14050*/  LDSM.16.M88.4 R16, [R17+0x10100] ;  /* 0x010100001110783b */ /* 0x004e280000000200 */
[----:B0-----:R-:W-:Y:S04]  /*14060*/  STL [R1+0x16dc], R18 ;  /* 0x0016dc1201007387 */ /* 0x001fe80000100800 */
[----:B------:R-:W-:Y:S04]  /*14070*/  STL [R1+0x16d8], R19 ;  /* 0x0016d81301007387 */ /* 0x000fe80000100800 */
[----:B------:R-:W-:Y:S04]  /*14080*/  STL.64 [R1+0x30], R24 ;  /* 0x0000301801007387 */ /* 0x000fe80000100a00 */
[----:B------:R0:W-:Y:S04]  /*14090*/  STL.64 [R1+0x38], R26 ;  /* 0x0000381a01007387 */ /* 0x0001e80000100a00 */
[----:B0-----:R-:W4:Y:S04]  /*140a0*/  LDL.LU.64 R26, [R1+0x1780] ;  /* 0x00178000011a7983 */ /* 0x001f280000300a00 */
[----:B------:R-:W4:Y:S02]  /*140b0*/  LDL.LU.64 R24, [R1+0x1778] ;  /* 0x0017780001187983 */ /* 0x000f240000300a00 */
[-C--:B----4-:R-:W-:Y:S02]  /*140c0*/  HMMA.16816.F32 R24, R8, R4.reuse, R24 ;  /* 0x000000040818723c */ /* 0x090fe40000001818 */
[----:B------:R-:W3:Y:S04]  /*140d0*/  LDL.LU.64 R10, [R1+0x1770] ;  /* 0x00177000010a7983 */ /* 0x000ee80000300a00 */
[----:B------:R-:W3:Y:S11]  /*140e0*/  LDL.LU.64 R8, [R1+0x1768] ;  /* 0x0017680001087983 */ /* 0x000ef60000300a00 */
[----:B------:R-:W-:Y:S06]  /*140f0*/  @!UPT UIADD3 URZ, URZ, URZ, URZ ;  /* 0x0000003f3f3ff290 */ /* 0x000fec000fffe03f */
[----:B------:R0:W-:Y:S04]  /*14100*/  STL.64 [R1+0x1738], R26 ;  /* 0x0017381a01007387 */ /* 0x0001e80000100a00 */
[----:B------:R1:W-:Y:S01]  /*14110*/  STL.64 [R1+0x1730], R24 ;  /* 0x0017301801007387 */ /* 0x0003e20000100a00 */
[----:B0-----:R-:W-:Y:S01]  /*14120*/  MOV R26, R6 ;  /* 0x00000006001a7202 */ /* 0x001fe20000000f00 */
[----:B------:R-:W-:Y:S02]  /*14130*/  IMAD.MOV.U32 R27, RZ, RZ, R7 ;  /* 0x000000ffff1b7224 */ /* 0x000fe400078e0007 */
[----:B-1----:R-:W2:Y:S04]  /*14140*/  LDL.LU R24, [R1+0x70] ;  /* 0x0000700001187983 */ /* 0x002ea80000300800 */
[----:B------:R-:W2:Y:S04]  /*14150*/  LDL.LU R25, [R1+0x74] ;  /* 0x0000740001197983 */ /* 0x000ea80000300800 */
[----:B------:R-:W4:Y:S04]  /*14160*/  LDL.LU R6, [R1+0x1764] ;  /* 0x0017640001067983 */ /* 0x000f280000300800 */
[----:B------:R-:W4:Y:S01]  /*14170*/  LDL.LU R7, [R1+0x1760] ;  /* 0x0017600001077983 */ /* 0x000f220000300800 */
[----:B---3--:R-:W-:Y:S03]  /*14180*/  HMMA.16816.F32 R8, R12, R4, R8 ;  /* 0x000000040c08723c */ /* 0x008fe60000001808 */
[----:B------:R-:W4:Y:S04]  /*14190*/  LDL.LU.64 R14, [R1+0x1758] ;  /* 0x00175800010e7983 */ /* 0x000f280000300a00 */
[----:B------:R-:W4:Y:S11]  /*141a0*/  LDL.LU.64 R12, [R1+0x1750] ;  /* 0x00175000010c7983 */ /* 0x000f360000300a00 */
[----:B------:R-:W-:Y:S05]  /*141b0*/  @!UPT UIADD3 URZ, URZ, URZ, URZ ;  /* 0x0000003f3f3ff290 */ /* 0x000fea000fffe03f */
[----:B------:R-:W-:Y:S04]  /*141c0*/  STL.64 [R1+0x1728], R10 ;  /* 0x0017280a01007387 */ /* 0x000fe80000100a00 */
[----:B------:R0:W-:Y:S04]  /*141d0*/  STL.64 [R1+0x1720], R8 ;  /* 0x0017200801007387 */ /* 0x0001e80000100a00 */
[----:B0-----:R-:W3:Y:S04]  /*141e0*/  LDL.LU R8, [R1] ;  /* 0x0000000001087983 */ /* 0x001ee80000300800 */
        /* <DEDUP_REMOVED lines=25> */
[----:B------:R-:W-:-:S03]  /*14380*/  MOV R4, R27 ;  /* 0x0000001b00047202 */ /* 0x000fc60000000f00 */
[----:B------:R-:W-:Y:S04]  /*14390*/  STL [R1+0x58], R26 ;  /* 0x0000581a01007387 */ /* 0x000fe80000100800 */
[----:B------:R-:W0:Y:S01]  /*143a0*/  LDSM.16.MT88.4 R24, [R2+0x5800] ;  /* 0x005800000218783b */ /* 0x000e220000004200 */
[----:B------:R-:W-:-:S03]  /*143b0*/  IMAD.MOV.U32 R23, RZ, RZ, R28 ;  /* 0x000000ffff177224 */ /* 0x000fc600078e001c */
[----:B0-----:R-:W-:Y:S01]  /*143c0*/  STL [R1+0x60], R24 ;  /* 0x0000601801007387 */ /* 0x001fe20000100800 */
[----:B------:R-:W-:Y:S02]  /*143d0*/  IMAD.MOV.U32 R28, RZ, RZ, R25 ;  /* 0x000000ffff1c7224 */ /* 0x000fe400078e0019 */
[----:B------:R-:W-:Y:S01]  /*143e0*/  IMAD.MOV.U32 R5, RZ, RZ, R26 ;  /* 0x000000ffff057224 */ /* 0x000fe200078e001a */
[----:B------:R-:W-:Y:S04]  /*143f0*/  STL [R1+0x6c], R27 ;  /* 0x00006c1b01007387 */ /* 0x000fe80000100800 */
[----:B------:R-:W0:Y:S02]  /*14400*/  LDSM.16.MT88.4 R24, [R0+0x5800] ;  /* 0x005800000018783b */ /* 0x000e240000004200 */
[----:B0-----:R-:W-:-:S02]  /*14410*/  MOV R18, R26 ;  /* 0x0000001a00127202 */ /* 0x001fc40000000f00 */
[----:B------:R0:W-:Y:S01]  /*14420*/  STL.64 [R1+0x70], R24 ;  /* 0x0000701801007387 */ /* 0x0001e20000100a00 */
[----:B------:R-:W-:-:S03]  /*14430*/  IMAD.MOV.U32 R19, RZ, RZ, R27 ;  /* 0x000000ffff137224 */ /* 0x000fc600078e001b */
        /* <DEDUP_REMOVED lines=43> */
[----:B------:R-:W-:Y:S01]  /*146f0*/  MOV R21, R28 ;  /* 0x0000001c00157202 */ /* 0x000fe20000000f00 */
[----:B------:R-:W-:Y:S01]  /*14700*/  IMAD.MOV.U32 R22, RZ, RZ, R5 ;  /* 0x000000ffff167224 */ /* 0x000fe200078e0005 */
[----:B0-----:R-:W-:-:S02]  /*14710*/  LOP3.LUT R28, R4, 0x7, RZ, 0xc0, !PT ;  /* 0x00000007041c7812 */ /* 0x001fc400078ec0ff */
[----:B------:R-:W-:-:S04]  /*14720*/  LOP3.LUT R5, R4, 0x60, RZ, 0xc0, !PT ;  /* 0x0000006004057812 */ /* 0x000fc800078ec0ff */
[----:B------:R-:W-:Y:S01]  /*14730*/  LEA R5, R5, R28, 0x4 ;  /* 0x0000001c05057211 */ /* 0x000fe200078e20ff */
[----:B------:R-:W-:-:S04]  /*14740*/  IMAD.SHL.U32 R4, R4, 0x2, RZ ;  /* 0x0000000204047824 */ /* 0x000fc800078e00ff */
[----:B------:R-:W-:Y:S01]  /*14750*/  IMAD.SHL.U32 R5, R5, 0x10, RZ ;  /* 0x0000001005057824 */ /* 0x000fe200078e00ff */
[----:B-1----:R-:W-:Y:S04]  /*14760*/  STL.64 [R1+0x10], R24 ;  /* 0x0000101801007387 */ /* 0x002fe80000100a00 */
[----:B------:R-:W-:Y:S04]  /*14770*/  STL.64 [R1+0x18], R26 ;  /* 0x0000181a01007387 */ /* 0x000fe80000100a00 */
[----:B------:R-:W0:Y:S01]  /*14780*/  LDSM.16.MT88.4 R24, [R2+0x6000] ;  /* 0x006000000218783b */ /* 0x000e220000004200 */
[----:B------:R-:W-:-:S05]  /*14790*/  LOP3.LUT R5, R5, 0x30, R4, 0x78, !PT ;  /* 0x0000003005057812 */ /* 0x000fca00078e7804 */
[----:B------:R-:W-:-:S06]  /*147a0*/  IMAD R5, R28, 0x400, R5 ;  /* 0x000004001c057824 */ /* 0x000fcc00078e0205 */
[----:B------:R-:W1:Y:S04]  /*147b0*/  LDSM.16.M88.4 R4, [R5+0x10180] ;  /* 0x010180000504783b */ /* 0x000e680000000200 */
[----:B0-----:R-:W-:Y:S01]  /*147c0*/  STL.64 [R1+0x20], R24 ;  /* 0x0000201801007387 */ /* 0x001fe20000100a00 */
[----:B------:R-:W-:-:S03]  /*147d0*/  MOV R28, R27 ;  /* 0x0000001b001c7202 */ /* 0x000fc60000000f00 */
        /* <DEDUP_REMOVED lines=14> */
[----:B0-----:R-:W-:Y:S02]  /*148c0*/  IMAD.MOV.U32 R26, RZ, RZ, R18 ;  /* 0x000000ffff1a7224 */ /* 0x001fe400078e0012 */
[----:B------:R-:W-:Y:S01]  /*148d0*/  IMAD.MOV.U32 R27, RZ, RZ, R19 ;  /* 0x000000ffff1b7224 */ /* 0x000fe200078e0013 */
        /* <DEDUP_REMOVED lines=32> */
[----:B------:R-:W2:Y:S01]  /*14ae0*/  LDL R17, [R1+0xd00] ;  /* 0x000d000001117983 */ /* 0x000ea20000100800 */
[----:B------:R-:W-:-:S03]  /*14af0*/  MOV R23, R28 ;  /* 0x0000001c00177202 */ /* 0x000fc60000000f00 */
[----:B--2---:R-:W-:Y:S04]  /*14b00*/  STL [R1+0x1670], R17 ;  /* 0x0016701101007387 */ /* 0x004fe80000100800 */
[----:B0-----:R-:W-:Y:S04]  /*14b10*/  STL.64 [R1+0x40], R24 ;  /* 0x0000401801007387 */ /* 0x001fe80000100a00 */
[----:B------:R-:W-:Y:S04]  /*14b20*/  STL.64 [R1+0x48], R26 ;  /* 0x0000481a01007387 */ /* 0x000fe80000100a00 */
[----:B------:R-:W0:Y:S04]  /*14b30*/  LDSM.16.MT88.4 R24, [R3+0x6000] ;  /* 0x006000000318783b */ /* 0x000e280000004200 */
[----:B0-----:R-:W-:Y:S04]  /*14b40*/  STL.64 [R1+0x50], R24 ;  /* 0x0000501801007387 */ /* 0x001fe80000100a00 */
[----:B------:R-:W-:Y:S04]  /*14b50*/  STL.64 [R1+0x58], R26 ;  /* 0x0000581a01007387 */ /* 0x000fe80000100a00 */
[----:B------:R-:W0:Y:S02]  /*14b60*/  LDSM.16.MT88.4 R24, [R2+0x6800] ;  /* 0x006800000218783b */ /* 0x000e240000004200 */
[----:B0-----:R-:W-:-:S02]  /*14b70*/  IMAD.MOV.U32 R17, RZ, RZ, R25 ;  /* 0x000000ffff117224 */ /* 0x001fc400078e0019 */
[----:B------:R-:W-:Y:S01]  /*14b80*/  STL [R1+0x60], R24 ;  /* 0x0000601801007387 */ /* 0x000fe20000100800 */
[----:B------:R-:W-:Y:S01]  /*14b90*/  IMAD.MOV.U32 R28, RZ, RZ, R26 ;  /* 0x000000ffff1c7224 */ /* 0x000fe200078e001a */
[----:B------:R-:W-:Y:S02]  /*14ba0*/  MOV R16, R27 ;  /* 0x0000001b00107202 */ /* 0x000fe40000000f00 */
        /* <DEDUP_REMOVED lines=10> */
[----:B------:R-:W-:Y:S04]  /*14c50*/  STL.64 [R1+0x1668], R26 ;  /* 0x0016681a01007387 */ /* 0x000fe80000100a00 */
[----:B------:R0:W-:Y:S04]  /*14c60*/  STL.64 [R1+0x1660], R24 ;  /* 0x0016601801007387 */ /* 0x0001e80000100a00 */
[----:B0-----:R-:W2:Y:S04]  /*14c70*/  LDL.LU R24, [R1+0x30] ;  /* 0x0000300001187983 */ /* 0x001ea80000300800 */
[----:B------:R-:W2:Y:S04]  /*14c80*/  LDL.LU R25, [R1+0x34] ;  /* 0x0000340001197983 */ /* 0x000ea80000300800 */
[----:B------:R-:W2:Y:S04]  /*14c90*/  LDL.LU R26, [R1+0x38] ;  /* 0x00003800011a7983 */ /* 0x000ea80000300800 */
[----:B------:R-:W2:Y:S01]  /*14ca0*/  LDL.LU R27, [R1+0x3c] ;  /* 0x00003c00011b7983 */ /* 0x000ea20000300800 */
[----:B---3--:R-:W-:Y:S03]  /*14cb0*/  HMMA.16816.F32 R8, R12, R18, R8 ;  /* 0x000000120c08723c */ /* 0x008fe60000001808 */
        /* <DEDUP_REMOVED lines=24> */
[----:B-1----:R-:W2:Y:S01]  /*14e40*/  LDL.LU R20, [R1+0x60] ;  /* 0x0000600001147983 */ /* 0x002ea20000300800 */
[----:B------:R-:W-:-:S03]  /*14e50*/  MOV R21, R17 ;  /* 0x0000001100157202 */ /* 0x000fc60000000f00 */
[----:B------:R-:W2:Y:S04]  /*14e60*/  LDL.LU R17, [R1+0x1670] ;  /* 0x0016700001117983 */ /* 0x000ea80000300800 */
[----:B0-----:R-:W-:Y:S04]  /*14e70*/  STL.64 [R1], R24 ;  /* 0x0000001801007387 */ /* 0x001fe80000100a00 */
[----:B------:R-:W-:Y:S04]  /*14e80*/  STL.64 [R1+0x8], R26 ;  /* 0x0000081a01007387 */ /* 0x000fe80000100a00 */
[----:B------:R-:W0:Y:S04]  /*14e90*/  LDSM.16.MT88.4 R24, [R3+0x6800] ;  /* 0x006800000318783b */ /* 0x000e280000004200 */
[----:B0-----:R-:W-:Y:S04]  /*14ea0*/  STL.64 [R1+0x10], R24 ;  /* 0x0000101801007387 */ /* 0x001fe80000100a00 */
[----:B------:R-:W-:Y:S04]  /*14eb0*/  STL.64 [R1+0x18], R26 ;  /* 0x0000181a01007387 */ /* 0x000fe80000100a00 */
[----:B------:R-:W0:Y:S01]  /*14ec0*/  LDSM.16.MT88.4 R24, [R2+0x7000] ;  /* 0x007000000218783b */ /* 0x000e220000004200 */
[----:B------:R-:W-:-:S02]  /*14ed0*/  IMAD.MOV.U32 R23, RZ, RZ, R16 ;  /* 0x000000ffff177224 */ /* 0x000fc400078e0010 */
[----:B------:R-:W-:Y:S01]  /*14ee0*/  IMAD.MOV.U32 R22, RZ, RZ, R28 ;  /* 0x000000ffff167224 */ /* 0x000fe200078e001c */
[----:B0-----:R-:W-:Y:S01]  /*14ef0*/  STL.64 [R1+0x20], R24 ;  /* 0x0000201801007387 */ /* 0x001fe20000100a00 */
[----:B------:R-:W-:-:S03]  /*14f00*/  MOV R28, R27 ;  /* 0x0000001b001c7202 */ /* 0x000fc60000000f00 */
[----:B------:R-:W-:Y:S04]  /*14f10*/  STL [R1+0x28], R26 ;  /* 0x0000281a01007387 */ /* 0x000fe80000100800 */
[----:B------:R-:W-:Y:S04]  /*14f20*/  LDSM.16.MT88.4 R24, [R0+0x7000] ;  /* 0x007000000018783b */ /* 0x000fe80000004200 */
[----:B--2---:R-:W0:Y:S04]  /*14f30*/  LDSM.16.M88.4 R16, [R17+0x10180] ;  /* 0x010180001110783b */ /* 0x004e280000000200 */
[----:B0-----:R-:W-:Y:S04]  /*14f40*/  STL [R1+0x15c4], R18 ;  /* 0x0015c41201007387 */ /* 0x001fe80000100800 */
[----:B------:R-:W-:Y:S04]  /*14f50*/  STL [R1+0x15c0], R19 ;  /* 0x0015c01301007387 */ /* 0x000fe80000100800 */
[----:B------:R-:W-:Y:S04]  /*14f60*/  STL.64 [R1+0x30], R24 ;  /* 0x0000301801007387 */ /* 0x000fe80000100a00 */
[----:B------:R0:W-:Y:S04]  /*14f70*/  STL.64 [R1+0x38], R26 ;  /* 0x0000381a01007387 */ /* 0x0001e80000100a00 */
[----:B0-----:R-:W3:Y:S04]  /*14f80*/  LDL.LU.64 R26, [R1+0x1668] ;  /* 0x00166800011a7983 */ /* 0x001ee80000300a00 */
[----:B------:R-:W3:Y:S02]  /*14f90*/  LDL.LU.64 R24, [R1+0x1660] ;  /* 0x0016600001187983 */ /* 0x000ee40000300a00 */
[-C--:B---3--:R-:W-:Y:S02]  /*14fa0*/  HMMA.16816.F32 R24, R8, R4.reuse, R24 ;  /* 0x000000040818723c */ /* 0x088fe40000001818 */
[----:B------:R-:W4:Y:S04]  /*14fb0*/  LDL.LU.64 R10, [R1+0x1658] ;  /* 0x00165800010a7983 */ /* 0x000f280000300a00 */
[----:B------:R-:W4:Y:S11]  /*14fc0*/  LDL.LU.64 R8, [R1+0x1650] ;  /* 0x0016500001087983 */ /* 0x000f360000300a00 */
[----:B------:R-:W-:Y:S06]  /*14fd0*/  @!UPT UIADD3 URZ, URZ, URZ, URZ ;  /* 0x0000003f3f3ff290 */ /* 0x000fec000fffe03f */
[----:B------:R0:W-:Y:S04]  /*14fe0*/  STL.64 [R1+0x1620], R26 ;  /* 0x0016201a01007387 */ /* 0x0001e80000100a00 */
[----:B------:R1:W-:Y:S01]  /*14ff0*/  STL.64 [R1+0x1618], R24 ;  /* 0x0016181801007387 */ /* 0x0003e20000100a00 */
[----:B0-----:R-:W-:Y:S02]  /*15000*/  IMAD.MOV.U32 R26, RZ, RZ, R6 ;  /* 0x000000ffff1a7224 */ /* 0x001fe400078e0006 */
[----:B------:R-:W-:Y:S01]  /*15010*/  IMAD.MOV.U32 R27, RZ, RZ, R7 ;  /* 0x000000ffff1b7224 */ /* 0x000fe200078e0007 */
        /* <DEDUP_REMOVED lines=39> */
[----:B------:R-:W-:-:S03]  /*15290*/  MOV R23, R28 ;  /* 0x0000001c00177202 */ /* 0x000fc60000000f00 */
[----:B0-----:R-:W-:Y:S01]  /*152a0*/  STL [R1+0x60], R24 ;  /* 0x0000601801007387 */ /* 0x001fe20000100800 */
[----:B------:R-:W-:Y:S01]  /*152b0*/  IMAD.MOV.U32 R28, RZ, RZ, R25 ;  /* 0x000000ffff1c7224 */ /* 0x000fe200078e0019 */
[----:B------:R-:W-:Y:S02]  /*152c0*/  MOV R5, R26 ;  /* 0x0000001a00057202 */ /* 0x000fe40000000f00 */
[----:B------:R-:W-:Y:S04]  /*152d0*/  STL [R1+0x6c], R27 ;  /* 0x00006c1b01007387 */ /* 0x000fe80000100800 */
[----:B------:R-:W0:Y:S02]  /*152e0*/  LDSM.16.MT88.4 R24, [R0+0x7800] ;  /* 0x007800000018783b */ /* 0x000e240000004200 */
[----:B0-----:R-:W-:-:S02]  /*152f0*/  IMAD.MOV.U32 R18, RZ, RZ, R26 ;  /* 0x000000ffff127224 */ /* 0x001fc400078e001a */
[----:B------:R0:W-:Y:S01]  /*15300*/  STL.64 [R1+0x70], R24 ;  /* 0x0000701801007387 */ /* 0x0001e20000100a00 */
[----:B------:R-:W-:-:S03]  /*15310*/  IMAD.MOV.U32 R19, RZ, RZ, R27 ;  /* 0x000000ffff137224 */ /* 0x000fc600078e001b */
        /* <DEDUP_REMOVED lines=31> */
[----:B------:R-:W-:-:S03]  /*15510*/  MOV R15, R4 ;  /* 0x00000004000f7202 */ /* 0x000fc60000000f00 */
        /* <DEDUP_REMOVED lines=12> */
[C---:B0-----:R-:W-:Y:S01]  /*155e0*/  LOP3.LUT R28, R4.reuse, 0x7, RZ, 0xc0, !PT ;  /* 0x00000007041c7812 */ /* 0x041fe200078ec0ff */
[----:B------:R-:W-:Y:S01]  /*155f0*/  IMAD.MOV.U32 R22, RZ, RZ, R5 ;  /* 0x000000ffff167224 */ /* 0x000fe200078e0005 */
[----:B------:R-:W-:-:S05]  /*15600*/  LOP3.LUT R5, R4, 0x60, RZ, 0xc0, !PT ;  /* 0x0000006004057812 */ /* 0x000fca00078ec0ff */
[----:B------:R-:W-:Y:S01]  /*15610*/  IMAD R5, R5, 0x10, R28 ;  /* 0x0000001005057824 */ /* 0x000fe200078e021c */
[----:B------:R-:W-:-:S03]  /*15620*/  SHF.L.U32 R4, R4, 0x1, RZ ;  /* 0x0000000104047819 */ /* 0x000fc600000006ff */
[----:B------:R-:W-:Y:S01]  /*15630*/  IMAD.SHL.U32 R5, R5, 0x10, RZ ;  /* 0x0000001005057824 */ /* 0x000fe200078e00ff */
[----:B-1----:R-:W-:Y:S04]  /*15640*/  STL.64 [R1+0x10], R24 ;  /* 0x0000101801007387 */ /* 0x002fe80000100a00 */
[----:B------:R-:W-:Y:S04]  /*15650*/  STL.64 [R1+0x18], R26 ;  /* 0x0000181a01007387 */ /* 0x000fe80000100a00 */
[----:B------:R-:W0:Y:S01]  /*15660*/  LDSM.16.MT88.4 R24, [R2+0x8000] ;  /* 0x008000000218783b */ /* 0x000e220000004200 */
[----:B------:R-:W-:-:S04]  /*15670*/  LOP3.LUT R5, R5, 0x30, R4, 0x78, !PT ;  /* 0x0000003005057812 */ /* 0x000fc800078e7804 */
[----:B------:R-:W-:-:S06]  /*15680*/  LEA R5, R28, R5, 0xa ;  /* 0x000000051c057211 */ /* 0x000fcc00078e50ff */
        /* <DEDUP_REMOVED lines=17> */
[----:B0-----:R-:W-:Y:S01]  /*157a0*/  IMAD.MOV.U32 R26, RZ, RZ, R18 ;  /* 0x000000ffff1a7224 */ /* 0x001fe200078e0012 */
[----:B------:R-:W-:Y:S02]  /*157b0*/  MOV R27, R19 ;  /* 0x00000013001b7202 */ /* 0x000fe40000000f00 */
        /* <DEDUP_REMOVED lines=41> */
[----:B0-----:R-:W-:Y:S01]  /*15a50*/  IMAD.MOV.U32 R17, RZ, RZ, R25 ;  /* 0x000000ffff117224 */ /* 0x001fe200078e0019 */
[----:B------:R-:W-:Y:S01]  /*15a60*/  MOV R28, R26 ;  /* 0x0000001a001c7202 */ /* 0x000fe20000000f00 */
[----:B------:R-:W-:Y:S01]  /*15a70*/  STL [R1+0x60], R24 ;  /* 0x0000601801007387 */ /* 0x000fe20000100800 */
[----:B------:R-:W-:-:S03]  /*15a80*/  IMAD.MOV.U32 R16, RZ, RZ, R27 ;  /* 0x000000ffff107224 */ /* 0x000fc600078e001b */
[----:B------:R-:W0:Y:S02]  /*15a90*/  LDSM.16.MT88.4 R24, [R0+0x8800] ;  /* 0x008800000018783b */ /* 0x000e240000004200 */
[----:B0-----:R-:W-:Y:S02]  /*15aa0*/  IMAD.MOV.U32 R6, RZ, RZ, R26 ;  /* 0x000000ffff067224 */ /* 0x001fe400078e001a */
[----:B------:R0:W-:Y:S01]  /*15ab0*/  STL.64 [R1+0x70], R24 ;  /* 0x0000701801007387 */ /* 0x0001e20000100a00 */
[----:B------:R-:W-:-:S03]  /*15ac0*/  MOV R7, R27 ;  /* 0x0000001b00077202 */ /* 0x000fc60000000f00 */
        /* <DEDUP_REMOVED lines=46> */
[----:B------:R-:W-:Y:S01]  /*15db0*/  MOV R23, R16 ;  /* 0x0000001000177202 */ /* 0x000fe20000000f00 */
[----:B------:R-:W-:-:S02]  /*15dc0*/  IMAD.MOV.U32 R22, RZ, RZ, R28 ;  /* 0x000000ffff167224 */ /* 0x000fc400078e001c */
        /* <DEDUP_REMOVED lines=255> */
[----:B0-----:R-:W-:Y:S01]  /*16dc0*/  MOV R26, R6 ;  /* 0x00000006001a7202 */ /* 0x001fe20000000f00 */
[----:B------:R-:W-:Y:S02]  /*16dd0*/  IMAD.MOV.U32 R27, RZ, RZ, R7 ;  /* 0x000000ffff1b7224 */ /* 0x000fe400078e0007 */
        /* <DEDUP_REMOVED lines=120> */
[----:B0-----:R-:W-:Y:S02]  /*17560*/  IMAD.MOV.U32 R26, RZ, RZ, R18 ;  /* 0x000000ffff1a7224 */ /* 0x001fe400078e0012 */
[----:B------:R-:W-:Y:S01]  /*17570*/  IMAD.MOV.U32 R27, RZ, RZ, R19 ;  /* 0x000000ffff1b7224 */ /* 0x000fe200078e0013 */
        /* <DEDUP_REMOVED lines=114> */
[----:B0-----:R-:W-:Y:S02]  /*17ca0*/  IMAD.MOV.U32 R26, RZ, RZ, R6 ;  /* 0x000000ffff1a7224 */ /* 0x001fe400078e0006 */
[----:B------:R-:W-:Y:S01]  /*17cb0*/  IMAD.MOV.U32 R27, RZ, RZ, R7 ;  /* 0x000000ffff1b7224 */ /* 0x000fe200078e0007 */
        /* <DEDUP_REMOVED lines=34> */
[----:B------:R-:W0:Y:S01]  /*17ee0*/  LDSM.16.MT88.4 R24, [R3+0xd000] ;  /* 0x00d000000318783b */ /* 0x000e220000004200 */
[----:B------:R-:W-:Y:S01]  /*17ef0*/  MOV R23, R28 ;  /* 0x0000001c00177202 */ /* 0x000fe20000000f00 */
[----:B0-----:R-:W-:-:S02]  /*17f00*/  IMAD.MOV.U32 R28, RZ, RZ, R26 ;  /* 0x000000ffff1c7224 */ /* 0x001fc400078e001a */
[----:B------:R-:W-:Y:S01]  /*17f10*/  STL.64 [R1+0x50], R24 ;  /* 0x0000501801007387 */ /* 0x000fe20000100a00 */
[----:B------:R-:W-:-:S03]  /*17f20*/  IMAD.MOV.U32 R4, RZ, RZ, R27 ;  /* 0x000000ffff047224 */ /* 0x000fc600078e001b */
[----:B------:R-:W0:Y:S04]  /*17f30*/  LDSM.16.MT88.4 R24, [R2+0xd800] ;  /* 0x00d800000218783b */ /* 0x000e280000004200 */
[----:B0-----:R-:W-:Y:S01]  /*17f40*/  STL.64 [R1+0x60], R24 ;  /* 0x0000601801007387 */ /* 0x001fe20000100a00 */
[----:B------:R-:W-:-:S03]  /*17f50*/  MOV R5, R26 ;  /* 0x0000001a00057202 */ /* 0x000fc60000000f00 */
[----:B------:R-:W-:Y:S04]  /*17f60*/  STL [R1+0x6c], R27 ;  /* 0x00006c1b01007387 */ /* 0x000fe80000100800 */
[----:B------:R-:W0:Y:S02]  /*17f70*/  LDSM.16.MT88.4 R24, [R0+0xd800] ;  /* 0x00d800000018783b */ /* 0x000e240000004200 */
[----:B0-----:R-:W-:Y:S02]  /*17f80*/  IMAD.MOV.U32 R18, RZ, RZ, R26 ;  /* 0x000000ffff127224 */ /* 0x001fe400078e001a */
        /* <DEDUP_REMOVED lines=28> */
[----:B------:R0:W-:Y:S04]  /*18150*/  STL.64 [R1+0x1268], R14 ;  /* 0x0012680e01007387 */ /* 0x0001e80000100a00 */
[----:B------:R1:W-:Y:S01]  /*18160*/  STL.64 [R1+0x1260], R12 ;  /* 0x0012600c01007387 */ /* 0x0003e20000100a00 */
[----:B0-----:R-:W-:-:S03]  /*18170*/  MOV R14, R28 ;  /* 0x0000001c000e7202 */ /* 0x001fc60000000f00 */
[----:B-1----:R-:W2:Y:S04]  /*18180*/  LDL.LU R12, [R1+0x50] ;  /* 0x00005000010c7983 */ /* 0x002ea80000300800 */
        /* <DEDUP_REMOVED lines=11> */
[----:B------:R-:W3:Y:S04]  /*18240*/  LDL.LU R23, [R1+0x6c] ;  /* 0x00006c0001177983 */ /* 0x000ee80000300800 */
[----:B-1----:R-:W-:Y:S04]  /*18250*/  STL.64 [R1], R24 ;  /* 0x0000001801007387 */ /* 0x002fe80000100a00 */
[----:B------:R-:W-:Y:S04]  /*18260*/  STL.64 [R1+0x8], R26 ;  /* 0x0000081a01007387 */ /* 0x000fe80000100a00 */
[----:B------:R-:W1:Y:S01]  /*18270*/  LDSM.16.MT88.4 R24, [R3+0xd800] ;  /* 0x00d800000318783b */ /* 0x000e620000004200 */
[----:B------:R-:W-:Y:S01]  /*18280*/  IMAD.MOV.U32 R22, RZ, RZ, R5 ;  /* 0x000000ffff167224 */ /* 0x000fe200078e0005 */
[----:B0-----:R-:W-:-:S05]  /*18290*/  LOP3.LUT R5, R4, 0x60, RZ, 0xc0, !PT ;  /* 0x0000006004057812 */ /* 0x001fca00078ec0ff */
[----:B--2---:R-:W-:Y:S01]  /*182a0*/  IMAD R5, R5, 0x10, R28 ;  /* 0x0000001005057824 */ /* 0x004fe200078e021c */
        /* <DEDUP_REMOVED lines=24> */
[----:B0-----:R-:W-:Y:S01]  /*18430*/  IMAD.MOV.U32 R26, RZ, RZ, R18 ;  /* 0x000000ffff1a7224 */ /* 0x001fe200078e0012 */
[----:B------:R-:W-:Y:S02]  /*18440*/  MOV R27, R19 ;  /* 0x00000013001b7202 */ /* 0x000fe40000000f00 */
        /* <DEDUP_REMOVED lines=38> */
[----:B------:R-:W-:-:S02]  /*186b0*/  IMAD.MOV.U32 R23, RZ, RZ, R28 ;  /* 0x000000ffff177224 */ /* 0x000fc400078e001c */
[----:B0-----:R-:W-:Y:S01]  /*186c0*/  IMAD.MOV.U32 R28, RZ, RZ, R24 ;  /* 0x000000ffff1c7224 */ /* 0x001fe200078e0018 */
[----:B------:R-:W-:Y:S01]  /*186d0*/  MOV R16, R25 ;  /* 0x0000001900107202 */ /* 0x000fe20000000f00 */
[----:B------:R-:W-:Y:S02]  /*186e0*/  IMAD.MOV.U32 R7, RZ, RZ, R26 ;  /* 0x000000ffff077224 */ /* 0x000fe400078e001a */
[----:B------:R-:W-:Y:S02]  /*186f0*/  IMAD.MOV.U32 R6, RZ, RZ, R27 ;  /* 0x000000ffff067224 */ /* 0x000fe400078e001b */
[----:B------:R-:W0:Y:S04]  /*18700*/  LDSM.16.MT88.4 R24, [R0+0xe800] ;  /* 0x00e800000018783b */ /* 0x000e280000004200 */
[----:B0-----:R-:W-:Y:S04]  /*18710*/  STL.64 [R1+0x80], R24 ;  /* 0x0000801801007387 */ /* 0x001fe80000100a00 */
[----:B------:R0:W-:Y:S04]  /*18720*/  STL.64 [R1+0x88], R26 ;  /* 0x0000881a01007387 */ /* 0x0001e80000100a00 */
[----:B0-----:R-:W2:Y:S04]  /*18730*/  LDL.LU.64 R26, [R1+0x1248] ;  /* 0x00124800011a7983 */ /* 0x001ea80000300a00 */
[----:B------:R-:W2:Y:S02]  /*18740*/  LDL.LU.64 R24, [R1+0x1240] ;  /* 0x0012400001187983 */ /* 0x000ea40000300a00 */
[-C--:B--2---:R-:W-:Y:S02]  /*18750*/  HMMA.16816.F32 R24, R8, R18.reuse, R24 ;  /* 0x000000120818723c */ /* 0x084fe40000001818 */
[----:B------:R-:W3:Y:S04]  /*18760*/  LDL.LU.64 R10, [R1+0x1238] ;  /* 0x00123800010a7983 */ /* 0x000ee80000300a00 */
[----:B------:R-:W3:Y:S04]  /*18770*/  LDL.LU.64 R8, [R1+0x1230] ;  /* 0x0012300001087983 */ /* 0x000ee80000300a00 */
[----:B------:R-:W2:Y:S11]  /*18780*/  LDL R17, [R1+0xd00] ;  /* 0x000d000001117983 */ /* 0x000eb60000100800 */
[----:B------:R-:W-:Y:S02]  /*18790*/  @!UPT UIADD3 URZ, URZ, URZ, URZ ;  /* 0x0000003f3f3ff290 */ /* 0x000fe4000fffe03f */
        /* <DEDUP_REMOVED lines=29> */
[----:B------:R1:W-:Y:S04]  /*18970*/  STL.64 [R1+0x11d0], R22 ;  /* 0x0011d01601007387 */ /* 0x0003e80000100a00 */
[----:B------:R-:W-:Y:S01]  /*18980*/  STL.64 [R1+0x11c8], R20 ;  /* 0x0011c81401007387 */ /* 0x000fe20000100a00 */
[----:B-1----:R-:W-:Y:S01]  /*18990*/  IMAD.MOV.U32 R22, RZ, RZ, R7 ;  /* 0x000000ffff167224 */ /* 0x002fe200078e0007 */
[----:B------:R-:W-:Y:S02]  /*189a0*/  MOV R23, R6 ;  /* 0x0000000600177202 */ /* 0x000fe40000000f00 */
[----:B0-----:R-:W-:Y:S01]  /*189b0*/  STL [R1], R24 ;  /* 0x0000001801007387 */ /* 0x001fe20000100800 */
[----:B------:R-:W-:Y:S02]  /*189c0*/  IMAD.MOV.U32 R6, RZ, RZ, R25 ;  /* 0x000000ffff067224 */ /* 0x000fe400078e0019 */
[----:B------:R-:W-:Y:S01]  /*189d0*/  IMAD.MOV.U32 R7, RZ, RZ, R26 ;  /* 0x000000ffff077224 */ /* 0x000fe200078e001a */
[----:B------:R-:W-:Y:S04]  /*189e0*/  STL [R1+0xc], R27 ;  /* 0x00000c1b01007387 */ /* 0x000fe80000100800 */
[----:B------:R-:W0:Y:S04]  /*189f0*/  LDSM.16.MT88.4 R24, [R3+0xe800] ;  /* 0x00e800000318783b */ /* 0x000e280000004200 */
[----:B0-----:R-:W-:Y:S04]  /*18a00*/  STL.64 [R1+0x10], R24 ;  /* 0x0000101801007387 */ /* 0x001fe80000100a00 */
[----:B------:R-:W-:Y:S04]  /*18a10*/  STL.64 [R1+0x18], R26 ;  /* 0x0000181a01007387 */ /* 0x000fe80000100a00 */
[----:B------:R-:W0:Y:S01]  /*18a20*/  LDSM.16.MT88.4 R24, [R2+0xf000] ;  /* 0x00f000000218783b */ /* 0x000e220000004200 */
[----:B------:R-:W-:Y:S01]  /*18a30*/  IMAD.MOV.U32 R21, RZ, RZ, R16 ;  /* 0x000000ffff157224 */ /* 0x000fe200078e0010 */
[----:B------:R-:W-:-:S02]  /*18a40*/  MOV R20, R28 ;  /* 0x0000001c00147202 */ /* 0x000fc40000000f00 */
[----:B------:R-:W1:Y:S01]  /*18a50*/  LDSM.16.M88.4 R16, [R17+0x10380] ;  /* 0x010380001110783b */ /* 0x000e620000000200 */
[----:B0-----:R-:W-:-:S03]  /*18a60*/  MOV R28, R26 ;  /* 0x0000001a001c7202 */ /* 0x001fc60000000f00 */
[----:B------:R-:W-:Y:S01]  /*18a70*/  STL.64 [R1+0x30], R24 ;  /* 0x0000301801007387 */ /* 0x000fe20000100a00 */
[----:B------:R-:W-:-:S03]  /*18a80*/  IMAD.MOV.U32 R3, RZ, RZ, R27 ;  /* 0x000000ffff037224 */ /* 0x000fc600078e001b */
        /* <DEDUP_REMOVED lines=21> */
[----:B------:R0:W-:Y:S04]  /*18be0*/  STL.64 [R1+0x11b0], R10 ;  /* 0x0011b00a01007387 */ /* 0x0001e80000100a00 */
[----:B------:R1:W-:Y:S01]  /*18bf0*/  STL.64 [R1+0x11a8], R8 ;  /* 0x0011a80801007387 */ /* 0x0003e20000100a00 */
[----:B0-----:R-:W-:-:S03]  /*18c00*/  MOV R10, R7 ;  /* 0x00000007000a7202 */ /* 0x001fc60000000f00 */
[----:B-1----:R-:W4:Y:S01]  /*18c10*/  LDL.LU R8, [R1] ;  /* 0x0000000001087983 */ /* 0x002f220000300800 */
[----:B------:R-:W-:-:S03]  /*18c20*/  IMAD.MOV.U32 R9, RZ, RZ, R6 ;  /* 0x000000ffff097224 */ /* 0x000fc600078e0006 */
[----:B------:R-:W3:Y:S04]  /*18c30*/  LDL.LU R6, [R1+0x11dc] ;  /* 0x0011dc0001067983 */ /* 0x000ee80000300800 */
[----:B------:R-:W3:Y:S04]  /*18c40*/  LDL.LU R7, [R1+0x11d8] ;  /* 0x0011d80001077983 */ /* 0x000ee80000300800 */
[----:B------:R-:W4:Y:S01]  /*18c50*/  LDL.LU R11, [R1+0xc] ;  /* 0x00000c00010b7983 */ /* 0x000f220000300800 */
[----:B---3--:R-:W-:Y:S03]  /*18c60*/  HMMA.16816.F32 R12, R20, R6, R12 ;  /* 0x00000006140c723c */ /* 0x008fe6000000180c */
[----:B------:R-:W2:Y:S04]  /*18c70*/  LDL.LU.64 R22, [R1+0x11d0] ;  /* 0x0011d00001167983 */ /* 0x000ea80000300a00 */
[----:B------:R-:W2:Y:S04]  /*18c80*/  LDL.LU.64 R20, [R1+0x11c8] ;  /* 0x0011c80001147983 */ /* 0x000ea80000300a00 */
[----:B------:R-:W0:Y:S02]  /*18c90*/  S2R R19, SR_TID.X ;  /* 0x0000000000137919 */ /* 0x000e240000002100 */
[----:B0-----:R-:W-:-:S02]  /*18ca0*/  LOP3.LUT R5, R19, 0x7, RZ, 0xc0, !PT ;  /* 0x0000000713057812 */ /* 0x001fc400078ec0ff */
[C---:B------:R-:W-:Y:S01]  /*18cb0*/  LOP3.LUT R18, R19.reuse, 0x10, RZ, 0xc0, !PT ;  /* 0x0000001013127812 */ /* 0x040fe200078ec0ff */
[----:B------:R-:W-:Y:S02]  /*18cc0*/  IMAD.SHL.U32 R19, R19, 0x2, RZ ;  /* 0x0000000213137824 */ /* 0x000fe400078e00ff */
[----:B------:R-:W-:Y:S02]  /*18cd0*/  IMAD R5, R5, 0x90, RZ ;  /* 0x0000009005057824 */ /* 0x000fe400078e02ff */
[----:B------:R-:W-:-:S03]  /*18ce0*/  IMAD.SHL.U32 R18, R18, 0x40, RZ ;  /* 0x0000004012127824 */ /* 0x000fc600078e00ff */
[----:B------:R-:W-:Y:S01]  /*18cf0*/  STL.64 [R1+0x11a0], R14 ;  /* 0x0011a00e01007387 */ /* 0x000fe20000100a00 */
[----:B------:R-:W-:-:S03]  /*18d00*/  LOP3.LUT R5, R5, 0x10, R19, 0x78, !PT ;  /* 0x0000001005057812 */ /* 0x000fc600078e7813 */
[----:B------:R0:W-:Y:S01]  /*18d10*/  STL.64 [R1+0x1198], R12 ;  /* 0x0011980c01007387 */ /* 0x0001e20000100a00 */
[----:B------:R-:W-:-:S04]  /*18d20*/  LOP3.LUT R5, R5, R18, RZ, 0xfc, !PT ;  /* 0x0000001205057212 */ /* 0x000fc800078efcff */
[----:B------:R-:W-:Y:S01]  /*18d30*/  LOP3.LUT R5, R5, 0x60, RZ, 0x3c, !PT ;  /* 0x0000006005057812 */ /* 0x000fe200078e3cff */
        /* <DEDUP_REMOVED lines=21> */
[----:B------:R-:W0:Y:S01]  /*18e90*/  LDSM.16.MT88.4 R24, [R0+0xf800] ;  /* 0x00f800000018783b */ /* 0x000e220000004200 */
[----:B------:R-:W-:Y:S01]  /*18ea0*/  MOV R22, R28 ;  /* 0x0000001c00167202 */ /* 0x000fe20000000f00 */
[----:B------:R-:W-:Y:S02]  /*18eb0*/  IMAD.MOV.U32 R23, RZ, RZ, R3 ;  /* 0x000000ffff177224 */ /* 0x000fe400078e0003 */
[----:B0-----:R-:W-:Y:S01]  /*18ec0*/  IMAD.MOV.U32 R2, RZ, RZ, R26 ;  /* 0x000000ffff027224 */ /* 0x001fe200078e001a */
[----:B------:R-:W-:Y:S01]  /*18ed0*/  MOV R3, R25 ;  /* 0x0000001900037202 */ /* 0x000fe20000000f00 */
[----:B------:R-:W-:Y:S02]  /*18ee0*/  IMAD.MOV.U32 R0, RZ, RZ, R27 ;  /* 0x000000ffff007224 */ /* 0x000fe400078e001b */
[----:B------:R-:W-:Y:S01]  /*18ef0*/  IMAD.MOV.U32 R28, RZ, RZ, R24 ;  /* 0x000000ffff1c7224 */ /* 0x000fe200078e0018 */
[----:B------:R-:W4:Y:S04]  /*18f00*/  LDL.LU.64 R26, [R1+0x11c0] ;  /* 0x0011c000011a7983 */ /* 0x000f280000300a00 */
[----:B------:R-:W4:Y:S02]  /*18f10*/  LDL.LU.64 R24, [R1+0x11b8] ;  /* 0x0011b80001187983 */ /* 0x000f240000300a00 */
        /* <DEDUP_REMOVED lines=20> */
[-C--:B--2---:R-:W-:Y:S03]  /*19060*/  HMMA.16816.F32 R12, R20, R16.reuse, R12 ;  /* 0x00000010140c723c */ /* 0x084fe6000000180c */
[----:B------:R-:W4:Y:S04]  /*19070*/  LDL.LU.64 R22, [R1+0x1190] ;  /* 0x0011900001167983 */ /* 0x000f280000300a00 */
[----:B------:R-:W4:Y:S11]  /*19080*/  LDL.LU.64 R20, [R1+0x1188] ;  /* 0x0011880001147983 */ /* 0x000f360000300a00 */
[----:B------:R-:W-:Y:S05]  /*19090*/  @!UPT UIADD3 URZ, URZ, URZ, URZ ;  /* 0x0000003f3f3ff290 */ /* 0x000fea000fffe03f */
[----:B------:R-:W-:Y:S04]  /*190a0*/  STL.64 [R1+0x1158], R14 ;  /* 0x0011580e01007387 */ /* 0x000fe80000100a00 */
[----:B------:R0:W-:Y:S04]  /*190b0*/  STL.64 [R1+0x1150], R12 ;  /* 0x0011500c01007387 */ /* 0x0001e80000100a00 */
[----:B0-----:R-:W2:Y:S04]  /*190c0*/  LDL.LU R12, [R1+0x40] ;  /* 0x00004000010c7983 */ /* 0x001ea80000300800 */
[----:B------:R-:W2:Y:S04]  /*190d0*/  LDL.LU R13, [R1+0x44] ;  /* 0x00004400010d7983 */ /* 0x000ea80000300800 */
[----:B------:R-:W2:Y:S04]  /*190e0*/  LDL.LU R14, [R1+0x48] ;  /* 0x00004800010e7983 */ /* 0x000ea80000300800 */
[----:B------:R-:W2:Y:S01]  /*190f0*/  LDL.LU R15, [R1+0x4c] ;  /* 0x00004c00010f7983 */ /* 0x000ea20000300800 */
[----:B----4-:R-:W-:Y:S03]  /*19100*/  HMMA.16816.F32 R20, R24, R16, R20 ;  /* 0x000000101814723c */ /* 0x010fe60000001814 */
[----:B------:R-:W0:Y:S11]  /*19110*/  LDSM.16.MT88.4 R24, [R29+0xf800] ;  /* 0x00f800001d18783b */ /* 0x000e360000004200 */
[----:B------:R-:W-:Y:S09]  /*19120*/  @!UPT UIADD3 URZ, URZ, URZ, URZ ;  /* 0x0000003f3f3ff290 */ /* 0x000ff2000fffe03f */
[----:B------:R1:W-:Y:S02]  /*19130*/  STL.64 [R1+0x1148], R22 ;  /* 0x0011481601007387 */ /* 0x0003e40000100a00 */
[----:B-1----:R-:W-:Y:S02]  /*19140*/  IMAD.MOV.U32 R23, RZ, RZ, R4 ;  /* 0x000000ffff177224 */ /* 0x002fe400078e0004 */
[----:B------:R-:W1:Y:S01]  /*19150*/  LDSM.16.MT88.4 R4, [R5+0xf800] ;  /* 0x00f800000504783b */ /* 0x000e620000004200 */
[----:B------:R-:W-:-:S03]  /*19160*/  IMAD.MOV.U32 R22, RZ, RZ, R18 ;  /* 0x000000ffff167224 */ /* 0x000fc600078e0012 */
[----:B------:R4:W-:Y:S01]  /*19170*/  STL.64 [R1+0x1140], R20 ;  /* 0x0011401401007387 */ /* 0x0009e20000100a00 */
[----:B0-----:R-:W-:Y:S01]  /*19180*/  IMAD.MOV.U32 R29, RZ, RZ, R27 ;  /* 0x000000ffff1d7224 */ /* 0x001fe200078e001b */
[----:B------:R-:W-:Y:S02]  /*19190*/  MOV R18, R25 ;  /* 0x0000001900127202 */ /* 0x000fe40000000f00 */
[----:B----4-:R-:W4:Y:S01]  /*191a0*/  LDL.LU R20, [R1+0x50] ;  /* 0x0000500001147983 */ /* 0x010f220000300800 */
[----:B------:R-:W-:Y:S01]  /*191b0*/  MOV R21, R19 ;  /* 0x0000001300157202 */ /* 0x000fe20000000f00 */
[----:B------:R-:W-:Y:S02]  /*191c0*/  IMAD.MOV.U32 R19, RZ, RZ, R26 ;  /* 0x000000ffff137224 */ /* 0x000fe400078e001a */
[----:B------:R0:W-:Y:S04]  /*191d0*/  STL [R1], R24 ;  /* 0x0000001801007387 */ /* 0x0001e80000100800 */
[----:B------:R-:W3:Y:S04]  /*191e0*/  LDL.LU.64 R26, [R1+0x1180] ;  /* 0x00118000011a7983 */ /* 0x000ee80000300a00 */
[----:B0-----:R-:W3:Y:S04]  /*191f0*/  LDL.LU.64 R24, [R1+0x1178] ;  /* 0x0011780001187983 */ /* 0x001ee80000300a00 */
[----:B-1----:R-:W-:Y:S04]  /*19200*/  STL.64 [R1+0x1128], R6 ;  /* 0x0011280601007387 */ /* 0x002fe80000100a00 */
[----:B------:R0:W-:Y:S04]  /*19210*/  STL.64 [R1+0x1120], R4 ;  /* 0x0011200401007387 */ /* 0x0001e80000100a00 */
[----:B0-----:R-:W2:Y:S01]  /*19220*/  LDL.LU R4, [R1] ;  /* 0x0000000001047983 */ /* 0x001ea20000300800 */
[----:B------:R-:W-:Y:S01]  /*19230*/  IMAD.MOV.U32 R6, RZ, RZ, R19 ;  /* 0x000000ffff067224 */ /* 0x000fe200078e0013 */
[----:B------:R-:W-:Y:S01]  /*19240*/  MOV R5, R18 ;  /* 0x0000001200057202 */ /* 0x000fe20000000f00 */
[----:B------:R-:W-:Y:S01]  /*19250*/  IMAD.MOV.U32 R7, RZ, RZ, R29 ;  /* 0x000000ffff077224 */ /* 0x000fe200078e001d */
[----:B------:R-:W4:Y:S04]  /*19260*/  LDL.LU R18, [R1+0x1174] ;  /* 0x0011740001127983 */ /* 0x000f280000300800 */
[----:B------:R-:W4:Y:S04]  /*19270*/  LDL.LU R19, [R1+0x1170] ;  /* 0x0011700001137983 */ /* 0x000f280000300800 */
[----:B------:R-:W-:Y:S01]  /*19280*/  STL.64 [R1+0x1138], R6 ;  /* 0x0011380601007387 */ /* 0x000fe20000100a00 */
[----:B------:R-:W-:Y:S03]  /*19290*/  BSSY B0, `(.L_x_1) ;  /* 0x00000bc000007945 */ /* 0x000fe60003800000 */
[----:B------:R-:W-:Y:S01]  /*192a0*/  BAR.SYNC.DEFER_BLOCKING 0x0 ;  /* 0x0000000000007b1d */ /* 0x000fe20000010000 */
[-C--:B---3--:R-:W-:Y:S05]  /*192b0*/  HMMA.16816.F32 R24, R8, R16.reuse, R24 ;  /* 0x000000100818723c */ /* 0x088fea0000001818 */
[----:B--2---:R0:W-:Y:S04]  /*192c0*/  STL.64 [R1+0x1130], R4 ;  /* 0x0011300401007387 */ /* 0x0041e80000100a00 */
[----:B------:R-:W2:Y:S04]  /*192d0*/  LDL.LU.64 R10, [R1+0x1168] ;  /* 0x00116800010a7983 */ /* 0x000ea80000300a00 */
[----:B------:R-:W2:Y:S02]  /*192e0*/  LDL.LU.64 R8, [R1+0x1160] ;  /* 0x0011600001087983 */ /* 0x000ea40000300a00 */
[----:B--2---:R-:W-:Y:S02]  /*192f0*/  HMMA.16816.F32 R8, R12, R16, R8 ;  /* 0x000000100c08723c */ /* 0x004fe40000001808 */
[----:B------:R-:W4:Y:S04]  /*19300*/  LDL.LU.64 R14, [R1+0x1158] ;  /* 0x00115800010e7983 */ /* 0x000f280000300a00 */
[----:B------:R-:W4:Y:S01]  /*19310*/  LDL.LU.64 R12, [R1+0x1150] ;  /* 0x00115000010c7983 */ /* 0x000f220000300a00 */
[----:B0-----:R-:W-:Y:S01]  /*19320*/  MOV R4, R28 ;  /* 0x0000001c00047202 */ /* 0x001fe20000000f00 */
[----:B------:R-:W-:Y:S01]  /*19330*/  IMAD.MOV.U32 R5, RZ, RZ, R3 ;  /* 0x000000ffff057224 */ /* 0x000fe200078e0003 */
[----:B------:R-:W-:Y:S01]  /*19340*/  MOV R7, R0 ;  /* 0x0000000000077202 */ /* 0x000fe20000000f00 */
[----:B------:R-:W-:Y:S01]  /*19350*/  IMAD.MOV.U32 R6, RZ, RZ, R2 ;  /* 0x000000ffff067224 */ /* 0x000fe200078e0002 */
[-C--:B----4-:R-:W-:Y:S01]  /*19360*/  HMMA.16816.F32 R12, R20, R18.reuse, R12 ;  /* 0x00000012140c723c */ /* 0x090fe2000000180c */
[----:B------:R-:W2:Y:S04]  /*19370*/  LDL.LU.64 R22, [R1+0x1148] ;  /* 0x0011480001167983 */ /* 0x000ea80000300a00 */
[----:B------:R-:W2:Y:S03]  /*19380*/  LDL.LU.64 R20, [R1+0x1140] ;  /* 0x0011400001147983 */ /* 0x000ea60000300a00 */
[-C--:B--2---:R-:W-:Y:S01]  /*19390*/  HMMA.16816.F32 R20, R4, R18.reuse, R20 ;  /* 0x000000120414723c */ /* 0x084fe20000001814 */
[----:B------:R-:W2:Y:S04]  /*193a0*/  LDL.LU.64 R6, [R1+0x1138] ;  /* 0x0011380001067983 */ /* 0x000ea80000300a00 */
[----:B------:R-:W2:Y:S04]  /*193b0*/  LDL.LU.64 R4, [R1+0x1130] ;  /* 0x0011300001047983 */ /* 0x000ea80000300a00 */
[----:B------:R-:W0:Y:S02]  /*193c0*/  S2R R29, SR_TID.X ;  /* 0x00000000001d7919 */ /* 0x000e240000002100 */
[C---:B0-----:R-:W-:Y:S01]  /*193d0*/  LOP3.LUT R28, R29.reuse, 0x3, RZ, 0xc0, !PT ;  /* 0x000000031d1c7812 */ /* 0x041fe200078ec0ff */
[----:B--2---:R-:W-:Y:S01]  /*193e0*/  HMMA.16816.F32 R24, R4, R18, R24 ;  /* 0x000000120418723c */ /* 0x004fe20000001818 */
[----:B------:R-:W2:Y:S04]  /*193f0*/  LDL.LU.64 R6, [R1+0x1128] ;  /* 0x0011280001067983 */ /* 0x000ea80000300a00 */
[----:B------:R-:W2:Y:S01]  /*19400*/  LDL.LU.64 R4, [R1+0x1120] ;  /* 0x0011200001047983 */ /* 0x000ea20000300a00 */
[----:B------:R-:W-:Y:S01]  /*19410*/  LOP3.LUT R29, R29, 0x60, RZ, 0xc0, !PT ;  /* 0x000000601d1d7812 */ /* 0x000fe200078ec0ff */
[----:B------:R-:W-:-:S02]  /*19420*/  IMAD.SHL.U32 R0, R28, 0x2, RZ ;  /* 0x000000021c007824 */ /* 0x000fc400078e00ff */
[----:B------:R-:W0:Y:S03]  /*19430*/  S2R R28, SR_CTAID.X ;  /* 0x00000000001c7919 */ /* 0x000e260000002500 */
[----:B------:R-:W-:Y:S02]  /*19440*/  LEA.HI R0, R29, R0, RZ, 0x1e ;  /* 0x000000001d007211 */ /* 0x000fe400078ff0ff */
[----:B------:R-:W1:Y:S01]  /*19450*/  S2R R29, SR_TID.X ;  /* 0x00000000001d7919 */ /* 0x000e620000002100 */
[----:B0-----:R-:W-:Y:S01]  /*19460*/  IMAD.SHL.U32 R28, R28, 0x40, RZ ;  /* 0x000000401c1c7824 */ /* 0x001fe200078e00ff */
[----:B-1----:R-:W-:-:S04]  /*19470*/  LOP3.LUT R29, R29, 0x1c, RZ, 0xc0, !PT ;  /* 0x0000001c1d1d7812 */ /* 0x002fc800078ec0ff */
[C---:B------:R-:W-:Y:S02]  /*19480*/  LEA.HI R28, R29.reuse, R28, RZ, 0x1e ;  /* 0x0000001c1d1c7211 */ /* 0x040fe400078ff0ff */
[----:B------:R-:W-:Y:S02]  /*19490*/  LEA.HI R17, R29, 0x8, RZ, 0x1e ;  /* 0x000000081d117811 */ /* 0x000fe400078ff0ff */
[----:B------:R-:W0:Y:S02]  /*194a0*/  S2R R29, SR_TID.X ;  /* 0x00000000001d7919 */ /* 0x000e240000002100 */
[----:B0-----:R-:W-:Y:S01]  /*194b0*/  LOP3.LUT R29, R29, 0x1c, RZ, 0xc0, !PT ;  /* 0x0000001c1d1d7812 */ /* 0x001fe200078ec0ff */
[----:B------:R-:W-:Y:S02]  /*194c0*/  FMUL R3, R20, c[0x0][0x188] ;  /* 0x0000620014037a20 */ /* 0x000fe40000400000 */
[----:B------:R-:W-:Y:S01]  /*194d0*/  FMUL R2, R21, c[0x0][0x188] ;  /* 0x0000620015027a20 */ /* 0x000fe20000400000 */
[----:B--2---:R-:W-:Y:S01]  /*194e0*/  HMMA.16816.F32 R4, R4, R18, R8 ;  /* 0x000000120404723c */ /* 0x004fe20000001808 */
[----:B------:R-:W0:Y:S06]  /*194f0*/  S2R R19, SR_CTAID.X ;  /* 0x0000000000137919 */ /* 0x000e2c0000002500 */
[----:B------:R-:W-:Y:S01]  /*19500*/  FMUL R8, R15, c[0x0][0x188] ;  /* 0x000062000f087a20 */ /* 0x000fe20000400000 */
[----:B------:R-:W-:-:S04]  /*19510*/  IADD3 R15, P0, R0, UR4, RZ ;  /* 0x00000004000f7c10 */ /* 0x000fc8000ff1e0ff */
[CC--:B------:R-:W-:Y:S02]  /*19520*/  ISETP.GT.U32.AND P5, PT, R15.reuse, R28.reuse, PT ;  /* 0x0000001c0f00720c */ /* 0x0c0fe40003fa4070 */
[----:B------:R-:W-:Y:S02]  /*19530*/  ISETP.GE.U32.AND P4, PT, R15, R28, PT ;  /* 0x0000001c0f00720c */ /* 0x000fe40003f86070 */
[----:B0-----:R-:W-:-:S05]  /*19540*/  SHF.L.U32 R19, R19, 0x6, RZ ;  /* 0x0000000613137819 */ /* 0x001fca00000006ff */
[----:B------:R-:W-:Y:S01]  /*19550*/  IMAD.IADD R17, R19, 0x1, R17 ;  /* 0x0000000113117824 */ /* 0x000fe200078e0211 */
[----:B------:R-:W0:Y:S01]  /*19560*/  S2R R28, SR_TID.X ;  /* 0x00000000001c7919 */ /* 0x000e220000002100 */
[----:B------:R-:W-:-:S03]  /*19570*/  LEA.HI R18, R29, 0x10, RZ, 0x1e ;  /* 0x000000101d127811 */ /* 0x000fc600078ff0ff */
[CC--:B------:R-:W-:Y:S02]  /*19580*/  ISETP.GT.U32.AND P2, PT, R15.reuse, R17.reuse, PT ;  /* 0x000000110f00720c */ /* 0x0c0fe40003f44070 */
[----:B------:R-:W-:Y:S02]  /*19590*/  ISETP.GE.U32.AND P3, PT, R15, R17, PT ;  /* 0x000000110f00720c */ /* 0x000fe40003f66070 */
[----:B------:R-:W1:Y:S04]  /*195a0*/  S2R R17, SR_TID.X ;  /* 0x0000000000117919 */ /* 0x000e680000002100 */
[----:B------:R-:W2:Y:S01]  /*195b0*/  S2R R29, SR_CTAID.X ;  /* 0x00000000001d7919 */ /* 0x000ea20000002500 */
[----:B0-----:R-:W-:-:S04]  /*195c0*/  LOP3.LUT R28, R28, 0x1c, RZ, 0xc0, !PT ;  /* 0x0000001c1c1c7812 */ /* 0x001fc800078ec0ff */
[----:B------:R-:W-:Y:S02]  /*195d0*/  LEA.HI R28, R28, 0x18, RZ, 0x1e ;  /* 0x000000181c1c7811 */ /* 0x000fe400078ff0ff */
[----:B-1----:R-:W-:Y:S01]  /*195e0*/  LOP3.LUT R17, R17, 0x1c, RZ, 0xc0, !PT ;  /* 0x0000001c11117812 */ /* 0x002fe200078ec0ff */
[----:B--2---:R-:W-:-:S03]  /*195f0*/  IMAD.SHL.U32 R29, R29, 0x40, RZ ;  /* 0x000000401d1d7824 */ /* 0x004fc600078e00ff */
[----:B------:R-:W-:Y:S01]  /*19600*/  LEA.HI R17, R17, 0x20, RZ, 0x1e ;  /* 0x0000002011117811 */ /* 0x000fe200078ff0ff */
[----:B------:R-:W-:-:S03]  /*19610*/  IMAD.IADD R28, R29, 0x1, R28 ;  /* 0x000000011d1c7824 */ /* 0x000fc600078e021c */
[----:B------:R-:W-:Y:S02]  /*19620*/  IADD3 R17, R29, R17, RZ ;  /* 0x000000111d117210 */ /* 0x000fe40007ffe0ff */
[----:B------:R-:W0:Y:S01]  /*19630*/  S2R R29, SR_TID.X ;  /* 0x00000000001d7919 */ /* 0x000e220000002100 */
[----:B------:R-:W-:Y:S02]  /*19640*/  IMAD.X R16, RZ, RZ, UR5, P0 ;  /* 0x00000005ff107e24 */ /* 0x000fe400080e06ff */
[----:B------:R-:W-:Y:S02]  /*19650*/  FMUL R11, R12, c[0x0][0x188] ;  /* 0x000062000c0b7a20 */ /* 0x000fe40000400000 */
[----:B------:R-:W-:Y:S01]  /*19660*/  FMUL R10, R13, c[0x0][0x188] ;  /* 0x000062000d0a7a20 */ /* 0x000fe20000400000 */
[C---:B------:R-:W-:Y:S02]  /*19670*/  ISETP.GT.U32.AND.EX P5, PT, R16.reuse, RZ, PT, P5 ;  /* 0x000000ff1000720c */ /* 0x040fe40003fa4150 */
[----:B------:R-:W-:-:S02]  /*19680*/  ISETP.GE.U32.AND.EX P4, PT, R16, RZ, PT, P4 ;  /* 0x000000ff1000720c */ /* 0x000fc40003f86140 */
[----:B------:R-:W-:Y:S02]  /*19690*/  FSEL R11, R11, -INF , !P5 ;  /* 0xff8000000b0b7808 */ /* 0x000fe40006800000 */
[----:B------:R-:W-:Y:S02]  /*196a0*/  FSEL R10, R10, -INF , !P4 ;  /* 0xff8000000a0a7808 */ /* 0x000fe40006000000 */
[CC--:B------:R-:W-:Y:S02]  /*196b0*/  ISETP.GT.U32.AND P5, PT, R15.reuse, R28.reuse, PT ;  /* 0x0000001c0f00720c */ /* 0x0c0fe40003fa4070 */
[----:B------:R-:W-:Y:S02]  /*196c0*/  ISETP.GE.U32.AND P4, PT, R15, R28, PT ;  /* 0x0000001c0f00720c */ /* 0x000fe40003f86070 */
[----:B0-----:R-:W-:Y:S02]  /*196d0*/  LOP3.LUT R28, R29, 0x1c, RZ, 0xc0, !PT ;  /* 0x0000001c1d1c7812 */ /* 0x001fe400078ec0ff */
[----:B------:R-:W0:Y:S01]  /*196e0*/  S2R R29, SR_CTAID.X ;  /* 0x00000000001d7919 */ /* 0x000e220000002500 */
[----:B------:R-:W-:Y:S01]  /*196f0*/  IADD3 R19, R19, R18, RZ ;  /* 0x0000001213137210 */ /* 0x000fe20007ffe0ff */
[----:B------:R-:W-:Y:S01]  /*19700*/  FMUL R9, R14, c[0x0][0x188] ;  /* 0x000062000e097a20 */ /* 0x000fe20000400000 */
[----:B------:R-:W-:-:S02]  /*19710*/  ISETP.GT.U32.AND.EX P2, PT, R16, RZ, PT, P2 ;  /* 0x000000ff1000720c */ /* 0x000fc40003f44120 */
[CC--:B------:R-:W-:Y:S02]  /*19720*/  ISETP.GT.U32.AND P1, PT, R15.reuse, R19.reuse, PT ;  /* 0x000000130f00720c */ /* 0x0c0fe40003f24070 */
[----:B------:R-:W-:Y:S02]  /*19730*/  ISETP.GE.U32.AND P0, PT, R15, R19, PT ;  /* 0x000000130f00720c */ /* 0x000fe40003f06070 */
[----:B------:R-:W-:Y:S02]  /*19740*/  ISETP.GE.U32.AND.EX P3, PT, R16, RZ, PT, P3 ;  /* 0x000000ff1000720c */ /* 0x000fe40003f66130 */
[C---:B------:R-:W-:Y:S02]  /*19750*/  LEA.HI R19, R28.reuse, 0x28, RZ, 0x1e ;  /* 0x000000281c137811 */ /* 0x040fe400078ff0ff */
[----:B------:R-:W-:Y:S02]  /*19760*/  LEA.HI R28, R28, 0x30, RZ, 0x1e ;  /* 0x000000301c1c7811 */ /* 0x000fe400078ff0ff */
[----:B------:R-:W-:-:S02]  /*19770*/  FSEL R9, R9, -INF , !P2 ;  /* 0xff80000009097808 */ /* 0x000fc40005000000 */
[----:B------:R-:W-:Y:S02]  /*19780*/  FSEL R8, R8, -INF , !P3 ;  /* 0xff80000008087808 */ /* 0x000fe40005800000 */
[CC--:B------:R-:W-:Y:S02]  /*19790*/  ISETP.GT.U32.AND P2, PT, R15.reuse, R17.reuse, PT ;  /* 0x000000110f00720c */ /* 0x0c0fe40003f44070 */
[----:B------:R-:W-:Y:S02]  /*197a0*/  ISETP.GE.U32.AND P3, PT, R15, R17, PT ;  /* 0x000000110f00720c */ /* 0x000fe40003f66070 */
[----:B0-----:R-:W-:Y:S01]  /*197b0*/  SHF.L.U32 R29, R29, 0x6, RZ ;  /* 0x000000061d1d7819 */ /* 0x001fe200000006ff */
[----:B------:R-:W0:Y:S04]  /*197c0*/  S2R R17, SR_CTAID.X ;  /* 0x0000000000117919 */ /* 0x000e280000002500 */
[----:B------:R-:W-:-:S02]  /*197d0*/  IMAD.IADD R18, R29, 0x1, R28 ;  /* 0x000000011d127824 */ /* 0x000fc400078e021c */
[----:B------:R-:W1:Y:S01]  /*197e0*/  S2R R28, SR_TID.X ;  /* 0x00000000001c7919 */ /* 0x000e620000002100 */
[C---:B------:R-:W-:Y:S02]  /*197f0*/  ISETP.GT.U32.AND.EX P1, PT, R16.reuse, RZ, PT, P1 ;  /* 0x000000ff1000720c */ /* 0x040fe40003f24110 */
[----:B------:R-:W-:Y:S02]  /*19800*/  ISETP.GE.U32.AND.EX P0, PT, R16, RZ, PT, P0 ;  /* 0x000000ff1000720c */ /* 0x000fe40003f06100 */
[----:B------:R-:W-:Y:S02]  /*19810*/  FSEL R3, R3, -INF , !P1 ;  /* 0xff80000003037808 */ /* 0x000fe40004800000 */
[----:B------:R-:W-:Y:S01]  /*19820*/  FSEL R2, R2, -INF , !P0 ;  /* 0xff80000002027808 */ /* 0x000fe20004000000 */
[----:B------:R-:W-:Y:S02]  /*19830*/  FMUL R0, R22, c[0x0][0x188] ;  /* 0x0000620016007a20 */ /* 0x000fe40000400000 */
[----:B0-----:R-:W-:-:S04]  /*19840*/  IMAD.SHL.U32 R17, R17, 0x40, RZ ;  /* 0x0000004011117824 */ /* 0x001fc800078e00ff */
[----:B------:R-:W-:Y:S01]  /*19850*/  IMAD.IADD R13, R17, 0x1, R19 ;  /* 0x00000001110d7824 */ /* 0x000fe200078e0213 */
[----:B-1----:R-:W-:-:S04]  /*19860*/  LOP3.LUT R28, R28, 0x1c, RZ, 0xc0, !PT ;  /* 0x0000001c1c1c7812 */ /* 0x002fc800078ec0ff */
[----:B------:R-:W-:Y:S01]  /*19870*/  LEA.HI R28, R28, 0x38, RZ, 0x1e ;  /* 0x000000381c1c7811 */ /* 0x000fe200078ff0ff */
[----:B------:R-:W-:Y:S01]  /*19880*/  FMUL R12, R23, c[0x0][0x188] ;  /* 0x00006200170c7a20 */ /* 0x000fe20000400000 */
[-C--:B------:R-:W-:Y:S01]  /*19890*/  ISETP.GT.U32.AND P1, PT, R15, R13.reuse, PT ;  /* 0x0000000d0f00720c */ /* 0x080fe20003f24070 */
[----:B------:R-:W-:Y:S01]  /*198a0*/  FMUL R14, R25, c[0x0][0x188] ;  /* 0x00006200190e7a20 */ /* 0x000fe20000400000 */
[----:B------:R-:W-:Y:S01]  /*198b0*/  ISETP.GE.U32.AND P0, PT, R15, R13, PT ;  /* 0x0000000d0f00720c */ /* 0x000fe20003f06070 */
[----:B------:R-:W-:Y:S01]  /*198c0*/  FMUL R13, R24, c[0x0][0x188] ;  /* 0x00006200180d7a20 */ /* 0x000fe20000400000 */
[C---:B------:R-:W-:Y:S01]  /*198d0*/  ISETP.GT.U32.AND.EX P5, PT, R16.reuse, RZ, PT, P5 ;  /* 0x000000ff1000720c */ /* 0x040fe20003fa4150 */
[----:B------:R-:W-:Y:S01]  /*198e0*/  IMAD.IADD R17, R29, 0x1, R28 ;  /* 0x000000011d117824 */ /* 0x000fe200078e021c */
[C---:B------:R-:W-:Y:S02]  /*198f0*/  ISETP.GE.U32.AND.EX P4, PT, R16.reuse, RZ, PT, P4 ;  /* 0x000000ff1000720c */ /* 0x040fe40003f86140 */
[----:B------:R-:W-:-:S02]  /*19900*/  ISETP.GT.U32.AND.EX P2, PT, R16, RZ, PT, P2 ;  /* 0x000000ff1000720c */ /* 0x000fc40003f44120 */
[----:B------:R-:W-:Y:S02]  /*19910*/  ISETP.GE.U32.AND.EX P3, PT, R16, RZ, PT, P3 ;  /* 0x000000ff1000720c */ /* 0x000fe40003f66130 */
[----:B------:R-:W-:Y:S02]  /*19920*/  FSEL R0, R0, -INF , !P5 ;  /* 0xff80000000007808 */ /* 0x000fe40006800000 */
[----:B------:R-:W-:Y:S02]  /*19930*/  FSEL R12, R12, -INF , !P4 ;  /* 0xff8000000c0c7808 */ /* 0x000fe40006000000 */
[----:B------:R-:W-:Y:S02]  /*19940*/  FSEL R13, R13, -INF , !P2 ;  /* 0xff8000000d0d7808 */ /* 0x000fe40005000000 */
[----:B------:R-:W-:Y:S02]  /*19950*/  FSEL R14, R14, -INF , !P3 ;  /* 0xff8000000e0e7808 */ /* 0x000fe40005800000 */
[----:B------:R-:W-:-:S02]  /*19960*/  ISETP.GT.U32.AND P5, PT, R15, R18, PT ;  /* 0x000000120f00720c */ /* 0x000fc40003fa4070 */
[C---:B------:R-:W-:Y:S02]  /*19970*/  ISETP.GE.U32.AND P4, PT, R15.reuse, R18, PT ;  /* 0x000000120f00720c */ /* 0x040fe40003f86070 */
[CC--:B------:R-:W-:Y:S02]  /*19980*/  ISETP.GT.U32.AND P2, PT, R15.reuse, R17.reuse, PT ;  /* 0x000000110f00720c */ /* 0x0c0fe40003f44070 */
[----:B------:R-:W-:Y:S01]  /*19990*/  ISETP.GE.U32.AND P3, PT, R15, R17, PT ;  /* 0x000000110f00720c */ /* 0x000fe20003f66070 */
[----:B------:R-:W-:Y:S01]  /*199a0*/  FMUL R15, R26, c[0x0][0x188] ;  /* 0x000062001a0f7a20 */ /* 0x000fe20000400000 */
[C---:B------:R-:W-:Y:S01]  /*199b0*/  ISETP.GT.U32.AND.EX P1, PT, R16.reuse, RZ, PT, P1 ;  /* 0x000000ff1000720c */ /* 0x040fe20003f24110 */
[----:B------:R-:W-:Y:S01]  /*199c0*/  FMUL R5, R5, c[0x0][0x188] ;  /* 0x0000620005057a20 */ /* 0x000fe20000400000 */
[----:B------:R-:W-:Y:S01]  /*199d0*/  ISETP.GE.U32.AND.EX P0, PT, R16, RZ, PT, P0 ;  /* 0x000000ff1000720c */ /* 0x000fe20003f06100 */
[----:B------:R-:W-:Y:S01]  /*199e0*/  FMUL R6, R6, c[0x0][0x188] ;  /* 0x0000620006067a20 */ /* 0x000fe20000400000 */
[C---:B------:R-:W-:Y:S01]  /*199f0*/  ISETP.GT.U32.AND.EX P5, PT, R16.reuse, RZ, PT, P5 ;  /* 0x000000ff1000720c */ /* 0x040fe20003fa4150 */
[----:B------:R-:W-:Y:S01]  /*19a00*/  FMUL R7, R7, c[0x0][0x188] ;  /* 0x0000620007077a20 */ /* 0x000fe20000400000 */
[----:B------:R-:W-:-:S02]  /*19a10*/  ISETP.GE.U32.AND.EX P4, PT, R16, RZ, PT, P4 ;  /* 0x000000ff1000720c */ /* 0x000fc40003f86140 */
[C---:B------:R-:W-:Y:S02]  /*19a20*/  ISETP.GT.U32.AND.EX P2, PT, R16.reuse, RZ, PT, P2 ;  /* 0x000000ff1000720c */ /* 0x040fe40003f44120 */
[----:B------:R-:W-:Y:S01]  /*19a30*/  ISETP.GE.U32.AND.EX P3, PT, R16, RZ, PT, P3 ;  /* 0x000000ff1000720c */ /* 0x000fe20003f66130 */
[----:B------:R-:W-:Y:S02]  /*19a40*/  FMUL R16, R27, c[0x0][0x188] ;  /* 0x000062001b107a20 */ /* 0x000fe40000400000 */
[----:B------:R-:W-:Y:S01]  /*19a50*/  FMUL R4, R4, c[0x0][0x188] ;  /* 0x0000620004047a20 */ /* 0x000fe20000400000 */
[----:B------:R-:W-:Y:S02]  /*19a60*/  FMNMX R21, R3, R2, !PT ;  /* 0x0000000203157209 */ /* 0x000fe40007800000 */
[----:B------:R-:W-:Y:S02]  /*19a70*/  FSEL R15, R15, -INF , !P1 ;  /* 0xff8000000f0f7808 */ /* 0x000fe40004800000 */
[----:B------:R-:W-:-:S02]  /*19a80*/  FSEL R16, R16, -INF , !P0 ;  /* 0xff80000010107808 */ /* 0x000fc40004000000 */
[----:B------:R-:W-:Y:S02]  /*19a90*/  FSEL R18, R5, -INF , !P4 ;  /* 0xff80000005127808 */ /* 0x000fe40006000000 */
[----:B------:R-:W-:Y:S02]  /*19aa0*/  FSEL R19, R6, -INF , !P2 ;  /* 0xff80000006137808 */ /* 0x000fe40005000000 */
[----:B------:R-:W-:Y:S02]  /*19ab0*/  FSEL R20, R7, -INF , !P3 ;  /* 0xff80000007147808 */ /* 0x000fe40005800000 */
[----:B------:R-:W-:Y:S02]  /*19ac0*/  FMNMX R23, R0, R12, !PT ;  /* 0x0000000c00177209 */ /* 0x000fe40007800000 */
[----:B------:R-:W-:Y:S02]  /*19ad0*/  FSEL R17, R4, -INF , !P5 ;  /* 0xff80000004117808 */ /* 0x000fe40006800000 */
[----:B------:R-:W-:-:S02]  /*19ae0*/  FMNMX R5, R13, R14, !PT ;  /* 0x0000000e0d057209 */ /* 0x000fc40007800000 */
[----:B------:R-:W-:Y:S01]  /*19af0*/  FMNMX R25, R9, R8, !PT ;  /* 0x0000000809197209 */ /* 0x000fe20007800000 */
[----:B------:R-:W0:Y:S01]  /*19b00*/  SHFL.BFLY PT, R24, R21, 0x2, 0x1f ;  /* 0x0c401f0015187f89 */ /* 0x000e2200000e0000 */
[----:B------:R-:W-:Y:S02]  /*19b10*/  FMNMX R4, R15, R16, !PT ;  /* 0x000000100f047209 */ /* 0x000fe40007800000 */
[----:B------:R-:W-:Y:S01]  /*19b20*/  FMNMX R6, R19, R20, !PT ;  /* 0x0000001413067209 */ /* 0x000fe20007800000 */
[----:B------:R-:W1:Y:S01]  /*19b30*/  SHFL.BFLY PT, R28, R23, 0x2, 0x1f ;  /* 0x0c401f00171c7f89 */ /* 0x000e6200000e0000 */
[----:B------:R-:W-:-:S03]  /*19b40*/  FMNMX R7, R17, R18, !PT ;  /* 0x0000001211077209 */ /* 0x000fc60007800000 */
[----:B------:R-:W-:Y:S01]  /*19b50*/  STL [R1+0x1114], R11 ;  /* 0x0011140b01007387 */ /* 0x000fe20000100800 */
[----:B------:R-:W-:-:S03]  /*19b60*/  FMNMX R27, R11, R10, !PT ;  /* 0x0000000a0b1b7209 */ /* 0x000fc60007800000 */
[----:B------:R-:W2:Y:S04]  /*19b70*/  SHFL.BFLY PT, R29, R5, 0x2, 0x1f ;  /* 0x0c401f00051d7f89 */ /* 0x000ea800000e0000 */
[----:B------:R-:W-:Y:S04]  /*19b80*/  STL [R1+0x1110], R10 ;  /* 0x0011100a01007387 */ /* 0x000fe80000100800 */
[----:B------:R-:W3:Y:S04]  /*19b90*/  SHFL.BFLY PT, R26, R25, 0x2, 0x1f ;  /* 0x0c401f00191a7f89 */ /* 0x000ee800000e0000 */
[----:B------:R-:W-:Y:S04]  /*19ba0*/  STL [R1+0x1118], R8 ;  /* 0x0011180801007387 */ /* 0x000fe80000100800 */
[----:B------:R-:W4:Y:S04]  /*19bb0*/  SHFL.BFLY PT, R10, R4, 0x2, 0x1f ;  /* 0x0c401f00040a7f89 */ /* 0x000f2800000e0000 */
[----:B------:R-:W4:Y:S04]  /*19bc0*/  SHFL.BFLY PT, R8, R6, 0x2, 0x1f ;  /* 0x0c401f0006087f89 */ /* 0x000f2800000e0000 */
[----:B------:R-:W4:Y:S01]  /*19bd0*/  SHFL.BFLY PT, R11, R7, 0x2, 0x1f ;  /* 0x0c401f00070b7f89 */ /* 0x000f2200000e0000 */
[----:B0-----:R-:W-:-:S02]  /*19be0*/  FMNMX R21, R21, R24, !PT ;  /* 0x0000001815157209 */ /* 0x001fc40007800000 */
[----:B-1----:R-:W-:Y:S02]  /*19bf0*/  FMNMX R24, R23, R28, !PT ;  /* 0x0000001c17187209 */ /* 0x002fe40007800000 */
[----:B--2---:R-:W-:Y:S02]  /*19c00*/  FMNMX R23, R5, R29, !PT ;  /* 0x0000001d05177209 */ /* 0x004fe40007800000 */
[----:B---3--:R-:W-:Y:S02]  /*19c10*/  FMNMX R25, R25, R26, !PT ;  /* 0x0000001a19197209 */ /* 0x008fe40007800000 */
[----:B----4-:R-:W-:Y:S02]  /*19c20*/  FMNMX R26, R4, R10, !PT ;  /* 0x0000000a041a7209 */ /* 0x010fe40007800000 */
[----:B------:R-:W-:Y:S02]  /*19c30*/  MOV R5, R8 ;  /* 0x0000000800057202 */ /* 0x000fe40000000f00 */
[----:B------:R-:W0:Y:S01]  /*19c40*/  SHFL.BFLY PT, R8, R24, 0x1, 0x1f ;  /* 0x0c201f0018087f89 */ /* 0x000e2200000e0000 */
[----:B------:R-:W-:-:S03]  /*19c50*/  IMAD.MOV.U32 R4, RZ, RZ, R11 ;  /* 0x000000ffff047224 */ /* 0x000fc600078e000b */
[----:B------:R-:W1:Y:S04]  /*19c60*/  SHFL.BFLY PT, R11, R23, 0x1, 0x1f ;  /* 0x0c201f00170b7f89 */ /* 0x000e6800000e0000 */
[----:B------:R-:W2:Y:S01]  /*19c70*/  SHFL.BFLY PT, R10, R25, 0x1, 0x1f ;  /* 0x0c201f00190a7f89 */ /* 0x000ea200000e0000 */
[----:B0-----:R-:W-:-:S03]  /*19c80*/  FMNMX R24, R24, R8, !PT ;  /* 0x0000000818187209 */ /* 0x001fc60007800000 */
[----:B------:R0:W5:Y:S01]  /*19c90*/  LDL.LU R8, [R1+0x1118] ;  /* 0x0011180001087983 */ /* 0x0001620000300800 */
[----:B-1----:R-:W-:-:S03]  /*19ca0*/  FMNMX R23, R23, R11, !PT ;  /* 0x0000000b17177209 */ /* 0x002fc60007800000 */
[----:B------:R0:W5:Y:S01]  /*19cb0*/  LDL.LU R11, [R1+0x1114] ;  /* 0x00111400010b7983 */ /* 0x0001620000300800 */
[----:B--2---:R-:W-:-:S03]  /*19cc0*/  FMNMX R25, R25, R10, !PT ;  /* 0x0000000a19197209 */ /* 0x004fc60007800000 */
[----:B------:R0:W5:Y:S04]  /*19cd0*/  LDL.LU R10, [R1+0x1110] ;  /* 0x00111000010a7983 */ /* 0x0001680000300800 */
[----:B------:R-:W1:Y:S04]  /*19ce0*/  SHFL.BFLY PT, R22, R27, 0x2, 0x1f ;  /* 0x0c401f001b167f89 */ /* 0x000e6800000e0000 */
[----:B------:R-:W2:Y:S01]  /*19cf0*/  SHFL.BFLY PT, R29, R21, 0x1, 0x1f ;  /* 0x0c201f00151d7f89 */ /* 0x000ea200000e0000 */
[----:B-1----:R-:W-:-:S03]  /*19d00*/  FMNMX R22, R27, R22, !PT ;  /* 0x000000161b167209 */ /* 0x002fc60007800000 */
[----:B------:R-:W1:Y:S04]  /*19d10*/  SHFL.BFLY PT, R27, R26, 0x1, 0x1f ;  /* 0x0c201f001a1b7f89 */ /* 0x000e6800000e0000 */
[----:B------:R-:W3:Y:S01]  /*19d20*/  SHFL.BFLY PT, R28, R22, 0x1, 0x1f ;  /* 0x0c201f00161c7f89 */ /* 0x000ee200000e0000 */
[----:B------:R-:W-:Y:S02]  /*19d30*/  FMNMX R7, R7, R4, !PT ;  /* 0x0000000407077209 */ /* 0x000fe40007800000 */
[----:B------:R-:W-:-:S03]  /*19d40*/  FMNMX R6, R6, R5, !PT ;  /* 0x0000000506067209 */ /* 0x000fc60007800000 */
[----:B------:R0:W4:Y:S01]  /*19d50*/  SHFL.BFLY PT, R5, R7, 0x1, 0x1f ;  /* 0x0c201f0007057f89 */ /* 0x00012200000e0000 */
[----:B--2---:R-:W-:-:S03]  /*19d60*/  FMNMX R21, R21, R29, !PT ;  /* 0x0000001d15157209 */ /* 0x004fc60007800000 */
[----:B------:R0:W2:Y:S01]  /*19d70*/  SHFL.BFLY PT, R4, R6, 0x1, 0x1f ;  /* 0x0c201f0006047f89 */ /* 0x0000a200000e0000 */
[----:B-1----:R-:W-:Y:S02]  /*19d80*/  FMNMX R27, R26, R27, !PT ;  /* 0x0000001b1a1b7209 */ /* 0x002fe40007800000 */
[----:B---3--:R-:W-:Y:S01]  /*19d90*/  FMNMX R22, R22, R28, !PT ;  /* 0x0000001c16167209 */ /* 0x008fe20007800000 */
[----:B------:R-:W-:Y:S05]  /*19da0*/  @P6 BRA `(.L_x_2) ;  /* 0x000000a000006947 */ /* 0x000fea0003800000 */
[----:B0-----:R-:W0:Y:S02]  /*19db0*/  S2R R29, SR_TID.X ;  /* 0x00000000001d7919 */ /* 0x001e240000002100 */
[C---:B0-----:R-:W-:Y:S02]  /*19dc0*/  LOP3.LUT R28, R29.reuse, 0x1c, RZ, 0xc0, !PT ;  /* 0x0000001c1d1c7812 */ /* 0x041fe400078ec0ff */
[----:B------:R-:W-:-:S03]  /*19dd0*/  LOP3.LUT R29, R29, 0x7f, RZ, 0xc0, !PT ;  /* 0x0000007f1d1d7812 */ /* 0x000fc600078ec0ff */
[----:B------:R-:W-:Y:S01]  /*19de0*/  IMAD.SHL.U32 R28, R28, 0x4, RZ ;  /* 0x000000041c1c7824 */ /* 0x000fe200078e00ff */
[----:B------:R-:W-:-:S04]  /*19df0*/  SHF.R.U32.HI R29, RZ, 0x3, R29 ;  /* 0x00000003ff1d7819 */ /* 0x000fc8000001161d */
[----:B------:R-:W-:-:S04]  /*19e00*/  LOP3.LUT R29, R29, 0xc, RZ, 0xc0, !PT ;  /* 0x0000000c1d1d7812 */ /* 0x000fc800078ec0ff */
[----:B------:R-:W-:Y:S02]  /*19e10*/  IADD3 R29, R28, R29, RZ ;  /* 0x0000001d1c1d7210 */ /* 0x000fe40007ffe0ff */
[----:B------:R-:W3:Y:S04]  /*19e20*/  LDL R28, [R1+0x8b0] ;  /* 0x0008b000011c7983 */ /* 0x000ee80000100800 */
[----:B------:R0:W-:Y:S04]  /*19e30*/  STS [R29+0x10000], R22 ;  /* 0x010000161d007388 */ /* 0x0001e80000000800 */
[----:B---3--:R0:W-:Y:S02]  /*19e40*/  STS [R28+0x10000], R25 ;  /* 0x010000191c007388 */ /* 0x0081e40000000800 */
.L_x_2:
[----:B0-----:R-:W-:Y:S05]  /*19e50*/  BSYNC B0 ;  /* 0x0000000000007941 */ /* 0x001fea0003800000 */
.L_x_1:
[----:B------:R-:W-:Y:S01]  /*19e60*/  BSSY B0, `(.L_x_3) ;  /* 0x0000041000007945 */ /* 0x000fe20003800000 */
[----:B------:R-:W-:Y:S01]  /*19e70*/  BSSY B1, `(.L_x_4) ;  /* 0x0000036000017945 */ /* 0x000fe20003800000 */
[----:B----4-:R-:W-:-:S02]  /*19e80*/  FMNMX R5, R7, R5, !PT ;  /* 0x0000000507057209 */ /* 0x010fc40007800000 */
[----:B--2---:R-:W-:Y:S01]  /*19e90*/  FMNMX R4, R6, R4, !PT ;  /* 0x0000000406047209 */ /* 0x004fe20007800000 */
[----:B------:R-:W-:Y:S05]  /*19ea0*/  @P6 BRA `(.L_x_5) ;  /* 0x0000013000006947 */ /* 0x000fea0003800000 */
[----:B------:R-:W0:Y:S02]  /*19eb0*/  S2R R22, SR_TID.X ;  /* 0x0000000000167919 */ /* 0x000e240000002100 */
[C---:B0-----:R-:W-:Y:S02]  /*19ec0*/  LOP3.LUT R25, R22.reuse, 0x1c, RZ, 0xc0, !PT ;  /* 0x0000001c16197812 */ /* 0x041fe400078ec0ff */
[----:B------:R-:W-:Y:S02]  /*19ed0*/  LOP3.LUT R22, R22, 0x7f, RZ, 0xc0, !PT ;  /* 0x0000007f16167812 */ /* 0x000fe400078ec0ff */
[----:B------:R-:W-:Y:S02]  /*19ee0*/  LEA.HI R25, R25, 0x10, RZ, 0x1e ;  /* 0x0000001019197811 */ /* 0x000fe400078ff0ff */
[----:B------:R-:W-:-:S03]  /*19ef0*/  SHF.R.U32.HI R22, RZ, 0x3, R22 ;  /* 0x00000003ff167819 */ /* 0x000fc60000011616 */
[----:B------:R-:W-:Y:S01]  /*19f00*/  IMAD.SHL.U32 R25, R25, 0x10, RZ ;  /* 0x0000001019197824 */ /* 0x000fe200078e00ff */
[----:B------:R-:W-:-:S05]  /*19f10*/  LOP3.LUT R22, R22, 0xc, RZ, 0xc0, !PT ;  /* 0x0000000c16167812 */ /* 0x000fca00078ec0ff */
[----:B------:R-:W-:-:S05]  /*19f20*/  IMAD.IADD R22, R22, 0x1, R25 ;  /* 0x0000000116167824 */ /* 0x000fca00078e0219 */
[----:B------:R0:W-:Y:S01]  /*19f30*/  STS [R22+0x10000], R21 ;  /* 0x0100001516007388 */ /* 0x0001e20000000800 */
[----:B------:R-:W-:Y:S05]  /*19f40*/  @P6 BRA `(.L_x_6) ;  /* 0x0000013000006947 */ /* 0x000fea0003800000 */
[----:B0-----:R-:W0:Y:S02]  /*19f50*/  S2R R22, SR_TID.X ;  /* 0x0000000000167919 */ /* 0x001e240000002100 */
[C---:B0-----:R-:W-:Y:S02]  /*19f60*/  LOP3.LUT R25, R22.reuse, 0x1c, RZ, 0xc0, !PT ;  /* 0x0000001c16197812 */ /* 0x041fe400078ec0ff */
[----:B------:R-:W-:Y:S02]  /*19f70*/  LOP3.LUT R22, R22, 0x7f, RZ, 0xc0, !PT ;  /* 0x0000007f16167812 */ /* 0x000fe400078ec0ff */
[----:B------:R-:W-:Y:S02]  /*19f80*/  LEA.HI R25, R25, 0x18, RZ, 0x1e ;  /* 0x0000001819197811 */ /* 0x000fe400078ff0ff */
[----:B------:R-:W-:Y:S02]  /*19f90*/  SHF.R.U32.HI R22, RZ, 0x3, R22 ;  /* 0x00000003ff167819 */ /* 0x000fe40000011616 */
[----:B------:R-:W-:-:S02]  /*19fa0*/  SHF.L.U32 R25, R25, 0x4, RZ ;  /* 0x0000000419197819 */ /* 0x000fc400000006ff */
[----:B------:R-:W-:-:S05]  /*19fb0*/  LOP3.LUT R22, R22, 0xc, RZ, 0xc0, !PT ;  /* 0x0000000c16167812 */ /* 0x000fca00078ec0ff */
[----:B------:R-:W-:-:S05]  /*19fc0*/  IMAD.IADD R22, R22, 0x1, R25 ;  /* 0x0000000116167824 */ /* 0x000fca00078e0219 */
[----:B------:R0:W-:Y:S02]  /*19fd0*/  STS [R22+0x10000], R24 ;  /* 0x0100001816007388 */ /* 0x0001e40000000800 */
.L_x_5:
[----:B------:R-:W-:Y:S05]  /*19fe0*/  @P6 BRA `(.L_x_7) ;  /* 0x0000013000006947 */ /* 0x000fea0003800000 */
[----:B------:R-:W1:Y:S02]  /*19ff0*/  S2R R6, SR_TID.X ;  /* 0x0000000000067919 */ /* 0x000e640000002100 */
[C---:B-1----:R-:W-:Y:S02]  /*1a000*/  LOP3.LUT R7, R6.reuse, 0x1c, RZ, 0xc0, !PT ;  /* 0x0000001c06077812 */ /* 0x042fe400078ec0ff */
[----:B------:R-:W-:Y:S02]  /*1a010*/  LOP3.LUT R6, R6, 0x7f, RZ, 0xc0, !PT ;  /* 0x0000007f06067812 */ /* 0x000fe400078ec0ff */
[----:B------:R-:W-:Y:S02]  /*1a020*/  LEA.HI R7, R7, 0x20, RZ, 0x1e ;  /* 0x0000002007077811 */ /* 0x000fe400078ff0ff */
[----:B------:R-:W-:-:S03]  /*1a030*/  SHF.R.U32.HI R6, RZ, 0x3, R6 ;  /* 0x00000003ff067819 */ /* 0x000fc60000011606 */
[----:B------:R-:W-:Y:S01]  /*1a040*/  IMAD.SHL.U32 R7, R7, 0x10, RZ ;  /* 0x0000001007077824 */ /* 0x000fe200078e00ff */
[----:B------:R-:W-:-:S04]  /*1a050*/  LOP3.LUT R6, R6, 0xc, RZ, 0xc0, !PT ;  /* 0x0000000c06067812 */ /* 0x000fc800078ec0ff */
[----:B------:R-:W-:-:S05]  /*1a060*/  IADD3 R6, R6, R7, RZ ;  /* 0x0000000706067210 */ /* 0x000fca0007ffe0ff */
[----:B------:R1:W-:Y:S02]  /*1a070*/  STS [R6+0x10000], R23 ;  /* 0x0100001706007388 */ /* 0x0003e40000000800 */
.L_x_6:
[----:B------:R-:W-:Y:S05]  /*1a080*/  @P6 BRA `(.L_x_8) ;  /* 0x0000014000006947 */ /* 0x000fea0003800000 */
[----:B-1----:R-:W1:Y:S02]  /*1a090*/  S2R R6, SR_TID.X ;  /* 0x0000000000067919 */ /* 0x002e640000002100 */
[C---:B-1----:R-:W-:Y:S02]  /*1a0a0*/  LOP3.LUT R7, R6.reuse, 0x1c, RZ, 0xc0, !PT ;  /* 0x0000001c06077812 */ /* 0x042fe400078ec0ff */
[----:B------:R-:W-:Y:S02]  /*1a0b0*/  LOP3.LUT R6, R6, 0x7f, RZ, 0xc0, !PT ;  /* 0x0000007f06067812 */ /* 0x000fe400078ec0ff */
[----:B------:R-:W-:Y:S02]  /*1a0c0*/  LEA.HI R7, R7, 0x28, RZ, 0x1e ;  /* 0x0000002807077811 */ /* 0x000fe400078ff0ff */
[----:B------:R-:W-:-:S03]  /*1a0d0*/  SHF.R.U32.HI R6, RZ, 0x3, R6 ;  /* 0x00000003ff067819 */ /* 0x000fc60000011606 */
[----:B------:R-:W-:Y:S01]  /*1a0e0*/  IMAD.SHL.U32 R7, R7, 0x10, RZ ;  /* 0x0000001007077824 */ /* 0x000fe200078e00ff */
[----:B------:R-:W-:-:S05]  /*1a0f0*/  LOP3.LUT R6, R6, 0xc, RZ, 0xc0, !PT ;  /* 0x0000000c06067812 */ /* 0x000fca00078ec0ff */
[----:B------:R-:W-:-:S05]  /*1a100*/  IMAD.IADD R6, R6, 0x1, R7 ;  /* 0x0000000106067824 */ /* 0x000fca00078e0207 */
[----:B------:R1:W-:Y:S02]  /*1a110*/  STS [R6+0x10000], R27 ;  /* 0x0100001b06007388 */ /* 0x0003e40000000800 */
.L_x_7:
[----:B------:R-:W-:Y:S01]  /*1a120*/  @P6 BREAK B1 ;  /* 0x0000000000016942 */ /* 0x000fe20003800000 */
[----:B------:R-:W-:Y:S05]  /*1a130*/  @P6 BRA `(.L_x_9) ;  /* 0x0000013000006947 */ /* 0x000fea0003800000 */
[----:B-1----:R-:W1:Y:S02]  /*1a140*/  S2R R6, SR_TID.X ;  /* 0x0000000000067919 */ /* 0x002e640000002100 */
[C---:B-1----:R-:W-:Y:S02]  /*1a150*/  LOP3.LUT R7, R6.reuse, 0x1c, RZ, 0xc0, !PT ;  /* 0x0000001c06077812 */ /* 0x042fe400078ec0ff */
[----:B------:R-:W-:Y:S02]  /*1a160*/  LOP3.LUT R6, R6, 0x7f, RZ, 0xc0, !PT ;  /* 0x0000007f06067812 */ /* 0x000fe400078ec0ff */
[----:B------:R-:W-:Y:S02]  /*1a170*/  LEA.HI R7, R7, 0x30, RZ, 0x1e ;  /* 0x0000003007077811 */ /* 0x000fe400078ff0ff */
[----:B------:R-:W-:Y:S02]  /*1a180*/  SHF.R.U32.HI R6, RZ, 0x3, R6 ;  /* 0x00000003ff067819 */ /* 0x000fe40000011606 */
[----:B------:R-:W-:-:S02]  /*1a190*/  SHF.L.U32 R7, R7, 0x4, RZ ;  /* 0x0000000407077819 */ /* 0x000fc400000006ff */
[----:B------:R-:W-:-:S05]  /*1a1a0*/  LOP3.LUT R6, R6, 0xc, RZ, 0xc0, !PT ;  /* 0x0000000c06067812 */ /* 0x000fca00078ec0ff */
[----:B------:R-:W-:-:S05]  /*1a1b0*/  IMAD.IADD R6, R6, 0x1, R7 ;  /* 0x0000000106067824 */ /* 0x000fca00078e0207 */
[----:B------:R1:W-:Y:S02]  /*1a1c0*/  STS [R6+0x10000], R5 ;  /* 0x0100000506007388 */ /* 0x0003e40000000800 */
.L_x_8:
[----:B------:R-:W-:Y:S05]  /*1a1d0*/  BSYNC B1 ;  /* 0x0000000000017941 */ /* 0x000fea0003800000 */
.L_x_4:
[----:B-1----:R-:W1:Y:S02]  /*1a1e0*/  S2R R5, SR_TID.X ;  /* 0x0000000000057919 */ /* 0x002e640000002100 */
[C---:B-1----:R-:W-:Y:S02]  /*1a1f0*/  LOP3.LUT R6, R5.reuse, 0x1c, RZ, 0xc0, !PT ;  /* 0x0000001c05067812 */ /* 0x042fe400078ec0ff */
[----:B------:R-:W-:Y:S02]  /*1a200*/  LOP3.LUT R5, R5, 0x7f, RZ, 0xc0, !PT ;  /* 0x0000007f05057812 */ /* 0x000fe400078ec0ff */
[----:B------:R-:W-:Y:S02]  /*1a210*/  LEA.HI R6, R6, 0x38, RZ, 0x1e ;  /* 0x0000003806067811 */ /* 0x000fe400078ff0ff */
[----:B------:R-:W-:-:S03]  /*1a220*/  SHF.R.U32.HI R5, RZ, 0x3, R5 ;  /* 0x00000003ff057819 */ /* 0x000fc60000011605 */
[----:B------:R-:W-:Y:S01]  /*1a230*/  IMAD.SHL.U32 R6, R6, 0x10, RZ ;  /* 0x0000001006067824 */ /* 0x000fe200078e00ff */
[----:B------:R-:W-:-:S04]  /*1a240*/  LOP3.LUT R5, R5, 0xc, RZ, 0xc0, !PT ;  /* 0x0000000c05057812 */ /* 0x000fc800078ec0ff */
[----:B------:R-:W-:-:S05]  /*1a250*/  IADD3 R5, R5, R6, RZ ;  /* 0x0000000605057210 */ /* 0x000fca0007ffe0ff */
[----:B------:R1:W-:Y:S02]  /*1a260*/  @!P6 STS [R5+0x10000], R4 ;  /* 0x010000040500e388 */ /* 0x0003e40000000800 */
.L_x_9:
[----:B------:R-:W-:Y:S05]  /*1a270*/  BSYNC B0 ;  /* 0x0000000000007941 */ /* 0x000fea0003800000 */
.L_x_3:
[----:B------:R-:W-:Y:S01]  /*1a280*/  WARPSYNC 0xffffffff ;  /* 0xffffffff00007948 */ /* 0x000fe20003800000 */
[----:B------:R-:W2:Y:S04]  /*1a290*/  LDL R25, [R1+0x190] ;  /* 0x0001900001197983 */ /* 0x000ea80000100800 */
[----:B------:R-:W3:Y:S04]  /*1a2a0*/  LDL R23, [R1+0x194] ;  /* 0x0001940001177983 */ /* 0x000ee80000100800 */
[----:B0-----:R-:W0:Y:S04]  /*1a2b0*/  S2R R24, SR_TID.X ;  /* 0x0000000000187919 */ /* 0x001e280000002100 */
[----:B-1----:R-:W1:Y:S04]  /*1a2c0*/  S2R R27, SR_TID.X ;  /* 0x00000000001b7919 */ /* 0x002e680000002100 */
[----:B------:R-:W-:Y:S01]  /*1a2d0*/  STL [R1+0x1120], R20 ;  /* 0x0011201401007387 */ /* 0x000fe20000100800 */
[----:B0-----:R-:W-:-:S03]  /*1a2e0*/  LOP3.LUT R21, R24, 0x7f, RZ, 0xc0, !PT ;  /* 0x0000007f18157812 */ /* 0x001fc600078ec0ff */
[----:B------:R-:W-:Y:S01]  /*1a2f0*/  BAR.SYNC.DEFER_BLOCKING 0x0 ;  /* 0x0000000000007b1d */ /* 0x000fe20000010000 */
[C---:B-1----:R-:W-:Y:S02]  /*1a300*/  LOP3.LUT R22, R27.reuse, 0x1c, RZ, 0xc0, !PT ;  /* 0x0000001c1b167812 */ /* 0x042fe400078ec0ff */
[----:B------:R-:W-:-:S03]  /*1a310*/  LOP3.LUT R27, R27, 0x1c, RZ, 0xc0, !PT ;  /* 0x0000001c1b1b7812 */ /* 0x000fc600078ec0ff */
[----:B------:R-:W-:Y:S01]  /*1a320*/  STL [R1+0x1110], R24 ;  /* 0x0011101801007387 */ /* 0x000fe20000100800 */
[----:B------:R-:W-:Y:S02]  /*1a330*/  LEA.HI R26, R22, 0x8, RZ, 0x1e ;  /* 0x00000008161a7811 */ /* 0x000fe400078ff0ff */
[C---:B------:R-:W-:Y:S01]  /*1a340*/  LEA.HI R28, R27.reuse, 0x10, RZ, 0x1e ;  /* 0x000000101b1c7811 */ /* 0x040fe200078ff0ff */
[----:B------:R-:W-:Y:S01]  /*1a350*/  STL [R1+0x1114], R21 ;  /* 0x0011141501007387 */ /* 0x000fe20000100800 */
[----:B------:R-:W-:-:S03]  /*1a360*/  LEA.HI R27, R27, 0x18, RZ, 0x1e ;  /* 0x000000181b1b7811 */ /* 0x000fc600078ff0ff */
[----:B------:R-:W-:Y:S04]  /*1a370*/  STL [R1+0x1118], R26 ;  /* 0x0011181a01007387 */ /* 0x000fe80000100800 */
[----:B------:R-:W0:Y:S04]  /*1a380*/  LDS R6, [R21.X4+0x10000] ;  /* 0x0100000015067984 */ /* 0x000e280000004800 */
[----:B------:R-:W1:Y:S04]  /*1a390*/  LDS R4, [R21.X4+0x10200] ;  /* 0x0102000015047984 */ /* 0x000e680000004800 */
[----:B0-----:R-:W0:Y:S04]  /*1a3a0*/  SHFL.BFLY PT, R7, R6, 0x2, 0x1f ;  /* 0x0c401f0006077f89 */ /* 0x001e2800000e0000 */
[----:B-1----:R-:W1:Y:S01]  /*1a3b0*/  SHFL.BFLY PT, R5, R4, 0x2, 0x1f ;  /* 0x0c401f0004057f89 */ /* 0x002e6200000e0000 */
[----:B0-----:R-:W-:-:S02]  /*1a3c0*/  FMNMX R7, R6, R7, !PT ;  /* 0x0000000706077209 */ /* 0x001fc40007800000 */
[----:B-1----:R-:W-:-:S03]  /*1a3d0*/  FMNMX R5, R4, R5, !PT ;  /* 0x0000000504057209 */ /* 0x002fc60007800000 */
[----:B------:R-:W0:Y:S04]  /*1a3e0*/  SHFL.BFLY PT, R4, R7, 0x1, 0x1f ;  /* 0x0c201f0007047f89 */ /* 0x000e2800000e0000 */
[----:B------:R-:W1:Y:S01]  /*1a3f0*/  SHFL.BFLY PT, R6, R5, 0x1, 0x1f ;  /* 0x0c201f0005067f89 */ /* 0x000e6200000e0000 */
[----:B0-----:R-:W-:Y:S02]  /*1a400*/  FMNMX R4, R7, R4, !PT ;  /* 0x0000000407047209 */ /* 0x001fe40007800000 */
[----:B-1----:R-:W-:-:S03]  /*1a410*/  FMNMX R6, R5, R6, !PT ;  /* 0x0000000605067209 */ /* 0x002fc60007800000 */
[----:B------:R-:W-:Y:S04]  /*1a420*/  @!P6 STS [R21.X4+0x10000], R4 ;  /* 0x010000041500e388 */ /* 0x000fe80000004800 */
[----:B------:R0:W-:Y:S04]  /*1a430*/  @!P6 STS [R21.X4+0x10200], R6 ;  /* 0x010200061500e388 */ /* 0x0001e80000004800 */
[----:B------:R-:W-:Y:S06]  /*1a440*/  BAR.SYNC.DEFER_BLOCKING 0x0 ;  /* 0x0000000000007b1d */ /* 0x000fec0000010000 */
[----:B0-----:R-:W4:Y:S04]  /*1a450*/  LDL R21, [R1+0x198] ;  /* 0x0001980001157983 */ /* 0x001f280000100800 */
[----:B------:R-:W2:Y:S04]  /*1a460*/  LDS R4, [R22.X4+0x10000] ;  /* 0x0100000016047984 */ /* 0x000ea80000004800 */
[----:B------:R-:W3:Y:S04]  /*1a470*/  LDS R5, [R26.X16+0x10000] ;  /* 0x010000001a057984 */ /* 0x000ee8000000c800 */
[----:B------:R0:W-:Y:S04]  /*1a480*/  LDS R7, [R27.X16+0x10000] ;  /* 0x010000001b077984 */ /* 0x0001e8000000c800 */
[----:B------:R-:W4:Y:S01]  /*1a490*/  LDS R6, [R28.X16+0x10000] ;  /* 0x010000001c067984 */ /* 0x000f22000000c800 */
[----:B0-----:R-:W-:-:S02]  /*1a4a0*/  LEA.HI R27, R22, 0x20, RZ, 0x1e ;  /* 0x00000020161b7811 */ /* 0x001fc400078ff0ff */
[----:B--2---:R-:W-:-:S05]  /*1a4b0*/  FMNMX R20, R4, R25, !PT ;  /* 0x0000001904147209 */ /* 0x004fca0007800000 */
[----:B-----5:R-:W-:-:S04]  /*1a4c0*/  FADD R4, R11, -R20 ;  /* 0x800000140b047221 */ /* 0x020fc80000000000 */
[----:B------:R-:W-:Y:S02]  /*1a4d0*/  FMUL R11, R4, 1.4426950216293334961 ;  /* 0x3fb8aa3b040b7820 */ /* 0x000fe40000400000 */
[----:B------:R-:W-:Y:S01]  /*1a4e0*/  FADD R4, R10, -R20 ;  /* 0x800000140a047221 */ /* 0x000fe20000000000 */
[----:B------:R0:W-:Y:S03]  /*1a4f0*/  STL [R1+0x85c], R20 ;  /* 0x00085c1401007387 */ /* 0x0001e60000100800 */
[----:B------:R-:W-:Y:S01]  /*1a500*/  FMUL R10, R4, 1.4426950216293334961 ;  /* 0x3fb8aa3b040a7820 */ /* 0x000fe20000400000 */
[----:B------:R-:W1:Y:S01]  /*1a510*/  MUFU.EX2 R29, R11 ;  /* 0x0000000b001d7308 */ /* 0x000e620000000800 */
[----:B------:R-:W2:Y:S01]  /*1a520*/  LDL R24, [R1+0x19c] ;  /* 0x00019c0001187983 */ /* 0x000ea20000100800 */
[----:B---3--:R-:W-:-:S06]  /*1a530*/  FMNMX R23, R5, R23, !PT ;  /* 0x0000001705177209 */ /* 0x008fcc0007800000 */
[----:B0-----:R-:W0:Y:S01]  /*1a540*/  MUFU.EX2 R20, R10 ;  /* 0x0000000a00147308 */ /* 0x001e220000000800 */
[--C-:B------:R-:W-:Y:S01]  /*1a550*/  FADD R4, R9, -R23.reuse ;  /* 0x8000001709047221 */ /* 0x100fe20000000000 */
[----:B------:R-:W-:Y:S03]  /*1a560*/  STL [R1+0x111c], R27 ;  /* 0x00111c1b01007387 */ /* 0x000fe60000100800 */
[----:B------:R-:W-:Y:S01]  /*1a570*/  FMUL R9, R4, 1.4426950216293334961 ;  /* 0x3fb8aa3b04097820 */ /* 0x000fe20000400000 */
[----:B------:R-:W-:Y:S01]  /*1a580*/  STL [R1+0x858], R23 ;  /* 0x0008581701007387 */ /* 0x000fe20000100800 */
[----:B------:R-:W-:-:S03]  /*1a590*/  FADD R4, R8, -R23 ;  /* 0x8000001708047221 */ /* 0x000fc60000000000 */
[----:B-1----:R-:W-:Y:S04]  /*1a5a0*/  STL [R1+0xec], R29 ;  /* 0x0000ec1d01007387 */ /* 0x002fe80000100800 */
[----:B------:R1:W3:Y:S04]  /*1a5b0*/  LDS R5, [R27.X16+0x10000] ;  /* 0x010000001b057984 */ /* 0x0002e8000000c800 */
[----:B0-----:R-:W-:Y:S04]  /*1a5c0*/  STL [R1+0xe4], R20 ;  /* 0x0000e41401007387 */ /* 0x001fe80000100800 */
[----:B------:R-:W3:Y:S01]  /*1a5d0*/  LDL R8, [R1+0x1a0] ;  /* 0x0001a00001087983 */ /* 0x000ee20000100800 */
[----:B------:R-:W0:Y:S01]  /*1a5e0*/  MUFU.EX2 R10, R9 ;  /* 0x00000009000a7308 */ /* 0x000e220000000800 */
[----:B----4-:R-:W-:Y:S01]  /*1a5f0*/  FMNMX R21, R6, R21, !PT ;  /* 0x0000001506157209 */ /* 0x010fe20007800000 */
[----:B------:R-:W-:-:S04]  /*1a600*/  FMUL R6, R4, 1.4426950216293334961 ;  /* 0x3fb8aa3b04067820 */ /* 0x000fc80000400000 */
[--C-:B------:R-:W-:Y:S02]  /*1a610*/  FADD R3, R3, -R21.reuse ;  /* 0x8000001503037221 */ /* 0x100fe40000000000 */
[----:B------:R4:W0:Y:S01]  /*1a620*/  MUFU.EX2 R11, R6 ;  /* 0x00000006000b7308 */ /* 0x0008220000000800 */
[----:B------:R-:W-:-:S04]  /*1a630*/  FADD R2, R2, -R21 ;  /* 0x8000001502027221 */ /* 0x000fc80000000000 */
[----:B------:R-:W-:Y:S02]  /*1a640*/  FMUL R2, R2, 1.4426950216293334961 ;  /* 0x3fb8aa3b02027820 */ /* 0x000fe40000400000 */
[----:B----4-:R-:W-:Y:S02]  /*1a650*/  FMUL R6, R3, 1.4426950216293334961 ;  /* 0x3fb8aa3b03067820 */ /* 0x010fe40000400000 */
[----:B-1----:R1:W-:Y:S08]  /*1a660*/  MUFU.EX2 R27, R2 ;  /* 0x00000002001b7308 */ /* 0x0023f00000000800 */
[----:B------:R-:W4:Y:S01]  /*1a670*/  MUFU.EX2 R26, R6 ;  /* 0x00000006001a7308 */ /* 0x000f220000000800 */
[----:B------:R1:W-:Y:S04]  /*1a680*/  STL [R1+0x818], R21 ;  /* 0x0008181501007387 */ /* 0x0003e80000100800 */
[----:B0-----:R-:W-:Y:S04]  /*1a690*/  STL [R1+0xdc], R10 ;  /* 0x0000dc0a01007387 */ /* 0x001fe80000100800 */
[----:B------:R-:W-:Y:S01]  /*1a6a0*/  STL [R1+0xd4], R11 ;  /* 0x0000d40b01007387 */ /* 0x000fe20000100800 */
[----:B--2---:R-:W-:-:S05]  /*1a6b0*/  FMNMX R7, R7, R24, !PT ;  /* 0x0000001807077209 */ /* 0x004fca0007800000 */
[--C-:B------:R-:W-:Y:S02]  /*1a6c0*/  FADD R0, R0, -R7.reuse ;  /* 0x8000000700007221 */ /* 0x100fe40000000000 */
[----:B-1----:R-:W-:Y:S02]  /*1a6d0*/  FADD R2, R12, -R7 ;  /* 0x800000070c027221 */ /* 0x002fe40000000000 */
[----:B------:R-:W-:Y:S02]  /*1a6e0*/  FMUL R0, R0, 1.4426950216293334961 ;  /* 0x3fb8aa3b00007820 */ /* 0x000fe40000400000 */
[----:B------:R-:W-:Y:S02]  /*1a6f0*/  FMUL R2, R2, 1.4426950216293334961 ;  /* 0x3fb8aa3b02027820 */ /* 0x000fe40000400000 */
[----:B------:R-:W0:Y:S01]  /*1a700*/  MUFU.EX2 R24, R0 ;  /* 0x0000000000187308 */ /* 0x000e220000000800 */
[----:B------:R1:W-:Y:S07]  /*1a710*/  STL [R1+0x80c], R7 ;  /* 0x00080c0701007387 */ /* 0x0003ee0000100800 */
[----:B------:R2:W0:Y:S01]  /*1a720*/  MUFU.EX2 R21, R2 ;  /* 0x0000000200157308 */ /* 0x0004220000000800 */
[----:B----4-:R-:W-:Y:S04]  /*1a730*/  STL [R1+0xcc], R26 ;  /* 0x0000cc1a01007387 */ /* 0x010fe80000100800 */
[----:B------:R-:W4:Y:S01]  /*1a740*/  LDL R9, [R1+0x1a4] ;  /* 0x0001a40001097983 */ /* 0x000f220000100800 */
[----:B---3--:R-:W-:-:S03]  /*1a750*/  FMNMX R6, R5, R8, !PT ;  /* 0x0000000805067209 */ /* 0x008fc60007800000 */
[----:B------:R-:W-:Y:S02]  /*1a760*/  STL [R1+0xc8], R27 ;  /* 0x0000c81b01007387 */ /* 0x000fe40000100800 */
[----:B------:R-:W-:Y:S02]  /*1a770*/  FADD R5, R13, -R6 ;  /* 0x800000060d057221 */ /* 0x000fe40000000000 */
[----:B------:R-:W3:Y:S02]  /*1a780*/  LDL R28, [R1+0x1a8] ;  /* 0x0001a800011c7983 */ /* 0x000ee40000100800 */
[----:B-1----:R-:W-:Y:S02]  /*1a790*/  FMUL R7, R5, 1.4426950216293334961 ;  /* 0x3fb8aa3b05077820 */ /* 0x002fe40000400000 */
[----:B------:R-:W-:Y:S01]  /*1a7a0*/  STL [R1+0x7c0], R6 ;  /* 0x0007c00601007387 */ /* 0x000fe20000100800 */
[----:B--2---:R-:W-:-:S03]  /*1a7b0*/  FADD R2, R29, R20 ;  /* 0x000000141d027221 */ /* 0x004fc60000000000 */
[----:B0-----:R-:W-:Y:S01]  /*1a7c0*/  STL [R1+0xc0], R24 ;  /* 0x0000c01801007387 */ /* 0x001fe20000100800 */
[----:B------:R0:W1:Y:S03]  /*1a7d0*/  MUFU.EX2 R8, R7 ;  /* 0x0000000700087308 */ /* 0x0000660000000800 */
[----:B------:R-:W2:Y:S04]  /*1a7e0*/  LDL.LU R20, [R1+0x1120] ;  /* 0x0011200001147983 */ /* 0x000ea80000300800 */
[----:B------:R-:W-:Y:S04]  /*1a7f0*/  STL [R1+0xbc], R21 ;  /* 0x0000bc1501007387 */ /* 0x000fe80000100800 */
[----:B0-----:R-:W2:Y:S01]  /*1a800*/  LDL R7, [R1+0x1ac] ;  /* 0x0001ac0001077983 */ /* 0x001ea20000100800 */
[----:B------:R-:W-:-:S05]  /*1a810*/  LEA.HI R25, R22, 0x28, RZ, 0x1e ;  /* 0x0000002816197811 */ /* 0x000fca00078ff0ff */
[----:B------:R-:W-:Y:S01]  /*1a820*/  LDS R4, [R25.X16+0x10000] ;  /* 0x0100000019047984 */ /* 0x000fe2000000c800 */
[C---:B------:R-:W-:Y:S02]  /*1a830*/  LEA.HI R23, R22.reuse, 0x30, RZ, 0x1e ;  /* 0x0000003016177811 */ /* 0x040fe400078ff0ff */
[----:B------:R-:W-:-:S03]  /*1a840*/  LEA.HI R22, R22, 0x38, RZ, 0x1e ;  /* 0x0000003816167811 */ /* 0x000fc600078ff0ff */
[----:B------:R-:W-:Y:S04]  /*1a850*/  LDS R3, [R23.X16+0x10000] ;  /* 0x0100000017037984 */ /* 0x000fe8000000c800 */
[----:B------:R-:W-:Y:S01]  /*1a860*/  LDS R0, [R22.X16+0x10000] ;  /* 0x0100000016007984 */ /* 0x000fe2000000c800 */
[----:B------:R-:W-:-:S03]  /*1a870*/  FADD R5, R14, -R6 ;  /* 0x800000060e057221 */ /* 0x000fc60000000000 */
[----:B------:R-:W0:Y:S01]  /*1a880*/  SHFL.BFLY PT, R6, R2, 0x2, 0x1f ;  /* 0x0c401f0002067f89 */ /* 0x000e2200000e0000 */
[----:B------:R-:W-:Y:S02]  /*1a890*/  FMUL R5, R5, 1.4426950216293334961 ;  /* 0x3fb8aa3b05057820 */ /* 0x000fe40000400000 */
[----:B0-----:R-:W-:Y:S01]  /*1a8a0*/  FADD R2, R2, R6 ;  /* 0x0000000602027221 */ /* 0x001fe20000000000 */
[----:B------:R-:W-:Y:S01]  /*1a8b0*/  BSSY B0, `(.L_x_10) ;  /* 0x0000051000007945 */ /* 0x000fe20003800000 */
[----:B------:R-:W-:Y:S01]  /*1a8c0*/  BAR.SYNC.DEFER_BLOCKING 0x0 ;  /* 0x0000000000007b1d */ /* 0x000fe20000010000 */
[----:B----4-:R-:W-:-:S05]  /*1a8d0*/  FMNMX R9, R4, R9, !PT ;  /* 0x0000000904097209 */ /* 0x010fca0007800000 */
[--C-:B------:R-:W-:Y:S01]  /*1a8e0*/  FADD R4, R15, -R9.reuse ;  /* 0x800000090f047221 */ /* 0x100fe20000000000 */
[----:B------:R0:W-:Y:S01]  /*1a8f0*/  STL [R1+0x7b0], R9 ;  /* 0x0007b00901007387 */ /* 0x0001e20000100800 */
[----:B---3--:R-:W-:Y:S02]  /*1a900*/  FMNMX R29, R3, R28, !PT ;  /* 0x0000001c031d7209 */ /* 0x008fe40007800000 */
[----:B------:R-:W-:Y:S02]  /*1a910*/  FMUL R4, R4, 1.4426950216293334961 ;  /* 0x3fb8aa3b04047820 */ /* 0x000fe40000400000 */
[----:B------:R-:W-:Y:S01]  /*1a920*/  FADD R3, R16, -R9 ;  /* 0x8000000910037221 */ /* 0x000fe20000000000 */
[----:B------:R-:W3:Y:S08]  /*1a930*/  MUFU.EX2 R15, R5 ;  /* 0x00000005000f7308 */ /* 0x000ef00000000800 */
[----:B0-----:R0:W4:Y:S01]  /*1a940*/  MUFU.EX2 R9, R4 ;  /* 0x0000000400097308 */ /* 0x0011220000000800 */
[----:B--2---:R-:W-:Y:S01]  /*1a950*/  FMNMX R28, R0, R7, !PT ;  /* 0x00000007001c7209 */ /* 0x004fe20007800000 */
[----:B0-----:R-:W-:-:S02]  /*1a960*/  FMUL R4, R3, 1.4426950216293334961 ;  /* 0x3fb8aa3b03047820 */ /* 0x001fc40000400000 */
[----:B------:R-:W-:Y:S02]  /*1a970*/  FADD R3, R17, -R29 ;  /* 0x8000001d11037221 */ /* 0x000fe40000000000 */
[--C-:B------:R-:W-:Y:S02]  /*1a980*/  FADD R5, R19, -R28.reuse ;  /* 0x8000001c13057221 */ /* 0x100fe40000000000 */
[----:B------:R0:W2:Y:S02]  /*1a990*/  MUFU.EX2 R14, R4 ;  /* 0x00000004000e7308 */ /* 0x0000a40000000800 */
[----:B------:R-:W-:Y:S02]  /*1a9a0*/  FMUL R6, R5, 1.4426950216293334961 ;  /* 0x3fb8aa3b05067820 */ /* 0x000fe40000400000 */
[----:B------:R-:W-:Y:S02]  /*1a9b0*/  FADD R5, R20, -R28 ;  /* 0x8000001c14057221 */ /* 0x000fe40000000000 */
[----:B0-----:R-:W-:-:S02]  /*1a9c0*/  FMUL R4, R3, 1.4426950216293334961 ;  /* 0x3fb8aa3b03047820 */ /* 0x001fc40000400000 */
[----:B------:R-:W-:Y:S02]  /*1a9d0*/  FADD R3, R18, -R29 ;  /* 0x8000001d12037221 */ /* 0x000fe40000000000 */
[----:B------:R-:W0:Y:S02]  /*1a9e0*/  MUFU.EX2 R12, R4 ;  /* 0x00000004000c7308 */ /* 0x000e240000000800 */
[----:B------:R-:W-:Y:S02]  /*1a9f0*/  FMUL R3, R3, 1.4426950216293334961 ;  /* 0x3fb8aa3b03037820 */ /* 0x000fe40000400000 */
[----:B------:R-:W-:Y:S02]  /*1aa00*/  FMUL R5, R5, 1.4426950216293334961 ;  /* 0x3fb8aa3b05057820 */ /* 0x000fe40000400000 */
[----:B------:R-:W-:Y:S02]  /*1aa10*/  FADD R0, R10, R11 ;  /* 0x0000000b0a007221 */ /* 0x000fe40000000000 */
[----:B------:R-:W0:Y:S08]  /*1aa20*/  MUFU.EX2 R13, R3 ;  /* 0x00000003000d7308 */ /* 0x000e300000000800 */
[----:B------:R0:W0:Y:S01]  /*1aa30*/  MUFU.EX2 R10, R6 ;  /* 0x00000006000a7308 */ /* 0x0000220000000800 */
[----:B-1----:R-:W-:Y:S07]  /*1aa40*/  STL [R1+0xb4], R8 ;  /* 0x0000b40801007387 */ /* 0x002fee0000100800 */
[----:B------:R-:W1:Y:S01]  /*1aa50*/  MUFU.EX2 R11, R5 ;  /* 0x00000005000b7308 */ /* 0x000e620000000800 */
[----:B---3--:R-:W-:Y:S04]  /*1aa60*/  STL [R1+0xac], R15 ;  /* 0x0000ac0f01007387 */ /* 0x008fe80000100800 */
[----:B------:R-:W-:Y:S04]  /*1aa70*/  STL [R1+0x7a0], R29 ;  /* 0x0007a01d01007387 */ /* 0x000fe80000100800 */
[----:B----4-:R3:W-:Y:S04]  /*1aa80*/  STL [R1+0xa4], R9 ;  /* 0x0000a40901007387 */ /* 0x0107e80000100800 */
[----:B--2---:R-:W-:Y:S04]  /*1aa90*/  STL [R1+0xa0], R14 ;  /* 0x0000a00e01007387 */ /* 0x004fe80000100800 */
[----:B0-----:R-:W-:Y:S01]  /*1aaa0*/  STL [R1+0x98], R12 ;  /* 0x0000980c01007387 */ /* 0x001fe20000100800 */
[----:B------:R-:W-:-:S03]  /*1aab0*/  FADD R6, R26, R27 ;  /* 0x0000001b1a067221 */ /* 0x000fc60000000000 */
[----:B------:R-:W-:Y:S04]  /*1aac0*/  STL [R1+0x77c], R28 ;  /* 0x00077c1c01007387 */ /* 0x000fe80000100800 */
[----:B------:R-:W-:Y:S01]  /*1aad0*/  STL [R1+0x90], R13 ;  /* 0x0000900d01007387 */ /* 0x000fe20000100800 */
[----:B------:R-:W-:-:S03]  /*1aae0*/  FADD R7, R24, R21 ;  /* 0x0000001518077221 */ /* 0x000fc60000000000 */
[----:B------:R-:W-:Y:S04]  /*1aaf0*/  STL [R1+0x88], R10 ;  /* 0x0000880a01007387 */ /* 0x000fe80000100800 */
[----:B-1----:R-:W-:Y:S04]  /*1ab00*/  STL [R1+0x84], R11 ;  /* 0x0000840b01007387 */ /* 0x002fe80000100800 */
[----:B------:R0:W5:Y:S04]  /*1ab10*/  LDL.LU R27, [R1+0x111c] ;  /* 0x00111c00011b7983 */ /* 0x0001680000300800 */
[----:B------:R0:W5:Y:S04]  /*1ab20*/  LDL.LU R26, [R1+0x1118] ;  /* 0x00111800011a7983 */ /* 0x0001680000300800 */
[----:B------:R0:W5:Y:S04]  /*1ab30*/  LDL.LU R21, [R1+0x1114] ;  /* 0x0011140001157983 */ /* 0x0001680000300800 */
[----:B------:R0:W5:Y:S04]  /*1ab40*/  LDL.LU R24, [R1+0x1110] ;  /* 0x0011100001187983 */ /* 0x0001680000300800 */
[----:B------:R-:W1:Y:S04]  /*1ab50*/  SHFL.BFLY PT, R3, R0, 0x2, 0x1f ;  /* 0x0c401f0000037f89 */ /* 0x000e6800000e0000 */
[----:B------:R-:W2:Y:S01]  /*1ab60*/  SHFL.BFLY PT, R4, R2, 0x1, 0x1f ;  /* 0x0c201f0002047f89 */ /* 0x000ea200000e0000 */
[----:B---3--:R-:W-:-:S02]  /*1ab70*/  FADD R9, R9, R14 ;  /* 0x0000000e09097221 */ /* 0x008fc40000000000 */
[----:B------:R-:W-:Y:S02]  /*1ab80*/  FADD R8, R8, R15 ;  /* 0x0000000f08087221 */ /* 0x000fe40000000000 */
[----:B------:R-:W-:Y:S01]  /*1ab90*/  FADD R5, R12, R13 ;  /* 0x0000000d0c057221 */ /* 0x000fe20000000000 */
[----:B------:R-:W3:Y:S04]  /*1aba0*/  SHFL.BFLY PT, R14, R6, 0x2, 0x1f ;  /* 0x0c401f00060e7f89 */ /* 0x000ee800000e0000 */
[----:B------:R-:W4:Y:S04]  /*1abb0*/  SHFL.BFLY PT, R13, R7, 0x2, 0x1f ;  /* 0x0c401f00070d7f89 */ /* 0x000f2800000e0000 */
[----:B------:R-:W0:Y:S01]  /*1abc0*/  SHFL.BFLY PT, R12, R8, 0x2, 0x1f ;  /* 0x0c401f00080c7f89 */ /* 0x000e2200000e0000 */
[----:B-1----:R-:W-:-:S02]  /*1abd0*/  FADD R0, R0, R3 ;  /* 0x0000000300007221 */ /* 0x002fc40000000000 */
[----:B------:R-:W-:Y:S02]  /*1abe0*/  FADD R3, R10, R11 ;  /* 0x0000000b0a037221 */ /* 0x000fe40000000000 */
[----:B--2---:R-:W-:Y:S01]  /*1abf0*/  FADD R2, R2, R4 ;  /* 0x0000000402027221 */ /* 0x004fe20000000000 */
[----:B------:R-:W1:Y:S04]  /*1ac00*/  SHFL.BFLY PT, R11, R9, 0x2, 0x1f ;  /* 0x0c401f00090b7f89 */ /* 0x000e6800000e0000 */
[----:B------:R-:W2:Y:S04]  /*1ac10*/  SHFL.BFLY PT, R10, R5, 0x2, 0x1f ;  /* 0x0c401f00050a7f89 */ /* 0x000ea800000e0000 */
[----:B------:R-:W2:Y:S04]  /*1ac20*/  SHFL.BFLY PT, R4, R3, 0x2, 0x1f ;  /* 0x0c401f0003047f89 */ /* 0x000ea800000e0000 */
[----:B------:R-:W2:Y:S01]  /*1ac30*/  SHFL.BFLY PT, R15, R0, 0x1, 0x1f ;  /* 0x0c201f00000f7f89 */ /* 0x000ea200000e0000 */
[----:B---3--:R-:W-:-:S02]  /*1ac40*/  FADD R6, R6, R14 ;  /* 0x0000000e06067221 */ /* 0x008fc40000000000 */
[----:B----4-:R-:W-:Y:S02]  /*1ac50*/  FADD R7, R7, R13 ;  /* 0x0000000d07077221 */ /* 0x010fe40000000000 */
[----:B0-----:R-:W-:Y:S02]  /*1ac60*/  FADD R8, R8, R12 ;  /* 0x0000000c08087221 */ /* 0x001fe40000000000 */
[----:B-1----:R-:W-:Y:S02]  /*1ac70*/  FADD R9, R9, R11 ;  /* 0x0000000b09097221 */ /* 0x002fe40000000000 */
[----:B--2---:R-:W-:Y:S02]  /*1ac80*/  FADD R10, R5, R10 ;  /* 0x0000000a050a7221 */ /* 0x004fe40000000000 */
[----:B------:R-:W-:Y:S01]  /*1ac90*/  FADD R11, R3, R4 ;  /* 0x00000004030b7221 */ /* 0x000fe20000000000 */
[----:B------:R0:W1:Y:S01]  /*1aca0*/  SHFL.BFLY PT, R12, R6, 0x1, 0x1f ;  /* 0x0c201f00060c7f89 */ /* 0x00006200000e0000 */
[----:B------:R-:W-:-:S03]  /*1acb0*/  FADD R0, R0, R15 ;  /* 0x0000000f00007221 */ /* 0x000fc60000000000 */
[----:B------:R0:W2:Y:S04]  /*1acc0*/  SHFL.BFLY PT, R13, R7, 0x1, 0x1f ;  /* 0x0c201f00070d7f89 */ /* 0x0000a800000e0000 */
[----:B------:R0:W3:Y:S04]  /*1acd0*/  SHFL.BFLY PT, R14, R8, 0x1, 0x1f ;  /* 0x0c201f00080e7f89 */ /* 0x0000e800000e0000 */
[----:B------:R0:W4:Y:S04]  /*1ace0*/  SHFL.BFLY PT, R15, R9, 0x1, 0x1f ;  /* 0x0c201f00090f7f89 */ /* 0x00012800000e0000 */
[----:B------:R0:W0:Y:S04]  /*1acf0*/  SHFL.BFLY PT, R16, R10, 0x1, 0x1f ;  /* 0x0c201f000a107f89 */ /* 0x00002800000e0000 */
[----:B------:R0:W0:Y:S01]  /*1ad00*/  SHFL.BFLY PT, R17, R11, 0x1, 0x1f ;  /* 0x0c201f000b117f89 */ /* 0x00002200000e0000 */
[----:B------:R-:W-:Y:S05]  /*1ad10*/  @P6 BRA `(.L_x_11) ;  /* 0x000000a000006947 */ /* 0x000fea0003800000 */
[----:B------:R-:W4:Y:S02]  /*1ad20*/  S2R R19, SR_TID.X ;  /* 0x0000000000137919 */ /* 0x000f240000002100 */
[----:B----4-:R-:W-:-:S02]  /*1ad30*/  LOP3.LUT R18, R19, 0x1c, RZ, 0xc0, !PT ;  /* 0x0000001c13127812 */ /* 0x010fc400078ec0ff */
[----:B------:R-:W-:-:S03]  /*1ad40*/  LOP3.LUT R19, R19, 0x7f, RZ, 0xc0, !PT ;  /* 0x0000007f13137812 */ /* 0x000fc600078ec0ff */
[----:B------:R-:W-:Y:S01]  /*1ad50*/  IMAD.SHL.U32 R18, R18, 0x4, RZ ;  /* 0x0000000412127824 */ /* 0x000fe200078e00ff */
[----:B------:R-:W-:-:S04]  /*1ad60*/  SHF.R.U32.HI R19, RZ, 0x3, R19 ;  /* 0x00000003ff137819 */ /* 0x000fc80000011613 */
[----:B------:R-:W-:-:S05]  /*1ad70*/  LOP3.LUT R19, R19, 0xc, RZ, 0xc0, !PT ;  /* 0x0000000c13137812 */ /* 0x000fca00078ec0ff */
[----:B------:R-:W-:Y:S02]  /*1ad80*/  IMAD.IADD R19, R18, 0x1, R19 ;  /* 0x0000000112137824 */ /* 0x000fe400078e0213 */
[----:B------:R-:W4:Y:S04]  /*1ad90*/  LDL R18, [R1+0x8b0] ;  /* 0x0008b00001127983 */ /* 0x000f280000100800 */
[----:B------:R3:W-:Y:S04]  /*1ada0*/  STS [R19+0x10000], R2 ;  /* 0x0100000213007388 */ /* 0x0007e80000000800 */
[----:B----4-:R3:W-:Y:S02]  /*1adb0*/  STS [R18+0x10000], R0 ;  /* 0x0100000012007388 */ /* 0x0107e40000000800 */
.L_x_11:
[----:B------:R-:W-:Y:S05]  /*1adc0*/  BSYNC B0 ;  /* 0x0000000000007941 */ /* 0x000fea0003800000 */
.L_x_10:
[----:B----4-:R-:W4:Y:S04]  /*1add0*/  LDL.LU R5, [R1+0x190] ;  /* 0x0001900001057983 */ /* 0x010f280000300800 */
[----:B---3--:R-:W4:Y:S04]  /*1ade0*/  LDL R0, [R1+0x85c] ;  /* 0x00085c0001007983 */ /* 0x008f280000100800 */
[----:B------:R-:W3:Y:S04]  /*1adf0*/  LDL R4, [R1+0x858] ;  /* 0x0008580001047983 */ /* 0x000ee80000100800 */
[----:B--2---:R-:W2:Y:S04]  /*1ae00*/  LDL R3, [R1+0x818] ;  /* 0x0008180001037983 */ /* 0x004ea80000100800 */
[----:B------:R-:W2:Y:S04]  /*1ae10*/  LDL R2, [R1+0x80c] ;  /* 0x00080c0001027983 */ /* 0x000ea80000100800 */
[----:B-----5:R1:W-:Y:S04]  /*1ae20*/  STL [R1+0x1110], R21 ;  /* 0x0011101501007387 */ /* 0x0203e80000100800 */
[----:B-1----:R-:W2:Y:S04]  /*1ae30*/  LDL.LU R21, [R1+0x1a0] ;  /* 0x0001a00001157983 */ /* 0x002ea80000300800 */
[----:B------:R-:W2:Y:S04]  /*1ae40*/  LDL.LU R19, [R1+0x1a4] ;  /* 0x0001a40001137983 */ /* 0x000ea80000300800 */
[----:B------:R-:W2:Y:S04]  /*1ae50*/  LDL R18, [R1+0x7b0] ;  /* 0x0007b00001127983 */ /* 0x000ea80000100800 */
[----:B------:R-:W2:Y:S01]  /*1ae60*/  LDL.LU R20, [R1+0x1ac] ;  /* 0x0001ac0001147983 */ /* 0x000ea20000300800 */
[----:B----4-:R-:W-:-:S04]  /*1ae70*/  FADD R0, -R0, R5 ;  /* 0x0000000500007221 */ /* 0x010fc80000000100 */
[----:B------:R-:W-:Y:S02]  /*1ae80*/  FMUL R5, R0, 1.4426950216293334961 ;  /* 0x3fb8aa3b00057820 */ /* 0x000fe40000400000 */
[----:B------:R-:W3:Y:S04]  /*1ae90*/  LDL.LU R0, [R1+0x194] ;  /* 0x0001940001007983 */ /* 0x000ee80000300800 */
[----:B------:R-:W-:Y:S01]  /*1aea0*/  MUFU.EX2 R5, R5 ;  /* 0x0000000500057308 */ /* 0x000fe20000000800 */
[----:B---3--:R-:W-:-:S04]  /*1aeb0*/  FADD R0, -R4, R0 ;  /* 0x0000000004007221 */ /* 0x008fc80000000100 */
[----:B------:R-:W-:Y:S02]  /*1aec0*/  FMUL R4, R0, 1.4426950216293334961 ;  /* 0x3fb8aa3b00047820 */ /* 0x000fe40000400000 */
[----:B------:R-:W3:Y:S01]  /*1aed0*/  LDL.LU R0, [R1+0x198] ;  /* 0x0001980001007983 */ /* 0x000ee20000300800 */
[----:B--2---:R-:W-:-:S03]  /*1aee0*/  FADD R18, -R18, R19 ;  /* 0x0000001312127221 */ /* 0x004fc60000000100 */
[----:B------:R-:W-:Y:S01]  /*1aef0*/  MUFU.EX2 R4, R4 ;  /* 0x0000000400047308 */ /* 0x000fe20000000800 */
[----:B---3--:R-:W-:-:S04]  /*1af00*/  FADD R0, -R3, R0 ;  /* 0x0000000003007221 */ /* 0x008fc80000000100 */
[----:B------:R-:W-:Y:S02]  /*1af10*/  FMUL R3, R0, 1.4426950216293334961 ;  /* 0x3fb8aa3b00037820 */ /* 0x000fe40000400000 */
[----:B------:R-:W2:Y:S01]  /*1af20*/  LDL.LU R0, [R1+0x19c] ;  /* 0x00019c0001007983 */ /* 0x000ea20000300800 */
[----:B------:R-:W-:-:S03]  /*1af30*/  FMUL R19, R18, 1.4426950216293334961 ;  /* 0x3fb8aa3b12137820 */ /* 0x000fc60000400000 */
[----:B------:R-:W-:Y:S01]  /*1af40*/  MUFU.EX2 R3, R3 ;  /* 0x0000000300037308 */ /* 0x000fe20000000800 */
[----:B--2---:R-:W-:-:S04]  /*1af50*/  FADD R0, -R2, R0 ;  /* 0x0000000002007221 */ /* 0x004fc80000000100 */
[----:B------:R-:W-:Y:S02]  /*1af60*/  FMUL R2, R0, 1.4426950216293334961 ;  /* 0x3fb8aa3b00027820 */ /* 0x000fe40000400000 */
[----:B------:R-:W2:Y:S01]  /*1af70*/  LDL R0, [R1+0x7c0] ;  /* 0x0007c00001007983 */ /* 0x000ea20000100800 */
[----:B------:R-:W1:Y:S01]  /*1af80*/  MUFU.EX2 R19, R19 ;  /* 0x0000001300137308 */ /* 0x000e620000000800 */
[----:B--2---:R-:W-:Y:S02]  /*1af90*/  FADD R0, -R0, R21 ;  /* 0x0000001500007221 */ /* 0x004fe40000000100 */
[----:B------:R2:W5:Y:S05]  /*1afa0*/  LDL.LU R21, [R1+0x1110] ;  /* 0x0011100001157983 */ /* 0x00056a0000300800 */
[----:B------:R-:W3:Y:S01]  /*1afb0*/  MUFU.EX2 R2, R2 ;  /* 0x0000000200027308 */ /* 0x000ee20000000800 */
[----:B------:R-:W-:Y:S01]  /*1afc0*/  FMUL R0, R0, 1.4426950216293334961 ;  /* 0x3fb8aa3b00007820 */ /* 0x000fe20000400000 */
[----:B------:R-:W4:Y:S04]  /*1afd0*/  LDL.LU R18, [R1+0x1a8] ;  /* 0x0001a80001127983 */ /* 0x000f280000300800 */
[----:B-1----:R2:W-:Y:S02]  /*1afe0*/  STL [R1+0x1c8], R19 ;  /* 0x0001c81301007387 */ /* 0x0025e40000100800 */
[----:B------:R-:W1:Y:S01]  /*1aff0*/  MUFU.EX2 R0, R0 ;  /* 0x0000000000007308 */ /* 0x000e620000000800 */
[----:B------:R-:W-:Y:S01]  /*1b000*/  BSSY B0, `(.L_x_12) ;  /* 0x0000032000007945 */ /* 0x000fe20003800000 */
[----:B------:R-:W-:Y:S01]  /*1b010*/  BSSY B1, `(.L_x_13) ;  /* 0x000002b000017945 */ /* 0x000fe20003800000 */
[----:B0-----:R-:W-:-:S02]  /*1b020*/  FADD R6, R6, R12 ;  /* 0x0000000c06067221 */ /* 0x001fc40000000000 */
[----:B------:R-:W-:Y:S02]  /*1b030*/  FADD R7, R7, R13 ;  /* 0x0000000d07077221 */ /* 0x000fe40000000000 */
[----:B------:R-:W-:Y:S02]  /*1b040*/  FADD R8, R8, R14 ;  /* 0x0000000e08087221 */ /* 0x000fe40000000000 */
[----:B------:R-:W-:Y:S02]  /*1b050*/  FADD R9, R9, R15 ;  /* 0x0000000f09097221 */ /* 0x000fe40000000000 */
[----:B------:R-:W-:Y:S02]  /*1b060*/  FADD R10, R10, R16 ;  /* 0x000000100a0a7221 */ /* 0x000fe40000000000 */
[----:B------:R-:W-:Y:S02]  /*1b070*/  FADD R11, R11, R17 ;  /* 0x000000110b0b7221 */ /* 0x000fe40000000000 */
[----:B----4-:R-:W-:-:S04]  /*1b080*/  FADD R18, -R29, R18 ;  /* 0x000000121d127221 */ /* 0x010fc80000000100 */
[----:B------:R-:W-:Y:S02]  /*1b090*/  FMUL R29, R18, 1.4426950216293334961 ;  /* 0x3fb8aa3b121d7820 */ /* 0x000fe40000400000 */
[----:B------:R-:W-:-:S04]  /*1b0a0*/  FADD R18, -R28, R20 ;  /* 0x000000141c127221 */ /* 0x000fc80000000100 */
[----:B------:R-:W-:Y:S01]  /*1b0b0*/  FMUL R18, R18, 1.4426950216293334961 ;  /* 0x3fb8aa3b12127820 */ /* 0x000fe20000400000 */
[----:B------:R-:W0:Y:S08]  /*1b0c0*/  MUFU.EX2 R29, R29 ;  /* 0x0000001d001d7308 */ /* 0x000e300000000800 */
[----:B------:R2:W4:Y:S01]  /*1b0d0*/  MUFU.EX2 R28, R18 ;  /* 0x00000012001c7308 */ /* 0x0005220000000800 */
[----:B------:R-:W-:Y:S05]  /*1b0e0*/  @P6 BRA `(.L_x_14) ;  /* 0x0000005000006947 */ /* 0x000fea0003800000 */
[----:B-1-3--:R-:W3:Y:S04]  /*1b0f0*/  LDL R20, [R1+0x8ac] ;  /* 0x0008ac0001147983 */ /* 0x00aee80000100800 */
[----:B---3--:R1:W-:Y:S01]  /*1b100*/  STS [R20+0x10000], R6 ;  /* 0x0100000614007388 */ /* 0x0083e20000000800 */
[----:B------:R-:W-:Y:S05]  /*1b110*/  @P6 BRA `(.L_x_15) ;  /* 0x000000a000006947 */ /* 0x000fea0003800000 */
[----:B-1----:R-:W3:Y:S04]  /*1b120*/  LDL R20, [R1+0x8a8] ;  /* 0x0008a80001147983 */ /* 0x002ee80000100800 */
[----:B---3--:R1:W-:Y:S02]  /*1b130*/  STS [R20+0x10000], R7 ;  /* 0x0100000714007388 */ /* 0x0083e40000000800 */
.L_x_14:
[----:B-1-3--:R-:W-:Y:S05]  /*1b140*/  @P6 BRA `(.L_x_16) ;  /* 0x000000f000006947 */ /* 0x00afea0003800000 */
[----:B------:R-:W1:Y:S01]  /*1b150*/  S2R R6, SR_TID.X ;  /* 0x0000000000067919 */ /* 0x000e620000002100 */
[----:B------:R-:W-:-:S02]  /*1b160*/  SHF.L.U32 R7, R27, 0x4, RZ ;  /* 0x000000041b077819 */ /* 0x000fc400000006ff */
[----:B-1----:R-:W-:-:S04]  /*1b170*/  LOP3.LUT R6, R6, 0x7f, RZ, 0xc0, !PT ;  /* 0x0000007f06067812 */ /* 0x002fc800078ec0ff */
[----:B------:R-:W-:-:S04]  /*1b180*/  SHF.R.U32.HI R6, RZ, 0x3, R6 ;  /* 0x00000003ff067819 */ /* 0x000fc80000011606 */
[----:B------:R-:W-:-:S05]  /*1b190*/  LOP3.LUT R6, R6, 0xc, RZ, 0xc0, !PT ;  /* 0x0000000c06067812 */ /* 0x000fca00078ec0ff */
[----:B------:R-:W-:-:S05]  /*1b1a0*/  IMAD.IADD R6, R6, 0x1, R7 ;  /* 0x0000000106067824 */ /* 0x000fca00078e0207 */
[----:B------:R1:W-:Y:S02]  /*1b1b0*/  STS [R6+0x10000], R8 ;  /* 0x0100000806007388 */ /* 0x0003e40000000800 */
.L_x_15:
[----:B------:R-:W-:Y:S05]  /*1b1c0*/  @P6 BRA `(.L_x_17) ;  /* 0x000000f000006947 */ /* 0x000fea0003800000 */
[----:B-1----:R-:W1:Y:S01]  /*1b1d0*/  S2R R6, SR_TID.X ;  /* 0x0000000000067919 */ /* 0x002e620000002100 */
[----:B------:R-:W-:Y:S01]  /*1b1e0*/  IMAD.SHL.U32 R7, R25, 0x10, RZ ;  /* 0x0000001019077824 */ /* 0x000fe200078e00ff */
[----:B-1----:R-:W-:-:S04]  /*1b1f0*/  LOP3.LUT R6, R6, 0x7f, RZ, 0xc0, !PT ;  /* 0x0000007f06067812 */ /* 0x002fc800078ec0ff */
[----:B------:R-:W-:-:S04]  /*1b200*/  SHF.R.U32.HI R6, RZ, 0x3, R6 ;  /* 0x00000003ff067819 */ /* 0x000fc80000011606 */
[----:B------:R-:W-:-:S04]  /*1b210*/  LOP3.LUT R6, R6, 0xc, RZ, 0xc0, !PT ;  /* 0x0000000c06067812 */ /* 0x000fc800078ec0ff */
[----:B------:R-:W-:-:S05]  /*1b220*/  IADD3 R6, R6, R7, RZ ;  /* 0x0000000706067210 */ /* 0x000fca0007ffe0ff */
[----:B------:R1:W-:Y:S02]  /*1b230*/  STS [R6+0x10000], R9 ;  /* 0x0100000906007388 */ /* 0x0003e40000000800 */
.L_x_16:
[----:B------:R-:W-:Y:S01]  /*1b240*/  @P6 BREAK B1 ;  /* 0x0000000000016942 */ /* 0x000fe20003800000 */
[----:B------:R-:W-:Y:S05]  /*1b250*/  @P6 BRA `(.L_x_18) ;  /* 0x000000c000006947 */ /* 0x000fea0003800000 */
[----:B-1----:R-:W-:Y:S01]  /*1b260*/  LOP3.LUT R6, R24, 0x7f, RZ, 0xc0, !PT ;  /* 0x0000007f18067812 */ /* 0x002fe200078ec0ff */
[----:B------:R-:W-:-:S03]  /*1b270*/  IMAD.SHL.U32 R7, R23, 0x10, RZ ;  /* 0x0000001017077824 */ /* 0x000fc600078e00ff */
[----:B------:R-:W-:-:S04]  /*1b280*/  SHF.R.U32.HI R6, RZ, 0x3, R6 ;  /* 0x00000003ff067819 */ /* 0x000fc80000011606 */
[----:B------:R-:W-:-:S05]  /*1b290*/  LOP3.LUT R6, R6, 0xc, RZ, 0xc0, !PT ;  /* 0x0000000c06067812 */ /* 0x000fca00078ec0ff */
[----:B------:R-:W-:-:S05]  /*1b2a0*/  IMAD.IADD R6, R6, 0x1, R7 ;  /* 0x0000000106067824 */ /* 0x000fca00078e0207 */
[----:B------:R1:W-:Y:S02]  /*1b2b0*/  STS [R6+0x10000], R10 ;  /* 0x0100000a06007388 */ /* 0x0003e40000000800 */
.L_x_17:
[----:B------:R-:W-:Y:S05]  /*1b2c0*/  BSYNC B1 ;  /* 0x0000000000017941 */ /* 0x000fea0003800000 */
.L_x_13:
[----:B-1---5:R-:W-:Y:S02]  /*1b2d0*/  SHF.R.U32.HI R6, RZ, 0x3, R21 ;  /* 0x00000003ff067819 */ /* 0x022fe40000011615 */
[----:B------:R-:W-:Y:S02]  /*1b2e0*/  SHF.L.U32 R7, R22, 0x4, RZ ;  /* 0x0000000416077819 */ /* 0x000fe400000006ff */
[----:B------:R-:W-:-:S05]  /*1b2f0*/  LOP3.LUT R6, R6, 0xc, RZ, 0xc0, !PT ;  /* 0x0000000c06067812 */ /* 0x000fca00078ec0ff */
[----:B------:R-:W-:-:S05]  /*1b300*/  IMAD.IADD R6, R6, 0x1, R7 ;  /* 0x0000000106067824 */ /* 0x000fca00078e0207 */
[----:B------:R1:W-:Y:S02]  /*1b310*/  @!P6 STS [R6+0x10000], R11 ;  /* 0x0100000b0600e388 */ /* 0x0003e40000000800 */
.L_x_18:
[----:B------:R-:W-:Y:S05]  /*1b320*/  BSYNC B0 ;  /* 0x0000000000007941 */ /* 0x000fea0003800000 */
.L_x_12:
[----:B------:R-:W-:Y:S01]  /*1b330*/  WARPSYNC 0xffffffff ;  /* 0xffffffff00007948 */ /* 0x000fe20003800000 */
[----:B-1----:R-:W1:Y:S04]  /*1b340*/  S2R R6, SR_TID.X ;  /* 0x0000000000067919 */ /* 0x002e680000002100 */
[----:B------:R-:W-:Y:S06]  /*1b350*/  BAR.SYNC.DEFER_BLOCKING 0x0 ;  /* 0x0000000000007b1d */ /* 0x000fec0000010000 */
[----:B------:R-:W3:Y:S04]  /*1b360*/  LDL.64 R10, [R1+0xca0] ;  /* 0x000ca000010a7983 */ /* 0x000ee80000100a00 */
[----:B--2---:R-:W2:Y:S04]  /*1b370*/  LDL.64 R12, [R1+0xc98] ;  /* 0x000c9800010c7983 */ /* 0x004ea80000100a00 */
[----:B----4-:R-:W4:Y:S04]  /*1b380*/  LDL.64 R14, [R1+0xc90] ;  /* 0x000c9000010e7983 */ /* 0x010f280000100a00 */
[----:B------:R-:W2:Y:S01]  /*1b390*/  LDL.64 R24, [R1+0xc88] ;  /* 0x000c880001187983 */ /* 0x000ea20000100a00 */
[----:B-1----:R-:W-:-:S03]  /*1b3a0*/  LOP3.LUT R16, R6, 0x7f, RZ, 0xc0, !PT ;  /* 0x0000007f06107812 */ /* 0x002fc600078ec0ff */
[----:B------:R-:W2:Y:S04]  /*1b3b0*/  LDL.64 R22, [R1+0xc80] ;  /* 0x000c800001167983 */ /* 0x000ea80000100a00 */
[----:B------:R-:W1:Y:S04]  /*1b3c0*/  LDS R6, [R16.X4+0x10000] ;  /* 0x0100000010067984 */ /* 0x000e680000004800 */
[----:B------:R-:W0:Y:S04]  /*1b3d0*/  LDS R7, [R16.X4+0x10200] ;  /* 0x0102000010077984 */ /* 0x000e280000004800 */
[----:B-----5:R-:W2:Y:S04]  /*1b3e0*/  LDL.64 R20, [R1+0xc78] ;  /* 0x000c780001147983 */ /* 0x020ea80000100a00 */
[----:B------:R-:W3:Y:S04]  /*1b3f0*/  LDL R27, [R1+0x1c4] ;  /* 0x0001c400011b7983 */ /* 0x000ee80000100800 */
[----:B------:R-:W-:Y:S04]  /*1b400*/  STL [R1+0x1a10], R0 ;  /* 0x001a100001007387 */ /* 0x000fe80000100800 */
[----:B0-----:R-:W-:Y:S04]  /*1b410*/  STL [R1+0x1674], R29 ;  /* 0x0016741d01007387 */ /* 0x001fe80000100800 */
[----:B------:R0:W-:Y:S04]  /*1b420*/  STL [R1+0x1670], R28 ;  /* 0x0016701c01007387 */ /* 0x0001e80000100800 */
[----:B------:R-:W4:Y:S04]  /*1b430*/  LDL.64 R18, [R1+0xc70] ;  /* 0x000c700001127983 */ /* 0x000f280000100a00 */
[----:B0-----:R-:W4:Y:S04]  /*1b440*/  LDL.64 R28, [R1+0xca8] ;  /* 0x000ca800011c7983 */ /* 0x001f280000100a00 */
[----:B-1----:R-:W0:Y:S04]  /*1b450*/  SHFL.BFLY PT, R8, R6, 0x2, 0x1f ;  /* 0x0c401f0006087f89 */ /* 0x002e2800000e0000 */
[----:B------:R-:W1:Y:S01]  /*1b460*/  SHFL.BFLY PT, R9, R7, 0x2, 0x1f ;  /* 0x0c401f0007097f89 */ /* 0x000e6200000e0000 */
[----:B0-----:R-:W-:-:S02]  /*1b470*/  FADD R6, R6, R8 ;  /* 0x0000000806067221 */ /* 0x001fc40000000000 */
[----:B-1----:R-:W-:-:S03]  /*1b480*/  FADD R7, R7, R9 ;  /* 0x0000000907077221 */ /* 0x002fc60000000000 */
[----:B------:R-:W0:Y:S04]  /*1b490*/  SHFL.BFLY PT, R8, R6, 0x1, 0x1f ;  /* 0x0c201f0006087f89 */ /* 0x000e2800000e0000 */
[----:B------:R-:W1:Y:S01]  /*1b4a0*/  SHFL.BFLY PT, R9, R7, 0x1, 0x1f ;  /* 0x0c201f0007097f89 */ /* 0x000e6200000e0000 */
[----:B0-----:R-:W-:Y:S02]  /*1b4b0*/  FADD R6, R6, R8 ;  /* 0x0000000806067221 */ /* 0x001fe40000000000 */
[----:B-1----:R-:W-:Y:S02]  /*1b4c0*/  FADD R7, R7, R9 ;  /* 0x0000000907077221 */ /* 0x002fe40000000000 */
[----:B------:R-:W4:Y:S04]  /*1b4d0*/  LDL.64 R8, [R1+0xcb0] ;  /* 0x000cb00001087983 */ /* 0x000f280000100a00 */
[----:B------:R-:W-:Y:S04]  /*1b4e0*/  @!P6 STS [R16.X4+0x10000], R6 ;  /* 0x010000061000e388 */ /* 0x000fe80000004800 */
[----:B------:R0:W-:Y:S04]  /*1b4f0*/  @!P6 STS [R16.X4+0x10200], R7 ;  /* 0x010200071000e388 */ /* 0x0001e80000004800 */
[----:B0-----:R-:W4:Y:S04]  /*1b500*/  LDL.64 R16, [R1+0xc68] ;  /* 0x000c680001107983 */ /* 0x001f280000100a00 */
[----:B------:R-:W-:Y:S01]  /*1b510*/  BAR.SYNC.DEFER_BLOCKING 0x0 ;  /* 0x0000000000007b1d */ /* 0x000fe20000010000 */
[----:B---3--:R-:W-:-:S04]  /*1b520*/  IMAD.WIDE R10, R27, 0x2, R10 ;  /* 0x000000021b0a7825 */ /* 0x008fc800078e020a */
[----:B--2---:R-:W-:-:S04]  /*1b530*/  IMAD.WIDE R12, R27, 0x2, R12 ;  /* 0x000000021b0c7825 */ /* 0x004fc800078e020c */
[C---:B----4-:R-:W-:Y:S02]  /*1b540*/  IMAD.WIDE R14, R27.reuse, 0x2, R14 ;  /* 0x000000021b0e7825 */ /* 0x050fe400078e020e */
[----:B------:R-:W2:Y:S04]  /*1b550*/  LDG.E.U16 R13, [R12.64] ;  /* 0x000000060c0d7981 */ /* 0x000ea8000c1e1500 */
[----:B------:R0:W3:Y:S01]  /*1b560*/  LDG.E.U16 R0, [R14.64] ;  /* 0x000000060e007981 */ /* 0x0000e2000c1e1500 */
[----:B------:R-:W-:-:S04]  /*1b570*/  IMAD.WIDE R6, R27, 0x2, R8 ;  /* 0x000000021b067825 */ /* 0x000fc800078e0208 */
[C---:B------:R-:W-:Y:S02]  /*1b580*/  IMAD.WIDE R8, R27.reuse, 0x2, R28 ;  /* 0x000000021b087825 */ /* 0x040fe400078e021c */
[----:B------:R-:W4:Y:S04]  /*1b590*/  LDG.E.U16 R7, [R6.64] ;  /* 0x0000000606077981 */ /* 0x000f28000c1e1500 */
[----:B------:R1:W2:Y:S04]  /*1b5a0*/  LDG.E.U16 R29, [R10.64] ;  /* 0x000000060a1d7981 */ /* 0x0002a8000c1e1500 */
[----:B------:R0:W3:Y:S01]  /*1b5b0*/  LDG.E.U16 R28, [R8.64] ;  /* 0x00000006081c7981 */ /* 0x0000e2000c1e1500 */
[----:B-1----:R-:W-:-:S04]  /*1b5c0*/  IMAD.WIDE R10, R27, 0x2, R20 ;  /* 0x000000021b0a7825 */ /* 0x002fc800078e0214 */
[----:B0-----:R-:W-:-:S04]  /*1b5d0*/  IMAD.WIDE R8, R27, 0x2, R22 ;  /* 0x000000021b087825 */ /* 0x001fc800078e0216 */
[C---:B------:R-:W-:Y:S02]  /*1b5e0*/  IMAD.WIDE R14, R27.reuse, 0x2, R16 ;  /* 0x000000021b0e7825 */ /* 0x040fe400078e0210 */
[----:B------:R0:W3:Y:S04]  /*1b5f0*/  LDG.E.U16 R16, [R8.64] ;  /* 0x0000000608107981 */ /* 0x0000e8000c1e1500 */
[----:B------:R1:W3:Y:S04]  /*1b600*/  LDG.E.U16 R17, [R10.64] ;  /* 0x000000060a117981 */ /* 0x0002e8000c1e1500 */
[----:B----4-:R4:W-:Y:S04]  /*1b610*/  STL [R1+0x854], R7 ;  /* 0x0008540701007387 */ /* 0x0109e80000100800 */
[----:B--2---:R-:W-:Y:S04]  /*1b620*/  STL [R1+0x84c], R29 ;  /* 0x00084c1d01007387 */ /* 0x004fe80000100800 */
[----:B---3--:R2:W-:Y:S01]  /*1b630*/  STL [R1+0x850], R28 ;  /* 0x0008501c01007387 */ /* 0x0085e20000100800 */
[----:B----4-:R-:W-:-:S03]  /*1b640*/  IMAD.WIDE R6, R27, 0x2, R24 ;  /* 0x000000021b067825 */ /* 0x010fc600078e0218 */
[----:B--2---:R-:W2:Y:S04]  /*1b650*/  LDL.64 R28, [R1+0xc40] ;  /* 0x000c4000011c7983 */ /* 0x004ea80000100a00 */
[----:B------:R3:W-:Y:S04]  /*1b660*/  STL [R1+0x848], R13 ;  /* 0x0008480d01007387 */ /* 0x0007e80000100800 */
[----:B0-----:R-:W4:Y:S04]  /*1b670*/  LDL.64 R8, [R1+0xc58] ;  /* 0x000c580001087983 */ /* 0x001f280000100a00 */
[----:B-1----:R-:W2:Y:S01]  /*1b680*/  LDL.64 R10, [R1+0xc50] ;  /* 0x000c5000010a7983 */ /* 0x002ea20000100a00 */
[----:B---3--:R-:W-:-:S03]  /*1b690*/  IMAD.WIDE R12, R27, 0x2, R18 ;  /* 0x000000021b0c7825 */ /* 0x008fc600078e0212 */
[----:B------:R0:W3:Y:S04]  /*1b6a0*/  LDG.E.U16 R19, [R6.64] ;  /* 0x0000000606137981 */ /* 0x0000e8000c1e1500 */
[----:B------:R-:W2:Y:S04]  /*1b6b0*/  LDL.64 R24, [R1+0xc38] ;  /* 0x000c380001187983 */ /* 0x000ea80000100a00 */
[----:B------:R-:W2:Y:S04]  /*1b6c0*/  LDL.64 R22, [R1+0xc30] ;  /* 0x000c300001167983 */ /* 0x000ea80000100a00 */
[----:B0-----:R-:W2:Y:S04]  /*1b6d0*/  LDL.64 R6, [R1+0xc60] ;  /* 0x000c600001067983 */ /* 0x001ea80000100a00 */
[----:B------:R-:W2:Y:S04]  /*1b6e0*/  LDL.64 R20, [R1+0xc28] ;  /* 0x000c280001147983 */ /* 0x000ea80000100a00 */
[----:B------:R0:W-:Y:S04]  /*1b6f0*/  STL [R1+0x844], R0 ;  /* 0x0008440001007387 */ /* 0x0001e80000100800 */
[----:B0-----:R0:W2:Y:S04]  /*1b700*/  LDG.E.U16 R0, [R12.64] ;  /* 0x000000060c007981 */ /* 0x0010a8000c1e1500 */
[----:B0-----:R-:W4:Y:S04]  /*1b710*/  LDL.64 R12, [R1+0xc48] ;  /* 0x000c4800010c7983 */ /* 0x001f280000100a00 */
[----:B---3--:R0:W-:Y:S04]  /*1b720*/  STL [R1+0x840], R19 ;  /* 0x0008401301007387 */ /* 0x0081e80000100800 */
[----:B0-----:R-:W3:Y:S04]  /*1b730*/  LDL.64 R18, [R1+0xc20] ;  /* 0x000c200001127983 */ /* 0x001ee80000100a00 */
[----:B------:R-:W-:Y:S04]  /*1b740*/  STL [R1+0x838], R17 ;  /* 0x0008381101007387 */ /* 0x000fe80000100800 */
[----:B------:R0:W-:Y:S04]  /*1b750*/  STL [R1+0x83c], R16 ;  /* 0x00083c1001007387 */ /* 0x0001e80000100800 */
[----:B0-----:R-:W3:Y:S04]  /*1b760*/  LDL.64 R16, [R1+0xc18] ;  /* 0x000c180001107983 */ /* 0x001ee80000100a00 */
[----:B--2---:R0:W-:Y:S04]  /*1b770*/  STL [R1+0x834], R0 ;  /* 0x0008340001007387 */ /* 0x0041e80000100800 */
[----:B0-----:R0:W2:Y:S01]  /*1b780*/  LDG.E.U16 R0, [R14.64] ;  /* 0x000000060e007981 */ /* 0x0010a2000c1e1500 */
[----:B------:R-:W-:-:S04]  /*1b790*/  IMAD.WIDE R6, R27, 0x2, R6 ;  /* 0x000000021b067825 */ /* 0x000fc800078e0206 */
[C---:B------:R-:W-:Y:S02]  /*1b7a0*/  IMAD.WIDE R10, R27.reuse, 0x2, R10 ;  /* 0x000000021b0a7825 */ /* 0x040fe400078e020a */
[----:B------:R-:W3:Y:S02]  /*1b7b0*/  LDG.E.U16 R7, [R6.64] ;  /* 0x0000000606077981 */ /* 0x000ee4000c1e1500 */
[----:B----4-:R-:W-:-:S04]  /*1b7c0*/  IMAD.WIDE R8, R27, 0x2, R8 ;  /* 0x000000021b087825 */ /* 0x010fc800078e0208 */
[----:B------:R-:W-:-:S04]  /*1b7d0*/  IMAD.WIDE R12, R27, 0x2, R12 ;  /* 0x000000021b0c7825 */ /* 0x000fc800078e020c */
[C---:B0-----:R-:W-:Y:S02]  /*1b7e0*/  IMAD.WIDE R14, R27.reuse, 0x2, R28 ;  /* 0x000000021b0e7825 */ /* 0x041fe400078e021c */
[----:B------:R0:W4:Y:S04]  /*1b7f0*/  LDG.E.U16 R29, [R10.64] ;  /* 0x000000060a1d7981 */ /* 0x000128000c1e1500 */
[----:B------:R1:W4:Y:S04]  /*1b800*/  LDG.E.U16 R28, [R8.64] ;  /* 0x00000006081c7981 */ /* 0x000328000c1e1500 */
[----:B------:R-:W4:Y:S04]  /*1b810*/  LDG.E.U16 R13, [R12.64] ;  /* 0x000000060c0d7981 */ /* 0x000f28000c1e1500 */
[----:B--2---:R2:W-:Y:S04]  /*1b820*/  STL [R1+0x830], R0 ;  /* 0x0008300001007387 */ /* 0x0045e80000100800 */
[----:B--2---:R4:W2:Y:S01]  /*1b830*/  LDG.E.U16 R0, [R14.64] ;  /* 0x000000060e007981 */ /* 0x0048a2000c1e1500 */
[----:B-1----:R-:W-:-:S03]  /*1b840*/  IMAD.WIDE R8, R27, 0x2, R22 ;  /* 0x000000021b087825 */ /* 0x002fc600078e0216 */
[----:B---3--:R1:W-:Y:S01]  /*1b850*/  STL [R1+0x82c], R7 ;  /* 0x00082c0701007387 */ /* 0x0083e20000100800 */
[----:B0-----:R-:W-:-:S03]  /*1b860*/  IMAD.WIDE R10, R27, 0x2, R20 ;  /* 0x000000021b0a7825 */ /* 0x001fc600078e0214 */
[----:B----4-:R-:W-:Y:S04]  /*1b870*/  STL [R1+0x824], R29 ;  /* 0x0008241d01007387 */ /* 0x010fe80000100800 */
[----:B------:R0:W-:Y:S01]  /*1b880*/  STL [R1+0x828], R28 ;  /* 0x0008281c01007387 */ /* 0x0001e20000100800 */
[----:B-1----:R-:W-:-:S04]  /*1b890*/  IMAD.WIDE R6, R27, 0x2, R24 ;  /* 0x000000021b067825 */ /* 0x002fc800078e0218 */
[C---:B------:R-:W-:Y:S02]  /*1b8a0*/  IMAD.WIDE R14, R27.reuse, 0x2, R16 ;  /* 0x000000021b0e7825 */ /* 0x040fe400078e0210 */
[----:B------:R1:W3:Y:S04]  /*1b8b0*/  LDG.E.U16 R16, [R8.64] ;  /* 0x0000000608107981 */ /* 0x0002e8000c1e1500 */
[----:B0-----:R-:W4:Y:S04]  /*1b8c0*/  LDL.64 R28, [R1+0xbf0] ;  /* 0x000bf000011c7983 */ /* 0x001f280000100a00 */
[----:B------:R0:W-:Y:S04]  /*1b8d0*/  STL [R1+0x820], R13 ;  /* 0x0008200d01007387 */ /* 0x0001e80000100800 */
[----:B------:R0:W3:Y:S04]  /*1b8e0*/  LDG.E.U16 R17, [R10.64] ;  /* 0x000000060a117981 */ /* 0x0000e8000c1e1500 */
[----:B-1----:R-:W3:Y:S01]  /*1b8f0*/  LDL.64 R8, [R1+0xc08] ;  /* 0x000c080001087983 */ /* 0x002ee20000100a00 */
[----:B0-----:R-:W-:-:S03]  /*1b900*/  IMAD.WIDE R12, R27, 0x2, R18 ;  /* 0x000000021b0c7825 */ /* 0x001fc600078e0212 */
[----:B------:R0:W3:Y:S04]  /*1b910*/  LDG.E.U16 R19, [R6.64] ;  /* 0x0000000606137981 */ /* 0x0000e8000c1e1500 */
[----:B------:R-:W4:Y:S04]  /*1b920*/  LDL.64 R10, [R1+0xc00] ;  /* 0x000c0000010a7983 */ /* 0x000f280000100a00 */
[----:B------:R-:W4:Y:S04]  /*1b930*/  LDL.64 R24, [R1+0xbe8] ;  /* 0x000be80001187983 */ /* 0x000f280000100a00 */
[----:B0-----:R-:W4:Y:S04]  /*1b940*/  LDL.64 R6, [R1+0xc10] ;  /* 0x000c100001067983 */ /* 0x001f280000100a00 */
[----:B------:R-:W4:Y:S04]  /*1b950*/  LDL.64 R22, [R1+0xbe0] ;  /* 0x000be00001167983 */ /* 0x000f280000100a00 */
[----:B------:R-:W4:Y:S04]  /*1b960*/  LDL.64 R20, [R1+0xbd8] ;  /* 0x000bd80001147983 */ /* 0x000f280000100a00 */
[----:B--2---:R0:W-:Y:S04]  /*1b970*/  STL [R1+0x81c], R0 ;  /* 0x00081c0001007387 */ /* 0x0041e80000100800 */
[----:B0-----:R0:W2:Y:S04]  /*1b980*/  LDG.E.U16 R0, [R12.64] ;  /* 0x000000060c007981 */ /* 0x0010a8000c1e1500 */
[----:B0-----:R-:W2:Y:S04]  /*1b990*/  LDL.64 R12, [R1+0xbf8] ;  /* 0x000bf800010c7983 */ /* 0x001ea80000100a00 */
[----:B---3--:R0:W-:Y:S04]  /*1b9a0*/  STL [R1+0x814], R19 ;  /* 0x0008141301007387 */ /* 0x0081e80000100800 */
[----:B0-----:R-:W3:Y:S04]  /*1b9b0*/  LDL.64 R18, [R1+0xbd0] ;  /* 0x000bd00001127983 */ /* 0x001ee80000100a00 */
[----:B------:R-:W-:Y:S04]  /*1b9c0*/  STL [R1+0x808], R17 ;  /* 0x0008081101007387 */ /* 0x000fe80000100800 */
[----:B------:R0:W-:Y:S04]  /*1b9d0*/  STL [R1+0x810], R16 ;  /* 0x0008101001007387 */ /* 0x0001e80000100800 */
[----:B0-----:R-:W3:Y:S01]  /*1b9e0*/  LDL.64 R16, [R1+0xbc8] ;  /* 0x000bc80001107983 */ /* 0x001ee20000100a00 */
[----:B----4-:R-:W-:-:S04]  /*1b9f0*/  IMAD.WIDE R6, R27, 0x2, R6 ;  /* 0x000000021b067825 */ /* 0x010fc800078e0206 */
[C---:B------:R-:W-:Y:S02]  /*1ba00*/  IMAD.WIDE R8, R27.reuse, 0x2, R8 ;  /* 0x000000021b087825 */ /* 0x040fe400078e0208 */
[----:B------:R-:W4:Y:S04]  /*1ba10*/  LDG.E.U16 R7, [R6.64] ;  /* 0x0000000606077981 */ /* 0x000f28000c1e1500 */
[----:B------:R-:W4:Y:S04]  /*1ba20*/  LDG.E.U16 R9, [R8.64] ;  /* 0x0000000608097981 */ /* 0x000f28000c1e1500 */
[----:B--2---:R0:W-:Y:S04]  /*1ba30*/  STL [R1+0x804], R0 ;  /* 0x0008040001007387 */ /* 0x0041e80000100800 */
[----:B0-----:R0:W2:Y:S01]  /*1ba40*/  LDG.E.U16 R0, [R14.64] ;  /* 0x000000060e007981 */ /* 0x0010a2000c1e1500 */
[----:B------:R-:W-:-:S04]  /*1ba50*/  IMAD.WIDE R12, R27, 0x2, R12 ;  /* 0x000000021b0c7825 */ /* 0x000fc800078e020c */
[----:B------:R-:W-:-:S04]  /*1ba60*/  IMAD.WIDE R10, R27, 0x2, R10 ;  /* 0x000000021b0a7825 */ /* 0x000fc800078e020a */
[C---:B0-----:R-:W-:Y:S02]  /*1ba70*/  IMAD.WIDE R14, R27.reuse, 0x2, R28 ;  /* 0x000000021b0e7825 */ /* 0x041fe400078e021c */
[----:B------:R3:W4:Y:S04]  /*1ba80*/  LDG.E.U16 R29, [R12.64] ;  /* 0x000000060c1d7981 */ /* 0x000728000c1e1500 */
[----:B------:R0:W4:Y:S02]  /*1ba90*/  LDG.E.U16 R28, [R10.64] ;  /* 0x000000060a1c7981 */ /* 0x000124000c1e1500 */
[----:B0-----:R-:W-:-:S04]  /*1baa0*/  IMAD.WIDE R10, R27, 0x2, R20 ;  /* 0x000000021b0a7825 */ /* 0x001fc800078e0214 */
[C---:B---3--:R-:W-:Y:S01]  /*1bab0*/  IMAD.WIDE R12, R27.reuse, 0x2, R18 ;  /* 0x000000021b0c7825 */ /* 0x048fe200078e0212 */
[----:B--2---:R0:W-:Y:S04]  /*1bac0*/  STL [R1+0x800], R0 ;  /* 0x0008000001007387 */ /* 0x0041e80000100800 */
[----:B0-----:R0:W2:Y:S04]  /*1bad0*/  LDG.E.U16 R0, [R14.64] ;  /* 0x000000060e007981 */ /* 0x0010a8000c1e1500 */
[----:B----4-:R1:W-:Y:S04]  /*1bae0*/  STL [R1+0x7fc], R7 ;  /* 0x0007fc0701007387 */ /* 0x0103e80000100800 */
[----:B------:R3:W-:Y:S01]  /*1baf0*/  STL [R1+0x7f4], R9 ;  /* 0x0007f40901007387 */ /* 0x0007e20000100800 */
[----:B0-----:R-:W-:-:S03]  /*1bb00*/  IMAD.WIDE R14, R27, 0x2, R16 ;  /* 0x000000021b0e7825 */ /* 0x001fc600078e0210 */
[----:B------:R0:W4:Y:S01]  /*1bb10*/  LDG.E.U16 R16, [R10.64] ;  /* 0x000000060a107981 */ /* 0x000122000c1e1500 */
[----:B-1----:R-:W-:-:S03]  /*1bb20*/  IMAD.WIDE R6, R27, 0x2, R24 ;  /* 0x000000021b067825 */ /* 0x002fc600078e0218 */
[----:B------:R1:W4:Y:S01]  /*1bb30*/  LDG.E.U16 R17, [R12.64] ;  /* 0x000000060c117981 */ /* 0x000322000c1e1500 */
[----:B---3--:R-:W-:-:S03]  /*1bb40*/  IMAD.WIDE R8, R27, 0x2, R22 ;  /* 0x000000021b087825 */ /* 0x008fc600078e0216 */
[----:B------:R3:W4:Y:S04]  /*1bb50*/  LDG.E.U16 R22, [R6.64] ;  /* 0x0000000606167981 */ /* 0x000728000c1e1500 */
[----:B------:R1:W4:Y:S04]  /*1bb60*/  LDG.E.U16 R23, [R8.64] ;  /* 0x0000000608177981 */ /* 0x000328000c1e1500 */
[----:B0-----:R-:W4:Y:S04]  /*1bb70*/  LDL.64 R10, [R1+0xbb0] ;  /* 0x000bb000010a7983 */ /* 0x001f280000100a00 */
[----:B---3--:R-:W3:Y:S04]  /*1bb80*/  LDL.64 R6, [R1+0xbc0] ;  /* 0x000bc00001067983 */ /* 0x008ee80000100a00 */
[----:B-1----:R-:W3:Y:S04]  /*1bb90*/  LDL.64 R8, [R1+0xbb8] ;  /* 0x000bb80001087983 */ /* 0x002ee80000100a00 */
[----:B------:R-:W3:Y:S04]  /*1bba0*/  LDL.64 R12, [R1+0xba8] ;  /* 0x000ba800010c7983 */ /* 0x000ee80000100a00 */
[----:B------:R-:W3:Y:S04]  /*1bbb0*/  LDL.64 R20, [R1+0xba0] ;  /* 0x000ba00001147983 */ /* 0x000ee80000100a00 */
[----:B------:R-:W-:Y:S04]  /*1bbc0*/  STL [R1+0x7ec], R29 ;  /* 0x0007ec1d01007387 */ /* 0x000fe80000100800 */
[----:B------:R0:W-:Y:S04]  /*1bbd0*/  STL [R1+0x7f0], R28 ;  /* 0x0007f01c01007387 */ /* 0x0001e80000100800 */
[----:B------:R-:W3:Y:S04]  /*1bbe0*/  LDL.64 R24, [R1+0xb90] ;  /* 0x000b900001187983 */ /* 0x000ee80000100a00 */
[----:B------:R-:W3:Y:S04]  /*1bbf0*/  LDL.64 R18, [R1+0xb88] ;  /* 0x000b880001127983 */ /* 0x000ee80000100a00 */
[----:B0-----:R-:W3:Y:S04]  /*1bc00*/  LDL.64 R28, [R1+0xb98] ;  /* 0x000b9800011c7983 */ /* 0x001ee80000100a00 */
[----:B--2---:R0:W-:Y:S04]  /*1bc10*/  STL [R1+0x7e8], R0 ;  /* 0x0007e80001007387 */ /* 0x0041e80000100800 */
[----:B0-----:R0:W2:Y:S01]  /*1bc20*/  LDG.E.U16 R0, [R14.64] ;  /* 0x000000060e007981 */ /* 0x0010a2000c1e1500 */
[----:B----4-:R-:W-:-:S04]  /*1bc30*/  IMAD.WIDE R10, R27, 0x2, R10 ;  /* 0x000000021b0a7825 */ /* 0x010fc800078e020a */
[C---:B---3--:R-:W-:Y:S02]  /*1bc40*/  IMAD.WIDE R6, R27.reuse, 0x2, R6 ;  /* 0x000000021b067825 */ /* 0x048fe400078e0206 */
[----:B------:R-:W3:Y:S02]  /*1bc50*/  LDG.E.U16 R11, [R10.64] ;  /* 0x000000060a0b7981 */ /* 0x000ee4000c1e1500 */
[C---:B------:R-:W-:Y:S02]  /*1bc60*/  IMAD.WIDE R8, R27.reuse, 0x2, R8 ;  /* 0x000000021b087825 */ /* 0x040fe400078e0208 */
[----:B------:R-:W4:Y:S02]  /*1bc70*/  LDG.E.U16 R7, [R6.64] ;  /* 0x0000000606077981 */ /* 0x000f24000c1e1500 */
[C---:B------:R-:W-:Y:S02]  /*1bc80*/  IMAD.WIDE R12, R27.reuse, 0x2, R12 ;  /* 0x000000021b0c7825 */ /* 0x040fe400078e020c */
[----:B------:R-:W3:Y:S04]  /*1bc90*/  LDG.E.U16 R9, [R8.64] ;  /* 0x0000000608097981 */ /* 0x000ee8000c1e1500 */
[----:B------:R-:W-:Y:S04]  /*1bca0*/  STL [R1+0x7e0], R23 ;  /* 0x0007e01701007387 */ /* 0x000fe80000100800 */
[----:B------:R1:W-:Y:S04]  /*1bcb0*/  STL [R1+0x7e4], R22 ;  /* 0x0007e41601007387 */ /* 0x0003e80000100800 */
[----:B------:R-:W3:Y:S04]  /*1bcc0*/  LDG.E.U16 R13, [R12.64] ;  /* 0x000000060c0d7981 */ /* 0x000ee8000c1e1500 */
[----:B-1----:R-:W3:Y:S01]  /*1bcd0*/  LDL.64 R22, [R1+0xb80] ;  /* 0x000b800001167983 */ /* 0x002ee20000100a00 */
[----:B0-----:R-:W-:-:S03]  /*1bce0*/  IMAD.WIDE R14, R27, 0x2, R20 ;  /* 0x000000021b0e7825 */ /* 0x001fc600078e0214 */
[----:B------:R-:W-:Y:S04]  /*1bcf0*/  STL [R1+0x7d8], R17 ;  /* 0x0007d81101007387 */ /* 0x000fe80000100800 */
[----:B------:R0:W-:Y:S04]  /*1bd00*/  STL [R1+0x7dc], R16 ;  /* 0x0007dc1001007387 */ /* 0x0001e80000100800 */
[----:B0-----:R-:W3:Y:S04]  /*1bd10*/  LDL.64 R16, [R1+0xb78] ;  /* 0x000b780001107983 */ /* 0x001ee80000100a00 */
[----:B--2---:R0:W-:Y:S04]  /*1bd20*/  STL [R1+0x7d4], R0 ;  /* 0x0007d40001007387 */ /* 0x0041e80000100800 */
[----:B------:R-:W2:Y:S04]  /*1bd30*/  LDL.64 R20, [R1+0xb70] ;  /* 0x000b700001147983 */ /* 0x000ea80000100a00 */
[----:B0-----:R0:W2:Y:S04]  /*1bd40*/  LDG.E.U16 R0, [R14.64] ;  /* 0x000000060e007981 */ /* 0x0010a8000c1e1500 */
[----:B----4-:R-:W-:Y:S04]  /*1bd50*/  STL [R1+0x7d0], R7 ;  /* 0x0007d00701007387 */ /* 0x010fe80000100800 */
[----:B---3--:R1:W-:Y:S04]  /*1bd60*/  STL [R1+0x7cc], R9 ;  /* 0x0007cc0901007387 */ /* 0x0083e80000100800 */
[----:B------:R3:W-:Y:S01]  /*1bd70*/  STL [R1+0x7c8], R11 ;  /* 0x0007c80b01007387 */ /* 0x0007e20000100800 */
[----:B-1----:R-:W-:-:S04]  /*1bd80*/  IMAD.WIDE R8, R27, 0x2, R24 ;  /* 0x000000021b087825 */ /* 0x002fc800078e0218 */
[C---:B---3--:R-:W-:Y:S01]  /*1bd90*/  IMAD.WIDE R10, R27.reuse, 0x2, R18 ;  /* 0x000000021b0a7825 */ /* 0x048fe200078e0212 */
[----:B------:R1:W3:Y:S04]  /*1bda0*/  LDG.E.U16 R25, [R8.64] ;  /* 0x0000000608197981 */ /* 0x0002e8000c1e1500 */
[----:B------:R-:W4:Y:S01]  /*1bdb0*/  LDL.64 R18, [R1+0xb50] ;  /* 0x000b500001127983 */ /* 0x000f220000100a00 */
[----:B------:R-:W-:-:S03]  /*1bdc0*/  IMAD.WIDE R6, R27, 0x2, R28 ;  /* 0x000000021b067825 */ /* 0x000fc600078e021c */
[----:B------:R0:W-:Y:S04]  /*1bdd0*/  STL [R1+0x7c4], R13 ;  /* 0x0007c40d01007387 */ /* 0x0001e80000100800 */
[----:B-1----:R-:W4:Y:S04]  /*1bde0*/  LDL.64 R8, [R1+0xb68] ;  /* 0x000b680001087983 */ /* 0x002f280000100a00 */
[----:B------:R1:W4:Y:S01]  /*1bdf0*/  LDG.E.U16 R24, [R6.64] ;  /* 0x0000000606187981 */ /* 0x000322000c1e1500 */
[----:B0-----:R-:W-:-:S03]  /*1be00*/  IMAD.WIDE R12, R27, 0x2, R22 ;  /* 0x000000021b0c7825 */ /* 0x001fc600078e0216 */
[----:B------:R0:W4:Y:S04]  /*1be10*/  LDG.E.U16 R22, [R10.64] ;  /* 0x000000060a167981 */ /* 0x000128000c1e1500 */
[----:B------:R1:W4:Y:S01]  /*1be20*/  LDG.E.U16 R23, [R12.64] ;  /* 0x000000060c177981 */ /* 0x000322000c1e1500 */
[----:B------:R-:W-:-:S03]  /*1be30*/  IMAD.WIDE R14, R27, 0x2, R16 ;  /* 0x000000021b0e7825 */ /* 0x000fc600078e0210 */
[----:B------:R-:W4:Y:S04]  /*1be40*/  LDL.64 R28, [R1+0xb48] ;  /* 0x000b4800011c7983 */ /* 0x000f280000100a00 */
[----:B0-----:R-:W4:Y:S04]  /*1be50*/  LDL.64 R10, [R1+0xb60] ;  /* 0x000b6000010a7983 */ /* 0x001f280000100a00 */
[----:B-1----:R-:W4:Y:S04]  /*1be60*/  LDL.64 R12, [R1+0xb58] ;  /* 0x000b5800010c7983 */ /* 0x002f280000100a00 */
[----:B------:R-:W4:Y:S04]  /*1be70*/  LDL.64 R16, [R1+0xb40] ;  /* 0x000b400001107983 */ /* 0x000f280000100a00 */
[----:B--2---:R0:W-:Y:S04]  /*1be80*/  STL [R1+0x7bc], R0 ;  /* 0x0007bc0001007387 */ /* 0x0041e80000100800 */
[----:B0-----:R0:W2:Y:S01]  /*1be90*/  LDG.E.U16 R0, [R14.64] ;  /* 0x000000060e007981 */ /* 0x0010a2000c1e1500 */
[----:B------:R-:W-:-:S06]  /*1bea0*/  IMAD.WIDE R6, R27, 0x2, R20 ;  /* 0x000000021b067825 */ /* 0x000fcc00078e0214 */
[----:B------:R-:W2:Y:S04]  /*1beb0*/  LDG.E.U16 R7, [R6.64] ;  /* 0x0000000606077981 */ /* 0x000ea8000c1e1500 */
[----:B---3--:R-:W-:Y:S01]  /*1bec0*/  STL [R1+0x7b4], R25 ;  /* 0x0007b41901007387 */ /* 0x008fe20000100800 */
[----:B----4-:R-:W-:-:S03]  /*1bed0*/  IMAD.WIDE R8, R27, 0x2, R8 ;  /* 0x000000021b087825 */ /* 0x010fc600078e0208 */
[----:B------:R1:W-:Y:S04]  /*1bee0*/  STL [R1+0x7b8], R24 ;  /* 0x0007b81801007387 */ /* 0x0003e80000100800 */
[----:B------:R-:W3:Y:S04]  /*1bef0*/  LDG.E.U16 R9, [R8.64] ;  /* 0x0000000608097981 */ /* 0x000ee8000c1e1500 */
[----:B-1----:R-:W4:Y:S01]  /*1bf00*/  LDL.64 R24, [R1+0xb38] ;  /* 0x000b380001187983 */ /* 0x002f220000100a00 */
[----:B------:R-:W-:-:S03]  /*1bf10*/  IMAD.WIDE R10, R27, 0x2, R10 ;  /* 0x000000021b0a7825 */ /* 0x000fc600078e020a */
[----:B------:R-:W-:Y:S01]  /*1bf20*/  STL [R1+0x7a8], R23 ;  /* 0x0007a81701007387 */ /* 0x000fe20000100800 */
[----:B------:R-:W-:-:S03]  /*1bf30*/  IMAD.WIDE R12, R27, 0x2, R12 ;  /* 0x000000021b0c7825 */ /* 0x000fc600078e020c */
[----:B------:R1:W-:Y:S04]  /*1bf40*/  STL [R1+0x7ac], R22 ;  /* 0x0007ac1601007387 */ /* 0x0003e80000100800 */
[----:B------:R-:W4:Y:S04]  /*1bf50*/  LDL.64 R20, [R1+0xb28] ;  /* 0x000b280001147983 */ /* 0x000f280000100a00 */
[----:B------:R-:W4:Y:S04]  /*1bf60*/  LDG.E.U16 R11, [R10.64] ;  /* 0x000000060a0b7981 */ /* 0x000f28000c1e1500 */
[----:B------:R-:W4:Y:S04]  /*1bf70*/  LDG.E.U16 R13, [R12.64] ;  /* 0x000000060c0d7981 */ /* 0x000f28000c1e1500 */
[----:B-1----:R-:W4:Y:S01]  /*1bf80*/  LDL.64 R22, [R1+0xb30] ;  /* 0x000b300001167983 */ /* 0x002f220000100a00 */
[----:B0-----:R-:W-:-:S03]  /*1bf90*/  IMAD.WIDE R14, R27, 0x2, R18 ;  /* 0x000000021b0e7825 */ /* 0x001fc600078e0212 */
[----:B------:R-:W4:Y:S04]  /*1bfa0*/  LDL.64 R18, [R1+0xb20] ;  /* 0x000b200001127983 */ /* 0x000f280000100a00 */
[----:B--2---:R0:W-:Y:S04]  /*1bfb0*/  STL [R1+0x7a4], R0 ;  /* 0x0007a40001007387 */ /* 0x0041e80000100800 */
[----:B0-----:R4:W2:Y:S04]  /*1bfc0*/  LDG.E.U16 R0, [R14.64] ;  /* 0x000000060e007981 */ /* 0x0018a8000c1e1500 */
[----:B------:R0:W-:Y:S02]  /*1bfd0*/  STL [R1+0x79c], R7 ;  /* 0x00079c0701007387 */ /* 0x0001e40000100800 */
[----:B0-----:R-:W-:-:S02]  /*1bfe0*/  IMAD.WIDE R6, R27, 0x2, R28 ;  /* 0x000000021b067825 */ /* 0x001fc400078e021c */
[----:B---3--:R0:W-:Y:S04]  /*1bff0*/  STL [R1+0x798], R9 ;  /* 0x0007980901007387 */ /* 0x0081e80000100800 */
[----:B------:R-:W3:Y:S01]  /*1c000*/  LDL.64 R28, [R1+0xb08] ;  /* 0x000b0800011c7983 */ /* 0x000ee20000100a00 */
[----:B0-----:R-:W-:-:S03]  /*1c010*/  IMAD.WIDE R8, R27, 0x2, R16 ;  /* 0x000000021b087825 */ /* 0x001fc600078e0210 */
[----:B------:R-:W3:Y:S01]  /*1c020*/  LDL.64 R16, [R1+0xb00] ;  /* 0x000b000001107983 */ /* 0x000ee20000100a00 */
[----:B----4-:R-:W-:-:S03]  /*1c030*/  IMAD.WIDE R14, R27, 0x2, R20 ;  /* 0x000000021b0e7825 */ /* 0x010fc600078e0214 */
[----:B------:R0:W4:Y:S04]  /*1c040*/  LDG.E.U16 R20, [R8.64] ;  /* 0x0000000608147981 */ /* 0x000128000c1e1500 */
[----:B------:R1:W-:Y:S04]  /*1c050*/  STL [R1+0x794], R11 ;  /* 0x0007940b01007387 */ /* 0x0003e80000100800 */
[----:B------:R1:W-:Y:S04]  /*1c060*/  STL [R1+0x790], R13 ;  /* 0x0007900d01007387 */ /* 0x0003e80000100800 */
[----:B0-----:R-:W4:Y:S01]  /*1c070*/  LDL.64 R8, [R1+0xb18] ;  /* 0x000b180001087983 */ /* 0x001f220000100a00 */
[----:B-1----:R-:W-:-:S03]  /*1c080*/  IMAD.WIDE R10, R27, 0x2, R24 ;  /* 0x000000021b0a7825 */ /* 0x002fc600078e0218 */
[----:B------:R0:W4:Y:S01]  /*1c090*/  LDG.E.U16 R25, [R6.64] ;  /* 0x0000000606197981 */ /* 0x000122000c1e1500 */
[----:B------:R-:W-:-:S03]  /*1c0a0*/  IMAD.WIDE R12, R27, 0x2, R22 ;  /* 0x000000021b0c7825 */ /* 0x000fc600078e0216 */
[----:B------:R1:W4:Y:S04]  /*1c0b0*/  LDG.E.U16 R21, [R10.64] ;  /* 0x000000060a157981 */ /* 0x000328000c1e1500 */
[----:B------:R-:W4:Y:S04]  /*1c0c0*/  LDG.E.U16 R13, [R12.64] ;  /* 0x000000060c0d7981 */ /* 0x000f28000c1e1500 */
[----:B-1----:R-:W4:Y:S04]  /*1c0d0*/  LDL.64 R10, [R1+0xb10] ;  /* 0x000b1000010a7983 */ /* 0x002f280000100a00 */
[----:B--2---:R1:W-:Y:S01]  /*1c0e0*/  STL [R1+0x78c], R0 ;  /* 0x00078c0001007387 */ /* 0x0043e20000100800 */
[----:B0-----:R-:W-:-:S03]  /*1c0f0*/  IMAD.WIDE R6, R27, 0x2, R18 ;  /* 0x000000021b067825 */ /* 0x001fc600078e0212 */
[----:B------:R-:W2:Y:S04]  /*1c100*/  LDL.64 R22, [R1+0xaf8] ;  /* 0x000af80001167983 */ /* 0x000ea80000100a00 */
[----:B------:R0:W2:Y:S04]  /*1c110*/  LDG.E.U16 R6, [R6.64] ;  /* 0x0000000606067981 */ /* 0x0000a8000c1e1500 */
[----:B-1----:R3:W2:Y:S02]  /*1c120*/  LDG.E.U16 R0, [R14.64] ;  /* 0x000000060e007981 */ /* 0x0026a4000c1e1500 */
[----:B---3--:R-:W-:-:S04]  /*1c130*/  IMAD.WIDE R14, R27, 0x2, R16 ;  /* 0x000000021b0e7825 */ /* 0x008fc800078e0210 */
[C---:B----4-:R-:W-:Y:S01]  /*1c140*/  IMAD.WIDE R8, R27.reuse, 0x2, R8 ;  /* 0x000000021b087825 */ /* 0x050fe200078e0208 */
[----:B------:R1:W-:Y:S04]  /*1c150*/  STL [R1+0x788], R25 ;  /* 0x0007881901007387 */ /* 0x0003e80000100800 */
[----:B0-----:R0:W3:Y:S04]  /*1c160*/  LDG.E.U16 R7, [R8.64] ;  /* 0x0000000608077981 */ /* 0x0010e8000c1e1500 */
[----:B-1----:R-:W4:Y:S04]  /*1c170*/  LDL.64 R24, [R1+0xae8] ;  /* 0x000ae80001187983 */ /* 0x002f280000100a00 */
[----:B------:R-:W-:Y:S01]  /*1c180*/  STL [R1+0x780], R21 ;  /* 0x0007801501007387 */ /* 0x000fe20000100800 */
[----:B------:R-:W-:-:S03]  /*1c190*/  IMAD.WIDE R10, R27, 0x2, R10 ;  /* 0x000000021b0a7825 */ /* 0x000fc600078e020a */
[----:B------:R1:W-:Y:S04]  /*1c1a0*/  STL [R1+0x784], R20 ;  /* 0x0007841401007387 */ /* 0x0003e80000100800 */
[----:B------:R-:W4:Y:S04]  /*1c1b0*/  LDL.64 R18, [R1+0xad8] ;  /* 0x000ad80001127983 */ /* 0x000f280000100a00 */
[----:B------:R-:W4:Y:S04]  /*1c1c0*/  LDG.E.U16 R11, [R10.64] ;  /* 0x000000060a0b7981 */ /* 0x000f28000c1e1500 */
[----:B-1----:R-:W4:Y:S04]  /*1c1d0*/  LDL.64 R20, [R1+0xae0] ;  /* 0x000ae00001147983 */ /* 0x002f280000100a00 */
[----:B------:R1:W-:Y:S04]  /*1c1e0*/  STL [R1+0x778], R13 ;  /* 0x0007780d01007387 */ /* 0x0003e80000100800 */
[----:B0-----:R-:W4:Y:S01]  /*1c1f0*/  LDL.64 R8, [R1+0xaf0] ;  /* 0x000af00001087983 */ /* 0x001f220000100a00 */
[----:B-1----:R-:W-:-:S03]  /*1c200*/  IMAD.WIDE R12, R27, 0x2, R28 ;  /* 0x000000021b0c7825 */ /* 0x002fc600078e021c */
[----:B------:R-:W4:Y:S04]  /*1c210*/  LDL.64 R28, [R1+0xad0] ;  /* 0x000ad000011c7983 */ /* 0x000f280000100a00 */
[----:B------:R-:W4:Y:S04]  /*1c220*/  LDG.E.U16 R13, [R12.64] ;  /* 0x000000060c0d7981 */ /* 0x000f28000c1e1500 */
[----:B--2---:R0:W-:Y:S04]  /*1c230*/  STL [R1+0x774], R0 ;  /* 0x0007740001007387 */ /* 0x0041e80000100800 */
[----:B------:R-:W2:Y:S04]  /*1c240*/  LDL.64 R16, [R1+0xac8] ;  /* 0x000ac80001107983 */ /* 0x000ea80000100a00 */
[----:B0-----:R0:W2:Y:S04]  /*1c250*/  LDG.E.U16 R0, [R14.64] ;  /* 0x000000060e007981 */ /* 0x0010a8000c1e1500 */
[----:B---3--:R-:W-:Y:S04]  /*1c260*/  STL [R1+0x76c], R7 ;  /* 0x00076c0701007387 */ /* 0x008fe80000100800 */
[----:B------:R1:W-:Y:S02]  /*1c270*/  STL [R1+0x770], R6 ;  /* 0x0007700601007387 */ /* 0x0003e40000100800 */
[----:B-1----:R-:W-:-:S02]  /*1c280*/  IMAD.WIDE R6, R27, 0x2, R22 ;  /* 0x000000021b067825 */ /* 0x002fc400078e0216 */
[----:B------:R-:W3:Y:S04]  /*1c290*/  LDL.64 R22, [R1+0xac0] ;  /* 0x000ac00001167983 */ /* 0x000ee80000100a00 */
[----:B------:R-:W3:Y:S04]  /*1c2a0*/  LDG.E.U16 R7, [R6.64] ;  /* 0x0000000606077981 */ /* 0x000ee8000c1e1500 */
[----:B----4-:R1:W-:Y:S01]  /*1c2b0*/  STL [R1+0x768], R11 ;  /* 0x0007680b01007387 */ /* 0x0103e20000100800 */
[----:B------:R-:W-:-:S04]  /*1c2c0*/  IMAD.WIDE R8, R27, 0x2, R8 ;  /* 0x000000021b087825 */ /* 0x000fc800078e0208 */
[C---:B-1----:R-:W-:Y:S02]  /*1c2d0*/  IMAD.WIDE R10, R27.reuse, 0x2, R24 ;  /* 0x000000021b0a7825 */ /* 0x042fe400078e0218 */
[----:B------:R-:W4:Y:S04]  /*1c2e0*/  LDG.E.U16 R9, [R8.64] ;  /* 0x0000000608097981 */ /* 0x000f28000c1e1500 */
[----:B------:R-:W4:Y:S01]  /*1c2f0*/  LDG.E.U16 R11, [R10.64] ;  /* 0x000000060a0b7981 */ /* 0x000f22000c1e1500 */
[----:B0-----:R-:W-:-:S03]  /*1c300*/  IMAD.WIDE R14, R27, 0x2, R18 ;  /* 0x000000021b0e7825 */ /* 0x001fc600078e0212 */
[----:B------:R0:W-:Y:S04]  /*1c310*/  STL [R1+0x764], R13 ;  /* 0x0007640d01007387 */ /* 0x0001e80000100800 */
[----:B------:R-:W4:Y:S04]  /*1c320*/  LDL.64 R24, [R1+0xab8] ;  /* 0x000ab80001187983 */ /* 0x000f280000100a00 */
[----:B------:R-:W4:Y:S01]  /*1c330*/  LDL.64 R18, [R1+0xaa8] ;  /* 0x000aa80001127983 */ /* 0x000f220000100a00 */
[----:B0-----:R-:W-:-:S03]  /*1c340*/  IMAD.WIDE R12, R27, 0x2, R20 ;  /* 0x000000021b0c7825 */ /* 0x001fc600078e0214 */
[----:B------:R-:W4:Y:S04]  /*1c350*/  LDL.64 R20, [R1+0xab0] ;  /* 0x000ab00001147983 */ /* 0x000f280000100a00 */
[----:B------:R-:W4:Y:S04]  /*1c360*/  LDG.E.U16 R15, [R14.64] ;  /* 0x000000060e0f7981 */ /* 0x000f28000c1e1500 */
[----:B--2---:R0:W-:Y:S04]  /*1c370*/  STL [R1+0x760], R0 ;  /* 0x0007600001007387 */ /* 0x0041e80000100800 */
[----:B0-----:R0:W2:Y:S04]  /*1c380*/  LDG.E.U16 R0, [R12.64] ;  /* 0x000000060c007981 */ /* 0x0010a8000c1e1500 */
[----:B---3--:R1:W-:Y:S04]  /*1c390*/  STL [R1+0x75c], R7 ;  /* 0x00075c0701007387 */ /* 0x0083e80000100800 */
[----:B0-----:R-:W3:Y:S01]  /*1c3a0*/  LDL.64 R12, [R1+0xaa0] ;  /* 0x000aa000010c7983 */ /* 0x001ee20000100a00 */
[----:B-1----:R-:W-:-:S05]  /*1c3b0*/  IMAD.WIDE R6, R27, 0x2, R28 ;  /* 0x000000021b067825 */ /* 0x002fca00078e021c */
[----:B------:R0:W3:Y:S04]  /*1c3c0*/  LDG.E.U16 R28, [R6.64] ;  /* 0x00000006061c7981 */ /* 0x0000e8000c1e1500 */
[----:B----4-:R1:W-:Y:S02]  /*1c3d0*/  STL [R1+0x758], R9 ;  /* 0x0007580901007387 */ /* 0x0103e40000100800 */
[C---:B-1----:R-:W-:Y:S02]  /*1c3e0*/  IMAD.WIDE R8, R27.reuse, 0x2, R16 ;  /* 0x000000021b087825 */ /* 0x042fe400078e0210 */
[----:B------:R-:W4:Y:S04]  /*1c3f0*/  LDL.64 R16, [R1+0xa98] ;  /* 0x000a980001107983 */ /* 0x000f280000100a00 */
[----:B------:R1:W-:Y:S04]  /*1c400*/  STL [R1+0x754], R11 ;  /* 0x0007540b01007387 */ /* 0x0003e80000100800 */
[----:B------:R0:W4:Y:S01]  /*1c410*/  LDG.E.U16 R29, [R8.64] ;  /* 0x00000006081d7981 */ /* 0x000122000c1e1500 */
[----:B-1----:R-:W-:-:S03]  /*1c420*/  IMAD.WIDE R10, R27, 0x2, R22 ;  /* 0x000000021b0a7825 */ /* 0x002fc600078e0216 */
[----:B------:R-:W4:Y:S04]  /*1c430*/  LDL.64 R22, [R1+0xa90] ;  /* 0x000a900001167983 */ /* 0x000f280000100a00 */
[----:B--2---:R1:W-:Y:S04]  /*1c440*/  STL [R1+0x750], R0 ;  /* 0x0007500001007387 */ /* 0x0043e80000100800 */
[----:B-1----:R1:W2:Y:S01]  /*1c450*/  LDG.E.U16 R0, [R10.64] ;  /* 0x000000060a007981 */ /* 0x0022a2000c1e1500 */
[----:B0-----:R-:W-:-:S03]  /*1c460*/  IMAD.WIDE R6, R27, 0x2, R24 ;  /* 0x000000021b067825 */ /* 0x001fc600078e0218 */
[----:B------:R0:W-:Y:S01]  /*1c470*/  STL [R1+0x74c], R15 ;  /* 0x00074c0f01007387 */ /* 0x0001e20000100800 */
[----:B------:R-:W-:-:S03]  /*1c480*/  IMAD.WIDE R8, R27, 0x2, R20 ;  /* 0x000000021b087825 */ /* 0x000fc600078e0214 */
[----:B------:R3:W2:Y:S01]  /*1c490*/  LDG.E.U16 R24, [R6.64] ;  /* 0x0000000606187981 */ /* 0x0006a2000c1e1500 */
[----:B-1----:R-:W-:-:S03]  /*1c4a0*/  IMAD.WIDE R10, R27, 0x2, R18 ;  /* 0x000000021b0a7825 */ /* 0x002fc600078e0212 */
[----:B------:R-:W2:Y:S04]  /*1c4b0*/  LDL.64 R20, [R1+0xa80] ;  /* 0x000a800001147983 */ /* 0x000ea80000100a00 */
[----:B0-----:R-:W2:Y:S04]  /*1c4c0*/  LDL.64 R14, [R1+0xa88] ;  /* 0x000a8800010e7983 */ /* 0x001ea80000100a00 */
[----:B------:R-:W2:Y:S04]  /*1c4d0*/  LDL.64 R18, [R1+0xa78] ;  /* 0x000a780001127983 */ /* 0x000ea80000100a00 */
[----:B------:R4:W2:Y:S01]  /*1c4e0*/  LDG.E.U16 R25, [R8.64] ;  /* 0x0000000608197981 */ /* 0x0008a2000c1e1500 */
[----:B---3--:R-:W-:-:S03]  /*1c4f0*/  IMAD.WIDE R6, R27, 0x2, R12 ;  /* 0x000000021b067825 */ /* 0x008fc600078e020c */
[----:B------:R0:W-:Y:S04]  /*1c500*/  STL [R1+0x748], R28 ;  /* 0x0007481c01007387 */ /* 0x0001e80000100800 */
[----:B------:R-:W3:Y:S04]  /*1c510*/  LDL.64 R12, [R1+0xa70] ;  /* 0x000a7000010c7983 */ /* 0x000ee80000100a00 */
[----:B0-----:R0:W3:Y:S01]  /*1c520*/  LDG.E.U16 R28, [R10.64] ;  /* 0x000000060a1c7981 */ /* 0x0010e2000c1e1500 */
[----:B----4-:R-:W-:-:S03]  /*1c530*/  IMAD.WIDE R8, R27, 0x2, R16 ;  /* 0x000000021b087825 */ /* 0x010fc600078e0210 */
[----:B------:R-:W4:Y:S01]  /*1c540*/  LDL.64 R16, [R1+0xa68] ;  /* 0x000a680001107983 */ /* 0x000f220000100a00 */
[----:B0-----:R-:W-:-:S03]  /*1c550*/  IMAD.WIDE R10, R27, 0x2, R22 ;  /* 0x000000021b0a7825 */ /* 0x001fc600078e0216 */
[----:B------:R-:W4:Y:S04]  /*1c560*/  LDL.64 R22, [R1+0xa60] ;  /* 0x000a600001167983 */ /* 0x000f280000100a00 */
[----:B------:R0:W-:Y:S04]  /*1c570*/  STL [R1+0x744], R29 ;  /* 0x0007441d01007387 */ /* 0x0001e80000100800 */
[----:B0-----:R0:W4:Y:S04]  /*1c580*/  LDG.E.U16 R29, [R6.64] ;  /* 0x00000006061d7981 */ /* 0x001128000c1e1500 */
[----:B--2---:R1:W-:Y:S04]  /*1c590*/  STL [R1+0x740], R0 ;  /* 0x0007400001007387 */ /* 0x0043e80000100800 */
[----:B-1----:R1:W2:Y:S04]  /*1c5a0*/  LDG.E.U16 R0, [R8.64] ;  /* 0x0000000608007981 */ /* 0x0022a8000c1e1500 */
[----:B------:R1:W-:Y:S01]  /*1c5b0*/  STL [R1+0x73c], R24 ;  /* 0x00073c1801007387 */ /* 0x0003e20000100800 */
[----:B0-----:R-:W-:-:S03]  /*1c5c0*/  IMAD.WIDE R6, R27, 0x2, R14 ;  /* 0x000000021b067825 */ /* 0x001fc600078e020e */
[----:B------:R-:W2:Y:S01]  /*1c5d0*/  LDL.64 R14, [R1+0xa58] ;  /* 0x000a5800010e7983 */ /* 0x000ea20000100a00 */
[----:B-1----:R-:W-:-:S03]  /*1c5e0*/  IMAD.WIDE R8, R27, 0x2, R20 ;  /* 0x000000021b087825 */ /* 0x002fc600078e0214 */
[----:B------:R-:W2:Y:S04]  /*1c5f0*/  LDL.64 R20, [R1+0xa50] ;  /* 0x000a500001147983 */ /* 0x000ea80000100a00 */
[----:B------:R0:W2:Y:S02]  /*1c600*/  LDG.E.U16 R24, [R10.64] ;  /* 0x000000060a187981 */ /* 0x0000a4000c1e1500 */
[C---:B0-----:R-:W-:Y:S02]  /*1c610*/  IMAD.WIDE R10, R27.reuse, 0x2, R18 ;  /* 0x000000021b0a7825 */ /* 0x041fe400078e0212 */
[----:B------:R-:W2:Y:S04]  /*1c620*/  LDL.64 R18, [R1+0xa48] ;  /* 0x000a480001127983 */ /* 0x000ea80000100a00 */
[----:B------:R0:W-:Y:S04]  /*1c630*/  STL [R1+0x738], R25 ;  /* 0x0007381901007387 */ /* 0x0001e80000100800 */
[----:B0-----:R3:W2:Y:S02]  /*1c640*/  LDG.E.U16 R25, [R6.64] ;  /* 0x0000000606197981 */ /* 0x0016a4000c1e1500 */
[----:B---3--:R-:W-:-:S02]  /*1c650*/  IMAD.WIDE R6, R27, 0x2, R12 ;  /* 0x000000021b067825 */ /* 0x008fc400078e020c */
[----:B------:R0:W-:Y:S04]  /*1c660*/  STL [R1+0x734], R28 ;  /* 0x0007341c01007387 */ /* 0x0001e80000100800 */
[----:B0-----:R4:W3:Y:S02]  /*1c670*/  LDG.E.U16 R28, [R8.64] ;  /* 0x00000006081c7981 */ /* 0x0018e4000c1e1500 */
[C---:B----4-:R-:W-:Y:S02]  /*1c680*/  IMAD.WIDE R8, R27.reuse, 0x2, R16 ;  /* 0x000000021b087825 */ /* 0x050fe400078e0210 */
[----:B------:R0:W-:Y:S04]  /*1c690*/  STL [R1+0x730], R29 ;  /* 0x0007301d01007387 */ /* 0x0001e80000100800 */
[----:B------:R-:W4:Y:S04]  /*1c6a0*/  LDL.64 R12, [R1+0xa40] ;  /* 0x000a4000010c7983 */ /* 0x000f280000100a00 */
[----:B------:R-:W4:Y:S04]  /*1c6b0*/  LDL.64 R16, [R1+0xa38] ;  /* 0x000a380001107983 */ /* 0x000f280000100a00 */
[----:B0-----:R0:W4:Y:S02]  /*1c6c0*/  LDG.E.U16 R29, [R10.64] ;  /* 0x000000060a1d7981 */ /* 0x001124000c1e1500 */
[----:B0-----:R-:W-:-:S02]  /*1c6d0*/  IMAD.WIDE R10, R27, 0x2, R22 ;  /* 0x000000021b0a7825 */ /* 0x001fc400078e0216 */
[----:B------:R-:W4:Y:S04]  /*1c6e0*/  LDL.64 R22, [R1+0xa30] ;  /* 0x000a300001167983 */ /* 0x000f280000100a00 */
[----:B--2---:R0:W-:Y:S04]  /*1c6f0*/  STL [R1+0x72c], R0 ;  /* 0x00072c0001007387 */ /* 0x0041e80000100800 */
[----:B0-----:R0:W2:Y:S04]  /*1c700*/  LDG.E.U16 R0, [R6.64] ;  /* 0x0000000606007981 */ /* 0x0010a8000c1e1500 */
[----:B------:R1:W-:Y:S01]  /*1c710*/  STL [R1+0x728], R24 ;  /* 0x0007281801007387 */ /* 0x0003e20000100800 */
[----:B0-----:R-:W-:-:S03]  /*1c720*/  IMAD.WIDE R6, R27, 0x2, R14 ;  /* 0x000000021b067825 */ /* 0x001fc600078e020e */
[----:B-1----:R0:W2:Y:S02]  /*1c730*/  LDG.E.U16 R24, [R8.64] ;  /* 0x0000000608187981 */ /* 0x0020a4000c1e1500 */
[C---:B0-----:R-:W-:Y:S02]  /*1c740*/  IMAD.WIDE R8, R27.reuse, 0x2, R20 ;  /* 0x000000021b087825 */ /* 0x041fe400078e0214 */
[----:B------:R0:W-:Y:S04]  /*1c750*/  STL [R1+0x724], R25 ;  /* 0x0007241901007387 */ /* 0x0001e80000100800 */
[----:B------:R-:W2:Y:S04]  /*1c760*/  LDL.64 R14, [R1+0xa28] ;  /* 0x000a2800010e7983 */ /* 0x000ea80000100a00 */
[----:B------:R-:W2:Y:S04]  /*1c770*/  LDL.64 R20, [R1+0xa20] ;  /* 0x000a200001147983 */ /* 0x000ea80000100a00 */
[----:B0-----:R0:W2:Y:S02]  /*1c780*/  LDG.E.U16 R25, [R10.64] ;  /* 0x000000060a197981 */ /* 0x0010a4000c1e1500 */
[----:B0-----:R-:W-:-:S02]  /*1c790*/  IMAD.WIDE R10, R27, 0x2, R18 ;  /* 0x000000021b0a7825 */ /* 0x001fc400078e0212 */
[----:B------:R-:W2:Y:S04]  /*1c7a0*/  LDL.64 R18, [R1+0xa18] ;  /* 0x000a180001127983 */ /* 0x000ea80000100a00 */
[----:B---3--:R0:W-:Y:S04]  /*1c7b0*/  STL [R1+0x720], R28 ;  /* 0x0007201c01007387 */ /* 0x0081e80000100800 */
[----:B0-----:R0:W3:Y:S04]  /*1c7c0*/  LDG.E.U16 R28, [R6.64] ;  /* 0x00000006061c7981 */ /* 0x0010e8000c1e1500 */
[----:B----4-:R1:W-:Y:S04]  /*1c7d0*/  STL [R1+0x71c], R29 ;  /* 0x00071c1d01007387 */ /* 0x0103e80000100800 */
[----:B-1----:R1:W3:Y:S04]  /*1c7e0*/  LDG.E.U16 R29, [R8.64] ;  /* 0x00000006081d7981 */ /* 0x0022e8000c1e1500 */
[----:B--2---:R2:W-:Y:S04]  /*1c7f0*/  STL [R1+0x718], R0 ;  /* 0x0007180001007387 */ /* 0x0045e80000100800 */
[----:B--2---:R2:W4:Y:S01]  /*1c800*/  LDG.E.U16 R0, [R10.64] ;  /* 0x000000060a007981 */ /* 0x004522000c1e1500 */
[----:B0-----:R-:W-:-:S03]  /*1c810*/  IMAD.WIDE R6, R27, 0x2, R12 ;  /* 0x000000021b067825 */ /* 0x001fc600078e020c */
[----:B------:R-:W4:Y:S01]  /*1c820*/  LDL.64 R12, [R1+0xa10] ;  /* 0x000a1000010c7983 */ /* 0x000f220000100a00 */
[----:B-1----:R-:W-:-:S03]  /*1c830*/  IMAD.WIDE R8, R27, 0x2, R16 ;  /* 0x000000021b087825 */ /* 0x002fc600078e0210 */
[----:B------:R-:W4:Y:S01]  /*1c840*/  LDL.64 R16, [R1+0xa08] ;  /* 0x000a080001107983 */ /* 0x000f220000100a00 */
[----:B--2---:R-:W-:-:S03]  /*1c850*/  IMAD.WIDE R10, R27, 0x2, R22 ;  /* 0x000000021b0a7825 */ /* 0x004fc600078e0216 */
[----:B------:R-:W2:Y:S04]  /*1c860*/  LDL.64 R22, [R1+0xa00] ;  /* 0x000a000001167983 */ /* 0x000ea80000100a00 */
[----:B------:R0:W-:Y:S04]  /*1c870*/  STL [R1+0x714], R24 ;  /* 0x0007141801007387 */ /* 0x0001e80000100800 */
[----:B0-----:R0:W2:Y:S04]  /*1c880*/  LDG.E.U16 R24, [R6.64] ;  /* 0x0000000606187981 */ /* 0x0010a8000c1e1500 */
[----:B------:R1:W-:Y:S01]  /*1c890*/  STL [R1+0x710], R25 ;  /* 0x0007101901007387 */ /* 0x0003e20000100800 */
[----:B0-----:R-:W-:-:S03]  /*1c8a0*/  IMAD.WIDE R6, R27, 0x2, R14 ;  /* 0x000000021b067825 */ /* 0x001fc600078e020e */
[----:B-1----:R0:W2:Y:S02]  /*1c8b0*/  LDG.E.U16 R25, [R8.64] ;  /* 0x0000000608197981 */ /* 0x0020a4000c1e1500 */
[C---:B0-----:R-:W-:Y:S02]  /*1c8c0*/  IMAD.WIDE R8, R27.reuse, 0x2, R20 ;  /* 0x000000021b087825 */ /* 0x041fe400078e0214 */
[----:B---3--:R0:W-:Y:S04]  /*1c8d0*/  STL [R1+0x70c], R28 ;  /* 0x00070c1c01007387 */ /* 0x0081e80000100800 */
[----:B------:R-:W3:Y:S04]  /*1c8e0*/  LDL.64 R14, [R1+0x9f8] ;  /* 0x0009f800010e7983 */ /* 0x000ee80000100a00 */
[----:B------:R-:W3:Y:S04]  /*1c8f0*/  LDL.64 R20, [R1+0x9f0] ;  /* 0x0009f00001147983 */ /* 0x000ee80000100a00 */
[----:B0-----:R0:W3:Y:S02]  /*1c900*/  LDG.E.U16 R28, [R10.64] ;  /* 0x000000060a1c7981 */ /* 0x0010e4000c1e1500 */
[----:B0-----:R-:W-:-:S02]  /*1c910*/  IMAD.WIDE R10, R27, 0x2, R18 ;  /* 0x000000021b0a7825 */ /* 0x001fc400078e0212 */
[----:B------:R-:W3:Y:S04]  /*1c920*/  LDL.64 R18, [R1+0x9e8] ;  /* 0x0009e80001127983 */ /* 0x000ee80000100a00 */
[----:B------:R0:W-:Y:S04]  /*1c930*/  STL [R1+0x708], R29 ;  /* 0x0007081d01007387 */ /* 0x0001e80000100800 */
[----:B0-----:R0:W3:Y:S04]  /*1c940*/  LDG.E.U16 R29, [R6.64] ;  /* 0x00000006061d7981 */ /* 0x0010e8000c1e1500 */
[----:B----4-:R1:W-:Y:S04]  /*1c950*/  STL [R1+0x704], R0 ;  /* 0x0007040001007387 */ /* 0x0103e80000100800 */
[----:B-1----:R1:W4:Y:S01]  /*1c960*/  LDG.E.U16 R0, [R8.64] ;  /* 0x0000000608007981 */ /* 0x002322000c1e1500 */
[----:B0-----:R-:W-:-:S04]  /*1c970*/  IMAD.WIDE R6, R27, 0x2, R12 ;  /* 0x000000021b067825 */ /* 0x001fc800078e020c */
[C---:B-1----:R-:W-:Y:S01]  /*1c980*/  IMAD.WIDE R8, R27.reuse, 0x2, R16 ;  /* 0x000000021b087825 */ /* 0x042fe200078e0210 */
[----:B--2---:R0:W-:Y:S04]  /*1c990*/  STL [R1+0x700], R24 ;  /* 0x0007001801007387 */ /* 0x0041e80000100800 */
[----:B------:R-:W2:Y:S04]  /*1c9a0*/  LDL.64 R12, [R1+0x9e0] ;  /* 0x0009e000010c7983 */ /* 0x000ea80000100a00 */
[----:B------:R-:W2:Y:S04]  /*1c9b0*/  LDL.64 R16, [R1+0x9d8] ;  /* 0x0009d80001107983 */ /* 0x000ea80000100a00 */
[----:B0-----:R0:W2:Y:S04]  /*1c9c0*/  LDG.E.U16 R24, [R10.64] ;  /* 0x000000060a187981 */ /* 0x0010a8000c1e1500 */
[----:B------:R1:W-:Y:S01]  /*1c9d0*/  STL [R1+0x12c], R25 ;  /* 0x00012c1901007387 */ /* 0x0003e20000100800 */
[----:B0-----:R-:W-:-:S03]  /*1c9e0*/  IMAD.WIDE R10, R27, 0x2, R22 ;  /* 0x000000021b0a7825 */ /* 0x001fc600078e0216 */
[----:B------:R-:W2:Y:S04]  /*1c9f0*/  LDL.64 R22, [R1+0x9d0] ;  /* 0x0009d00001167983 */ /* 0x000ea80000100a00 */
[----:B-1----:R3:W2:Y:S02]  /*1ca00*/  LDG.E.U16 R25, [R6.64] ;  /* 0x0000000606197981 */ /* 0x0026a4000c1e1500 */
[C---:B---3--:R-:W-:Y:S02]  /*1ca10*/  IMAD.WIDE R6, R27.reuse, 0x2, R14 ;  /* 0x000000021b067825 */ /* 0x048fe400078e020e */
[----:B------:R0:W-:Y:S04]  /*1ca20*/  STL [R1+0x128], R28 ;  /* 0x0001281c01007387 */ /* 0x0001e80000100800 */
[----:B0-----:R0:W3:Y:S02]  /*1ca30*/  LDG.E.U16 R28, [R8.64] ;  /* 0x00000006081c7981 */ /* 0x0010e4000c1e1500 */
[----:B0-----:R-:W-:-:S02]  /*1ca40*/  IMAD.WIDE R8, R27, 0x2, R20 ;  /* 0x000000021b087825 */ /* 0x001fc400078e0214 */
[----:B------:R0:W-:Y:S04]  /*1ca50*/  STL [R1+0x124], R29 ;  /* 0x0001241d01007387 */ /* 0x0001e80000100800 */
[----:B------:R-:W3:Y:S04]  /*1ca60*/  LDL.64 R14, [R1+0x9c8] ;  /* 0x0009c800010e7983 */ /* 0x000ee80000100a00 */
[----:B------:R-:W3:Y:S04]  /*1ca70*/  LDL.64 R20, [R1+0x9c0] ;  /* 0x0009c00001147983 */ /* 0x000ee80000100a00 */
[----:B0-----:R0:W3:Y:S04]  /*1ca80*/  LDG.E.U16 R29, [R10.64] ;  /* 0x000000060a1d7981 */ /* 0x0010e8000c1e1500 */
[----:B----4-:R1:W-:Y:S04]  /*1ca90*/  STL [R1+0x120], R0 ;  /* 0x0001200001007387 */ /* 0x0103e80000100800 */
[----:B-1----:R2:W4:Y:S01]  /*1caa0*/  LDG.E.U16 R0, [R6.64] ;  /* 0x0000000606007981 */ /* 0x002522000c1e1500 */
[----:B0-----:R-:W-:-:S04]  /*1cab0*/  IMAD.WIDE R10, R27, 0x2, R18 ;  /* 0x000000021b0a7825 */ /* 0x001fc800078e0212 */
[C---:B--2---:R-:W-:Y:S01]  /*1cac0*/  IMAD.WIDE R6, R27.reuse, 0x2, R12 ;  /* 0x000000021b067825 */ /* 0x044fe200078e020c */
[----:B------:R-:W-:Y:S04]  /*1cad0*/  STL [R1+0x118], R25 ;  /* 0x0001181901007387 */ /* 0x000fe80000100800 */
[----:B------:R0:W-:Y:S04]  /*1cae0*/  STL [R1+0x11c], R24 ;  /* 0x00011c1801007387 */ /* 0x0001e80000100800 */
[----:B0-----:R-:W2:Y:S04]  /*1caf0*/  LDL.64 R24, [R1+0x9b8] ;  /* 0x0009b80001187983 */ /* 0x001ea80000100a00 */
[----:B---3--:R0:W-:Y:S04]  /*1cb00*/  STL [R1+0x114], R28 ;  /* 0x0001141c01007387 */ /* 0x0081e80000100800 */
[----:B0-----:R0:W3:Y:S02]  /*1cb10*/  LDG.E.U16 R28, [R8.64] ;  /* 0x00000006081c7981 */ /* 0x0010e4000c1e1500 */
[----:B0-----:R-:W-:-:S02]  /*1cb20*/  IMAD.WIDE R8, R27, 0x2, R16 ;  /* 0x000000021b087825 */ /* 0x001fc400078e0210 */
[----:B------:R0:W-:Y:S04]  /*1cb30*/  STL [R1+0x110], R29 ;  /* 0x0001101d01007387 */ /* 0x0001e80000100800 */
[----:B------:R-:W2:Y:S04]  /*1cb40*/  LDL.64 R12, [R1+0x9b0] ;  /* 0x0009b000010c7983 */ /* 0x000ea80000100a00 */
[----:B------:R-:W2:Y:S04]  /*1cb50*/  LDL.64 R18, [R1+0x9a8] ;  /* 0x0009a80001127983 */ /* 0x000ea80000100a00 */
[----:B0-----:R0:W2:Y:S04]  /*1cb60*/  LDG.E.U16 R29, [R10.64] ;  /* 0x000000060a1d7981 */ /* 0x0010a8000c1e1500 */
[----:B------:R-:W2:Y:S04]  /*1cb70*/  LDL.64 R16, [R1+0x9a0] ;  /* 0x0009a00001107983 */ /* 0x000ea80000100a00 */
[----:B----4-:R1:W-:Y:S04]  /*1cb80*/  STL [R1+0x10c], R0 ;  /* 0x00010c0001007387 */ /* 0x0103e80000100800 */
[----:B-1----:R1:W4:Y:S01]  /*1cb90*/  LDG.E.U16 R0, [R6.64] ;  /* 0x0000000606007981 */ /* 0x002322000c1e1500 */
[----:B0-----:R-:W-:-:S04]  /*1cba0*/  IMAD.WIDE R10, R27, 0x2, R22 ;  /* 0x000000021b0a7825 */ /* 0x001fc800078e0216 */
[C---:B-1----:R-:W-:Y:S01]  /*1cbb0*/  IMAD.WIDE R6, R27.reuse, 0x2, R14 ;  /* 0x000000021b067825 */ /* 0x042fe200078e020e */
[----:B---3--:R0:W-:Y:S04]  /*1cbc0*/  STL [R1+0x108], R28 ;  /* 0x0001081c01007387 */ /* 0x0081e80000100800 */
[----:B0-----:R0:W3:Y:S02]  /*1cbd0*/  LDG.E.U16 R28, [R8.64] ;  /* 0x00000006081c7981 */ /* 0x0010e4000c1e1500 */
[C---:B0-----:R-:W-:Y:S02]  /*1cbe0*/  IMAD.WIDE R8, R27.reuse, 0x2, R20 ;  /* 0x000000021b087825 */ /* 0x041fe400078e0214 */
[----:B--2---:R0:W-:Y:S04]  /*1cbf0*/  STL [R1+0x104], R29 ;  /* 0x0001041d01007387 */ /* 0x0041e80000100800 */
[----:B------:R-:W2:Y:S04]  /*1cc00*/  LDL.64 R14, [R1+0x998] ;  /* 0x00099800010e7983 */ /* 0x000ea80000100a00 */
[----:B------:R-:W2:Y:S04]  /*1cc10*/  LDL.64 R22, [R1+0x990] ;  /* 0x0009900001167983 */ /* 0x000ea80000100a00 */
[----:B0-----:R0:W2:Y:S04]  /*1cc20*/  LDG.E.U16 R29, [R10.64] ;  /* 0x000000060a1d7981 */ /* 0x0010a8000c1e1500 */
[----:B------:R-:W2:Y:S04]  /*1cc30*/  LDL.64 R20, [R1+0x988] ;  /* 0x0009880001147983 */ /* 0x000ea80000100a00 */
[----:B----4-:R1:W-:Y:S04]  /*1cc40*/  STL [R1+0x100], R0 ;  /* 0x0001000001007387 */ /* 0x0103e80000100800 */
[----:B-1----:R1:W4:Y:S01]  /*1cc50*/  LDG.E.U16 R0, [R6.64] ;  /* 0x0000000606007981 */ /* 0x002322000c1e1500 */
[----:B0-----:R-:W-:-:S03]  /*1cc60*/  IMAD.WIDE R10, R27, 0x2, R24 ;  /* 0x000000021b0a7825 */ /* 0x001fc600078e0218 */
[----:B------:R0:W4:Y:S01]  /*1cc70*/  LDG.E.U16 R24, [R8.64] ;  /* 0x0000000608187981 */ /* 0x000122000c1e1500 */
[----:B-1----:R-:W-:-:S04]  /*1cc80*/  IMAD.WIDE R6, R27, 0x2, R12 ;  /* 0x000000021b067825 */ /* 0x002fc800078e020c */
[----:B0-----:R-:W-:-:S05]  /*1cc90*/  IMAD.WIDE R8, R27, 0x2, R18 ;  /* 0x000000021b087825 */ /* 0x001fca00078e0212 */
[----:B------:R0:W4:Y:S04]  /*1cca0*/  LDG.E.U16 R25, [R8.64] ;  /* 0x0000000608197981 */ /* 0x000128000c1e1500 */
[----:B---3--:R1:W-:Y:S04]  /*1ccb0*/  STL [R1+0xfc], R28 ;  /* 0x0000fc1c01007387 */ /* 0x0083e80000100800 */
[----:B------:R-:W3:Y:S04]  /*1ccc0*/  LDL.64 R12, [R1+0x980] ;  /* 0x00098000010c7983 */ /* 0x000ee80000100a00 */
[----:B------:R-:W3:Y:S04]  /*1ccd0*/  LDL.64 R18, [R1+0x978] ;  /* 0x0009780001127983 */ /* 0x000ee80000100a00 */
[----:B-1----:R1:W3:Y:S02]  /*1cce0*/  LDG.E.U16 R28, [R10.64] ;  /* 0x000000060a1c7981 */ /* 0x0022e4000c1e1500 */
[----:B-1----:R-:W-:-:S02]  /*1ccf0*/  IMAD.WIDE R10, R27, 0x2, R16 ;  /* 0x000000021b0a7825 */ /* 0x002fc400078e0210 */
[----:B------:R-:W3:Y:S04]  /*1cd00*/  LDL.64 R16, [R1+0x970] ;  /* 0x0009700001107983 */ /* 0x000ee80000100a00 */
[----:B--2---:R1:W-:Y:S04]  /*1cd10*/  STL [R1+0xf8], R29 ;  /* 0x0000f81d01007387 */ /* 0x0043e80000100800 */
[----:B-1----:R1:W3:Y:S04]  /*1cd20*/  LDG.E.U16 R29, [R6.64] ;  /* 0x00000006061d7981 */ /* 0x0022e8000c1e1500 */
[----:B----4-:R4:W-:Y:S04]  /*1cd30*/  STL [R1+0xf4], R0 ;  /* 0x0000f40001007387 */ /* 0x0109e80000100800 */
[----:B----4-:R4:W2:Y:S01]  /*1cd40*/  LDG.E.U16 R0, [R10.64] ;  /* 0x000000060a007981 */ /* 0x0108a2000c1e1500 */
[----:B-1----:R-:W-:-:S03]  /*1cd50*/  IMAD.WIDE R6, R27, 0x2, R14 ;  /* 0x000000021b067825 */ /* 0x002fc600078e020e */
[----:B------:R-:W2:Y:S01]  /*1cd60*/  LDL.64 R14, [R1+0x968] ;  /* 0x00096800010e7983 */ /* 0x000ea20000100a00 */
[----:B0-----:R-:W-:-:S03]  /*1cd70*/  IMAD.WIDE R8, R27, 0x2, R22 ;  /* 0x000000021b087825 */ /* 0x001fc600078e0216 */
[----:B------:R0:W-:Y:S01]  /*1cd80*/  STL [R1+0xf0], R24 ;  /* 0x0000f01801007387 */ /* 0x0001e20000100800 */
[----:B----4-:R-:W-:-:S03]  /*1cd90*/  IMAD.WIDE R10, R27, 0x2, R20 ;  /* 0x000000021b0a7825 */ /* 0x010fc600078e0214 */
[----:B0-----:R3:W4:Y:S02]  /*1cda0*/  LDG.E.U16 R24, [R6.64] ;  /* 0x0000000606187981 */ /* 0x001724000c1e1500 */
[C---:B---3--:R-:W-:Y:S02]  /*1cdb0*/  IMAD.WIDE R6, R27.reuse, 0x2, R12 ;  /* 0x000000021b067825 */ /* 0x048fe400078e020c */
[----:B------:R-:W-:Y:S04]  /*1cdc0*/  STL [R1+0xe0], R29 ;  /* 0x0000e01d01007387 */ /* 0x000fe80000100800 */
[----:B------:R0:W-:Y:S04]  /*1cdd0*/  STL [R1+0xe8], R28 ;  /* 0x0000e81c01007387 */ /* 0x0001e80000100800 */
[----:B------:R-:W3:Y:S04]  /*1cde0*/  LDL.64 R22, [R1+0x958] ;  /* 0x0009580001167983 */ /* 0x000ee80000100a00 */
[----:B0-----:R-:W3:Y:S04]  /*1cdf0*/  LDL.64 R28, [R1+0x960] ;  /* 0x00096000011c7983 */ /* 0x001ee80000100a00 */
[----:B------:R0:W-:Y:S04]  /*1ce00*/  STL [R1+0xd8], R25 ;  /* 0x0000d81901007387 */ /* 0x0001e80000100800 */
[----:B0-----:R0:W3:Y:S02]  /*1ce10*/  LDG.E.U16 R25, [R8.64] ;  /* 0x0000000608197981 */ /* 0x0010e4000c1e1500 */
[----:B0-----:R-:W-:-:S06]  /*1ce20*/  IMAD.WIDE R8, R27, 0x2, R18 ;  /* 0x000000021b087825 */ /* 0x001fcc00078e0212 */
[----:B------:R-:W4:Y:S04]  /*1ce30*/  LDG.E.U16 R9, [R8.64] ;  /* 0x0000000608097981 */ /* 0x000f28000c1e1500 */
[----:B--2---:R0:W-:Y:S04]  /*1ce40*/  STL [R1+0xd0], R0 ;  /* 0x0000d00001007387 */ /* 0x0041e80000100800 */
[----:B------:R-:W2:Y:S04]  /*1ce50*/  LDL.64 R20, [R1+0x950] ;  /* 0x0009500001147983 */ /* 0x000ea80000100a00 */
[----:B------:R-:W2:Y:S04]  /*1ce60*/  LDL.64 R12, [R1+0x948] ;  /* 0x00094800010c7983 */ /* 0x000ea80000100a00 */
[----:B0-----:R0:W2:Y:S02]  /*1ce70*/  LDG.E.U16 R0, [R10.64] ;  /* 0x000000060a007981 */ /* 0x0010a4000c1e1500 */
[----:B0-----:R-:W-:-:S02]  /*1ce80*/  IMAD.WIDE R10, R27, 0x2, R16 ;  /* 0x000000021b0a7825 */ /* 0x001fc400078e0210 */
[----:B------:R0:W2:Y:S02]  /*1ce90*/  LDG.E.U16 R17, [R6.64] ;  /* 0x0000000606117981 */ /* 0x0000a4000c1e1500 */
[C---:B0-----:R-:W-:Y:S02]  /*1cea0*/  IMAD.WIDE R6, R27.reuse, 0x2, R14 ;  /* 0x000000021b067825 */ /* 0x041fe400078e020e */
[----:B---3--:R-:W-:Y:S04]  /*1ceb0*/  STL [R1+0xb8], R25 ;  /* 0x0000b81901007387 */ /* 0x008fe80000100800 */
[----:B----4-:R0:W-:Y:S04]  /*1cec0*/  STL [R1+0xc4], R24 ;  /* 0x0000c41801007387 */ /* 0x0101e80000100800 */
[----:B0-----:R-:W3:Y:S04]  /*1ced0*/  LDL.64 R24, [R1+0x940] ;  /* 0x0009400001187983 */ /* 0x001ee80000100a00 */
[----:B--2---:R0:W-:Y:S04]  /*1cee0*/  STL [R1+0xb0], R0 ;  /* 0x0000b00001007387 */ /* 0x0041e80000100800 */
[----:B------:R-:W2:Y:S04]  /*1cef0*/  LDL.64 R18, [R1+0x938] ;  /* 0x0009380001127983 */ /* 0x000ea80000100a00 */
[----:B0-----:R0:W4:Y:S04]  /*1cf00*/  LDG.E.U16 R0, [R10.64] ;  /* 0x000000060a007981 */ /* 0x001128000c1e1500 */
[----:B------:R1:W-:Y:S04]  /*1cf10*/  STL [R1+0xa8], R17 ;  /* 0x0000a81101007387 */ /* 0x0003e80000100800 */
[----:B------:R-:W2:Y:S04]  /*1cf20*/  LDL.64 R14, [R1+0x928] ;  /* 0x00092800010e7983 */ /* 0x000ea80000100a00 */
[----:B-1----:R-:W2:Y:S04]  /*1cf30*/  LDL.64 R16, [R1+0x930] ;  /* 0x0009300001107983 */ /* 0x002ea80000100a00 */
[----:B------:R1:W-:Y:S02]  /*1cf40*/  STL [R1+0x9c], R9 ;  /* 0x00009c0901007387 */ /* 0x0003e40000100800 */
[----:B-1----:R-:W-:-:S02]  /*1cf50*/  IMAD.WIDE R8, R27, 0x2, R28 ;  /* 0x000000021b087825 */ /* 0x002fc400078e021c */
[----:B------:R1:W2:Y:S02]  /*1cf60*/  LDG.E.U16 R28, [R6.64] ;  /* 0x00000006061c7981 */ /* 0x0002a4000c1e1500 */
[C---:B0-----:R-:W-:Y:S02]  /*1cf70*/  IMAD.WIDE R10, R27.reuse, 0x2, R22 ;  /* 0x000000021b0a7825 */ /* 0x041fe400078e0216 */
[----:B------:R0:W3:Y:S02]  /*1cf80*/  LDG.E.U16 R29, [R8.64] ;  /* 0x00000006081d7981 */ /* 0x0000e4000c1e1500 */
[----:B-1----:R-:W-:-:S04]  /*1cf90*/  IMAD.WIDE R6, R27, 0x2, R20 ;  /* 0x000000021b067825 */ /* 0x002fc800078e0214 */
[C---:B0-----:R-:W-:Y:S01]  /*1cfa0*/  IMAD.WIDE R8, R27.reuse, 0x2, R12 ;  /* 0x000000021b087825 */ /* 0x041fe200078e020c */
[----:B----4-:R0:W-:Y:S04]  /*1cfb0*/  STL [R1+0x94], R0 ;  /* 0x0000940001007387 */ /* 0x0101e80000100800 */
[----:B------:R-:W4:Y:S04]  /*1cfc0*/  LDL.64 R22, [R1+0x920] ;  /* 0x0009200001167983 */ /* 0x000f280000100a00 */
[----:B------:R-:W4:Y:S04]  /*1cfd0*/  LDL.64 R20, [R1+0x918] ;  /* 0x0009180001147983 */ /* 0x000f280000100a00 */
[----:B0-----:R3:W4:Y:S04]  /*1cfe0*/  LDG.E.U16 R0, [R10.64] ;  /* 0x000000060a007981 */ /* 0x001728000c1e1500 */
[----:B------:R-:W4:Y:S04]  /*1cff0*/  LDL.64 R12, [R1+0x910] ;  /* 0x00091000010c7983 */ /* 0x000f280000100a00 */
[----:B--2---:R0:W-:Y:S04]  /*1d000*/  STL [R1+0x8c], R28 ;  /* 0x00008c1c01007387 */ /* 0x0041e80000100800 */
[----:B0-----:R0:W2:Y:S01]  /*1d010*/  LDG.E.U16 R28, [R6.64] ;  /* 0x00000006061c7981 */ /* 0x0010a2000c1e1500 */
[----:B---3--:R-:W-:-:S03]  /*1d020*/  IMAD.WIDE R10, R27, 0x2, R24 ;  /* 0x000000021b0a7825 */ /* 0x008fc600078e0218 */
[----:B------:R1:W-:Y:S04]  /*1d030*/  STL [R1+0x80], R29 ;  /* 0x0000801d01007387 */ /* 0x0003e80000100800 */
[----:B------:R3:W2:Y:S01]  /*1d040*/  LDG.E.U16 R24, [R10.64] ;  /* 0x000000060a187981 */ /* 0x0006a2000c1e1500 */
[----:B0-----:R-:W-:-:S03]  /*1d050*/  IMAD.WIDE R6, R27, 0x2, R18 ;  /* 0x000000021b067825 */ /* 0x001fc600078e0212 */
[----:B------:R-:W2:Y:S04]  /*1d060*/  LDL.64 R18, [R1+0x908] ;  /* 0x0009080001127983 */ /* 0x000ea80000100a00 */
[----:B-1----:R0:W2:Y:S01]  /*1d070*/  LDG.E.U16 R29, [R8.64] ;  /* 0x00000006081d7981 */ /* 0x0020a2000c1e1500 */
[----:B---3--:R-:W-:-:S03]  /*1d080*/  IMAD.WIDE R10, R27, 0x2, R14 ;  /* 0x000000021b0a7825 */ /* 0x008fc600078e020e */
[----:B------:R4:W3:Y:S04]  /*1d090*/  LDG.E.U16 R25, [R6.64] ;  /* 0x0000000606197981 */ /* 0x0008e8000c1e1500 */
[----:B------:R-:W3:Y:S01]  /*1d0a0*/  LDL.64 R14, [R1+0x8f8] ;  /* 0x0008f800010e7983 */ /* 0x000ee20000100a00 */
[----:B0-----:R-:W-:-:S03]  /*1d0b0*/  IMAD.WIDE R8, R27, 0x2, R16 ;  /* 0x000000021b087825 */ /* 0x001fc600078e0210 */
[----:B------:R-:W3:Y:S01]  /*1d0c0*/  LDL.64 R16, [R1+0x900] ;  /* 0x0009000001107983 */ /* 0x000ee20000100a00 */
[----:B----4-:R-:W-:-:S03]  /*1d0d0*/  IMAD.WIDE R6, R27, 0x2, R22 ;  /* 0x000000021b067825 */ /* 0x010fc600078e0216 */
[----:B------:R0:W-:Y:S04]  /*1d0e0*/  STL [R1+0x7c], R0 ;  /* 0x00007c0001007387 */ /* 0x0001e80000100800 */
[----:B0-----:R0:W4:Y:S02]  /*1d0f0*/  LDG.E.U16 R0, [R8.64] ;  /* 0x0000000608007981 */ /* 0x001124000c1e1500 */
[----:B0-----:R-:W-:-:S05]  /*1d100*/  IMAD.WIDE R8, R27, 0x2, R20 ;  /* 0x000000021b087825 */ /* 0x001fca00078e0214 */
[----:B------:R3:W4:Y:S04]  /*1d110*/  LDG.E.U16 R23, [R8.64] ;  /* 0x0000000608177981 */ /* 0x000728000c1e1500 */
[----:B--2---:R0:W-:Y:S04]  /*1d120*/  STL [R1+0x78], R28 ;  /* 0x0000781c01007387 */ /* 0x0041e80000100800 */
[----:B0-----:R0:W2:Y:S02]  /*1d130*/  LDG.E.U16 R28, [R10.64] ;  /* 0x000000060a1c7981 */ /* 0x0010a4000c1e1500 */
[----:B0-----:R-:W-:-:S02]  /*1d140*/  IMAD.WIDE R10, R27, 0x2, R12 ;  /* 0x000000021b0a7825 */ /* 0x001fc400078e020c */
[----:B------:R0:W2:Y:S04]  /*1d150*/  LDG.E.U16 R13, [R6.64] ;  /* 0x00000006060d7981 */ /* 0x0000a8000c1e1500 */
[----:B------:R-:W-:Y:S01]  /*1d160*/  STL [R1+0x74], R29 ;  /* 0x0000741d01007387 */ /* 0x000fe20000100800 */
[----:B---3--:R-:W-:-:S03]  /*1d170*/  IMAD.WIDE R8, R27, 0x2, R16 ;  /* 0x000000021b087825 */ /* 0x008fc600078e0210 */
[----:B------:R-:W-:Y:S01]  /*1d180*/  STL [R1+0x6c], R25 ;  /* 0x00006c1901007387 */ /* 0x000fe20000100800 */
[----:B0-----:R-:W-:-:S03]  /*1d190*/  IMAD.WIDE R6, R27, 0x2, R18 ;  /* 0x000000021b067825 */ /* 0x001fc600078e0212 */
[----:B------:R0:W-:Y:S04]  /*1d1a0*/  STL [R1+0x70], R24 ;  /* 0x0000701801007387 */ /* 0x0001e80000100800 */
[----:B------:R-:W3:Y:S04]  /*1d1b0*/  LDL.64 R20, [R1+0x8e0] ;  /* 0x0008e00001147983 */ /* 0x000ee80000100a00 */
[----:B------:R1:W3:Y:S04]  /*1d1c0*/  LDG.E.U16 R22, [R10.64] ;  /* 0x000000060a167981 */ /* 0x0002e8000c1e1500 */
[----:B0-----:R-:W3:Y:S01]  /*1d1d0*/  LDL.64 R24, [R1+0x8e8] ;  /* 0x0008e80001187983 */ /* 0x001ee20000100a00 */
[----:B-1----:R-:W-:-:S03]  /*1d1e0*/  IMAD.WIDE R10, R27, 0x2, R14 ;  /* 0x000000021b0a7825 */ /* 0x002fc600078e020e */
[----:B----4-:R-:W-:Y:S04]  /*1d1f0*/  STL [R1+0x68], R0 ;  /* 0x0000680001007387 */ /* 0x010fe80000100800 */
[----:B------:R-:W4:Y:S04]  /*1d200*/  LDL.64 R18, [R1+0x8d8] ;  /* 0x0008d80001127983 */ /* 0x000f280000100a00 */
[----:B------:R-:W4:Y:S04]  /*1d210*/  LDL.64 R16, [R1+0x8d0] ;  /* 0x0008d00001107983 */ /* 0x000f280000100a00 */
[----:B--2---:R0:W-:Y:S04]  /*1d220*/  STL [R1+0x64], R28 ;  /* 0x0000641c01007387 */ /* 0x0041e80000100800 */
[----:B0-----:R0:W2:Y:S04]  /*1d230*/  LDG.E.U16 R28, [R6.64] ;  /* 0x00000006061c7981 */ /* 0x0010a8000c1e1500 */
[----:B0-----:R-:W2:Y:S04]  /*1d240*/  LDL.64 R6, [R1+0x8f0] ;  /* 0x0008f00001067983 */ /* 0x001ea80000100a00 */
[----:B------:R0:W-:Y:S04]  /*1d250*/  STL [R1+0x60], R13 ;  /* 0x0000600d01007387 */ /* 0x0001e80000100800 */
[----:B------:R-:W2:Y:S04]  /*1d260*/  LDL.64 R14, [R1+0x8c8] ;  /* 0x0008c800010e7983 */ /* 0x000ea80000100a00 */
[----:B------:R1:W-:Y:S04]  /*1d270*/  STL [R1+0x5c], R23 ;  /* 0x00005c1701007387 */ /* 0x0003e80000100800 */
[----:B0-----:R3:W2:Y:S04]  /*1d280*/  LDG.E.U16 R13, [R8.64] ;  /* 0x00000006080d7981 */ /* 0x0016a8000c1e1500 */
[----:B-1----:R0:W2:Y:S01]  /*1d290*/  LDG.E.U16 R23, [R10.64] ;  /* 0x000000060a177981 */ /* 0x0020a2000c1e1500 */
[----:B---3--:R-:W-:-:S04]  /*1d2a0*/  IMAD.WIDE R8, R27, 0x2, R24 ;  /* 0x000000021b087825 */ /* 0x008fc800078e0218 */
[C---:B0-----:R-:W-:Y:S02]  /*1d2b0*/  IMAD.WIDE R10, R27.reuse, 0x2, R20 ;  /* 0x000000021b0a7825 */ /* 0x041fe400078e0214 */
[----:B------:R4:W3:Y:S04]  /*1d2c0*/  LDG.E.U16 R21, [R8.64] ;  /* 0x0000000608157981 */ /* 0x0008e8000c1e1500 */
[----:B------:R-:W3:Y:S01]  /*1d2d0*/  LDG.E.U16 R20, [R10.64] ;  /* 0x000000060a147981 */ /* 0x000ee2000c1e1500 */
[----:B----4-:R-:W-:-:S04]  /*1d2e0*/  IMAD.WIDE R8, R27, 0x2, R16 ;  /* 0x000000021b087825 */ /* 0x010fc800078e0210 */
[C---:B--2---:R-:W-:Y:S01]  /*1d2f0*/  IMAD.WIDE R6, R27.reuse, 0x2, R6 ;  /* 0x000000021b067825 */ /* 0x044fe200078e0206 */
[----:B------:R-:W-:Y:S04]  /*1d300*/  STL [R1+0x19b0], R23 ;  /* 0x0019b01701007387 */ /* 0x000fe80000100800 */
[----:B------:R0:W-:Y:S04]  /*1d310*/  STL [R1+0x58], R22 ;  /* 0x0000581601007387 */ /* 0x0001e80000100800 */
[----:B0-----:R0:W2:Y:S02]  /*1d320*/  LDG.E.U16 R22, [R6.64] ;  /* 0x0000000606167981 */ /* 0x0010a4000c1e1500 */
[----:B0-----:R-:W-:-:S02]  /*1d330*/  IMAD.WIDE R6, R27, 0x2, R18 ;  /* 0x000000021b067825 */ /* 0x001fc400078e0212 */
[----:B------:R-:W4:Y:S04]  /*1d340*/  LDG.E.U16 R18, [R8.64] ;  /* 0x0000000608127981 */ /* 0x000f28000c1e1500 */
[----:B------:R0:W4:Y:S02]  /*1d350*/  LDG.E.U16 R19, [R6.64] ;  /* 0x0000000606137981 */ /* 0x000124000c1e1500 */
[----:B0-----:R-:W-:-:S05]  /*1d360*/  IMAD.WIDE R6, R27, 0x2, R14 ;  /* 0x000000021b067825 */ /* 0x001fca00078e020e */
[----:B------:R0:W4:Y:S04]  /*1d370*/  LDG.E.U16 R17, [R6.64] ;  /* 0x0000000606117981 */ /* 0x000128000c1e1500 */
[----:B--2---:R1:W-:Y:S04]  /*1d380*/  STL [R1+0x19f0], R22 ;  /* 0x0019f01601007387 */ /* 0x0043e80000100800 */
[----:B---3--:R2:W-:Y:S04]  /*1d390*/  STL [R1+0x19b4], R21 ;  /* 0x0019b41501007387 */ /* 0x0085e80000100800 */
[----:B------:R2:W-:Y:S04]  /*1d3a0*/  STL [R1+0x19f4], R20 ;  /* 0x0019f41401007387 */ /* 0x0005e80000100800 */
[----:B------:R-:W3:Y:S04]  /*1d3b0*/  LDL.LU R10, [R1+0x870] ;  /* 0x00087000010a7983 */ /* 0x000ee80000300800 */
[----:B----4-:R4:W-:Y:S04]  /*1d3c0*/  STL [R1+0x19b8], R19 ;  /* 0x0019b81301007387 */ /* 0x0109e80000100800 */
[----:B------:R0:W-:Y:S04]  /*1d3d0*/  STL [R1+0x19f8], R18 ;  /* 0x0019f81201007387 */ /* 0x0001e80000100800 */
[----:B------:R-:W3:Y:S04]  /*1d3e0*/  LDL.LU R24, [R1+0x4e0] ;  /* 0x0004e00001187983 */ /* 0x000ee80000300800 */
[----:B------:R-:W3:Y:S04]  /*1d3f0*/  LDL.LU R23, [R1+0x4e4] ;  /* 0x0004e40001177983 */ /* 0x000ee80000300800 */
[----:B-1----:R-:W3:Y:S04]  /*1d400*/  LDL.LU R22, [R1+0x4d0] ;  /* 0x0004d00001167983 */ /* 0x002ee80000300800 */
[----:B--2---:R-:W2:Y:S04]  /*1d410*/  LDL.LU R21, [R1+0x4d4] ;  /* 0x0004d40001157983 */ /* 0x004ea80000300800 */
[----:B------:R-:W2:Y:S04]  /*1d420*/  LDL.LU R20, [R1+0x4c0] ;  /* 0x0004c00001147983 */ /* 0x000ea80000300800 */
[----:B----4-:R-:W4:Y:S04]  /*1d430*/  LDL.LU R19, [R1+0x4c4] ;  /* 0x0004c40001137983 */ /* 0x010f280000300800 */
[----:B0-----:R-:W2:Y:S04]  /*1d440*/  LDL.LU R18, [R1+0x4b0] ;  /* 0x0004b00001127983 */ /* 0x001ea80000300800 */
[----:B------:R-:W-:Y:S04]  /*1d450*/  STL [R1+0x54], R28 ;  /* 0x0000541c01007387 */ /* 0x000fe80000100800 */
[----:B------:R-:W2:Y:S04]  /*1d460*/  LDL.64 R6, [R1+0x8c0] ;  /* 0x0008c00001067983 */ /* 0x000ea80000100a00 */
[----:B------:R-:W-:Y:S04]  /*1d470*/  STL [R1+0x19bc], R17 ;  /* 0x0019bc1101007387 */ /* 0x000fe80000100800 */
[----:B------:R-:W-:Y:S04]  /*1d480*/  STL [R1+0x50], R13 ;  /* 0x0000500d01007387 */ /* 0x000fe80000100800 */
[----:B------:R-:W4:Y:S04]  /*1d490*/  LDL.LU R9, [R1+0x4b4] ;  /* 0x0004b40001097983 */ /* 0x000f280000300800 */
[----:B------:R-:W0:Y:S04]  /*1d4a0*/  S2R R29, SR_TID.X ;  /* 0x00000000001d7919 */ /* 0x000e280000002100 */
[----:B------:R-:W4:Y:S04]  /*1d4b0*/  LDL.LU R15, [R1+0x4a0] ;  /* 0x0004a000010f7983 */ /* 0x000f280000300800 */
[----:B------:R-:W4:Y:S01]  /*1d4c0*/  LDL.LU R14, [R1+0x4a4] ;  /* 0x0004a400010e7983 */ /* 0x000f220000300800 */
[----:B0-----:R-:W-:-:S05]  /*1d4d0*/  LOP3.LUT R0, R29, 0x1c, RZ, 0xc0, !PT ;  /* 0x0000001c1d007812 */ /* 0x001fca00078ec0ff */
[----:B------:R-:W3:Y:S01]  /*1d4e0*/  LDS R12, [R0.X4+0x10000] ;  /* 0x01000000000c7984 */ /* 0x000ee20000004800 */
[----:B--2---:R-:W-:-:S05]  /*1d4f0*/  IMAD.WIDE R6, R27, 0x2, R6 ;  /* 0x000000021b067825 */ /* 0x004fca00078e0206 */
[----:B------:R0:W2:Y:S01]  /*1d500*/  LDG.E.U16 R16, [R6.64] ;  /* 0x0000000606107981 */ /* 0x0000a2000c1e1500 */
[----:B---3--:R-:W-:-:S05]  /*1d510*/  FFMA R10, R5, R10, R12 ;  /* 0x0000000a050a7223 */ /* 0x008fca000000000c */
[----:B------:R1:W-:Y:S04]  /*1d520*/  STL [R1+0x870], R10 ;  /* 0x0008700a01007387 */ /* 0x0003e80000100800 */
[----:B------:R-:W3:Y:S01]  /*1d530*/  LDL.LU R13, [R1+0x490] ;  /* 0x00049000010d7983 */ /* 0x000ee20000300800 */
[----:B0-----:R-:W-:-:S03]  /*1d540*/  FMUL R6, R5, R24 ;  /* 0x0000001805067220 */ /* 0x001fc60000400000 */
[----:B------:R-:W3:Y:S01]  /*1d550*/  LDL.LU R11, [R1+0x494] ;  /* 0x00049400010b7983 */ /* 0x000ee20000300800 */
[----:B------:R-:W-:-:S03]  /*1d560*/  FMUL R7, R5, R23 ;  /* 0x0000001705077220 */ /* 0x000fc60000400000 */
[----:B-1----:R-:W3:Y:S01]  /*1d570*/  LDL.LU R10, [R1+0x480] ;  /* 0x00048000010a7983 */ /* 0x002ee20000300800 */
[----:B------:R-:W-:-:S03]  /*1d580*/  FMUL R12, R5, R22 ;  /* 0x00000016050c7220 */ /* 0x000fc60000400000 */
[----:B------:R-:W3:Y:S04]  /*1d590*/  LDL.LU R8, [R1+0x484] ;  /* 0x0004840001087983 */ /* 0x000ee80000300800 */
[----:B--2---:R-:W-:Y:S04]  /*1d5a0*/  STL [R1+0x19fc], R16 ;  /* 0x0019fc1001007387 */ /* 0x004fe80000100800 */
[----:B------:R0:W-:Y:S04]  /*1d5b0*/  STL [R1+0x250], R6 ;  /* 0x0002500601007387 */ /* 0x0001e80000100800 */
[----:B------:R1:W-:Y:S01]  /*1d5c0*/  STL [R1+0x254], R7 ;  /* 0x0002540701007387 */ /* 0x0003e20000100800 */
[----:B0-----:R-:W-:-:S03]  /*1d5d0*/  FMUL R6, R5, R21 ;  /* 0x0000001505067220 */ /* 0x001fc60000400000 */
[----:B------:R4:W-:Y:S01]  /*1d5e0*/  STL [R1+0x240], R12 ;  /* 0x0002400c01007387 */ /* 0x0009e20000100800 */
[----:B-1----:R-:W-:-:S03]  /*1d5f0*/  FMUL R7, R5, R20 ;  /* 0x0000001405077220 */ /* 0x002fc60000400000 */
[----:B------:R0:W-:Y:S01]  /*1d600*/  STL [R1+0x244], R6 ;  /* 0x0002440601007387 */ /* 0x0001e20000100800 */
[----:B----4-:R-:W-:-:S03]  /*1d610*/  FMUL R12, R5, R19 ;  /* 0x00000013050c7220 */ /* 0x010fc60000400000 */
[----:B------:R1:W-:Y:S01]  /*1d620*/  STL [R1+0x230], R7 ;  /* 0x0002300701007387 */ /* 0x0003e20000100800 */
[----:B0-----:R-:W-:-:S03]  /*1d630*/  FMUL R6, R5, R18 ;  /* 0x0000001205067220 */ /* 0x001fc60000400000 */
[----:B------:R-:W-:Y:S01]  /*1d640*/  STL [R1+0x234], R12 ;  /* 0x0002340c01007387 */ /* 0x000fe20000100800 */
[----:B-1----:R-:W-:-:S03]  /*1d650*/  FMUL R7, R5, R9 ;  /* 0x0000000905077220 */ /* 0x002fc60000400000 */
[----:B------:R-:W2:Y:S04]  /*1d660*/  LDL.LU R9, [R1+0x470] ;  /* 0x0004700001097983 */ /* 0x000ea80000300800 */
[----:B------:R0:W-:Y:S04]  /*1d670*/  STL [R1+0x220], R6 ;  /* 0x0002200601007387 */ /* 0x0001e80000100800 */
[----:B0-----:R-:W4:Y:S01]  /*1d680*/  LDL.LU R6, [R1+0x474] ;  /* 0x0004740001067983 */ /* 0x001f220000300800 */
[C---:B------:R-:W-:Y:S02]  /*1d690*/  FMUL R15, R5.reuse, R15 ;  /* 0x0000000f050f7220 */ /* 0x040fe40000400000 */
[C---:B------:R-:W-:Y:S01]  /*1d6a0*/  FMUL R12, R5.reuse, R14 ;  /* 0x0000000e050c7220 */ /* 0x040fe20000400000 */
[----:B------:R0:W-:Y:S01]  /*1d6b0*/  STL [R1+0x224], R7 ;  /* 0x0002240701007387 */ /* 0x0001e20000100800 */
[----:B---3--:R-:W-:-:S02]  /*1d6c0*/  FMUL R11, R5, R11 ;  /* 0x0000000b050b7220 */ /* 0x008fc40000400000 */
[C---:B------:R-:W-:Y:S01]  /*1d6d0*/  FMUL R10, R5.reuse, R10 ;  /* 0x0000000a050a7220 */ /* 0x040fe20000400000 */
[----:B------:R-:W-:Y:S01]  /*1d6e0*/  STL [R1+0x20], R15 ;  /* 0x0000200f01007387 */ /* 0x000fe20000100800 */
[----:B0-----:R-:W-:-:S03]  /*1d6f0*/  FMUL R7, R5, R13 ;  /* 0x0000000d05077220 */ /* 0x001fc60000400000 */
[----:B------:R0:W-:Y:S04]  /*1d700*/  STL [R1+0x24], R12 ;  /* 0x0000240c01007387 */ /* 0x0001e80000100800 */
[----:B------:R1:W-:Y:S04]  /*1d710*/  STL [R1+0x10], R7 ;  /* 0x0000100701007387 */ /* 0x0003e80000100800 */
[----:B------:R-:W-:Y:S04]  /*1d720*/  STL [R1+0x14], R11 ;  /* 0x0000140b01007387 */ /* 0x000fe80000100800 */
[----:B0-----:R-:W3:Y:S01]  /*1d730*/  LDL.LU R12, [R1+0x460] ;  /* 0x00046000010c7983 */ /* 0x001ee20000300800 */
[----:B-1----:R-:W-:-:S03]  /*1d740*/  FMUL R7, R5, R8 ;  /* 0x0000000805077220 */ /* 0x002fc60000400000 */
[----:B------:R-:W-:Y:S04]  /*1d750*/  STL [R1], R10 ;  /* 0x0000000a01007387 */ /* 0x000fe80000100800 */
[----:B------:R-:W3:Y:S04]  /*1d760*/  LDL.LU R8, [R1+0x464] ;  /* 0x0004640001087983 */ /* 0x000ee80000300800 */
[----:B------:R0:W-:Y:S04]  /*1d770*/  STL [R1+0x4], R7 ;  /* 0x0000040701007387 */ /* 0x0001e80000100800 */
[----:B------:R-:W3:Y:S04]  /*1d780*/  LDL.LU R22, [R1+0x450] ;  /* 0x0004500001167983 */ /* 0x000ee80000300800 */
[----:B------:R-:W3:Y:S04]  /*1d790*/  LDL.LU R21, [R1+0x454] ;  /* 0x0004540001157983 */ /* 0x000ee80000300800 */
[----:B------:R-:W3:Y:S04]  /*1d7a0*/  LDL.LU R20, [R1+0x440] ;  /* 0x0004400001147983 */ /* 0x000ee80000300800 */
[----:B------:R-:W3:Y:S04]  /*1d7b0*/  LDL.LU R19, [R1+0x444] ;  /* 0x0004440001137983 */ /* 0x000ee80000300800 */
[----:B------:R-:W3:Y:S04]  /*1d7c0*/  LDL.LU R18, [R1+0x430] ;  /* 0x0004300001127983 */ /* 0x000ee80000300800 */
[----:B------:R-:W3:Y:S04]  /*1d7d0*/  LDL.LU R17, [R1+0x434] ;  /* 0x0004340001117983 */ /* 0x000ee80000300800 */
[----:B0-----:R-:W3:Y:S01]  /*1d7e0*/  LDL.LU R7, [R1+0x420] ;  /* 0x0004200001077983 */ /* 0x001ee20000300800 */
[----:B----4-:R-:W-:-:S03]  /*1d7f0*/  FMUL R25, R5, R6 ;  /* 0x0000000605197220 */ /* 0x010fc60000400000 */
[----:B------:R-:W4:Y:S04]  /*1d800*/  LDL.LU R6, [R1+0x424] ;  /* 0x0004240001067983 */ /* 0x000f280000300800 */
[----:B------:R-:W4:Y:S01]  /*1d810*/  LDL.LU R16, [R1+0x410] ;  /* 0x0004100001107983 */ /* 0x000f220000300800 */
[----:B--2---:R-:W-:-:S03]  /*1d820*/  FMUL R24, R5, R9 ;  /* 0x0000000905187220 */ /* 0x004fc60000400000 */
[----:B------:R-:W2:Y:S04]  /*1d830*/  LDL.LU R15, [R1+0x414] ;  /* 0x00041400010f7983 */ /* 0x000ea80000300800 */
[----:B------:R-:W2:Y:S04]  /*1d840*/  LDL.LU R14, [R1+0x400] ;  /* 0x00040000010e7983 */ /* 0x000ea80000300800 */
[----:B------:R-:W2:Y:S04]  /*1d850*/  LDL.LU R11, [R1+0x404] ;  /* 0x00040400010b7983 */ /* 0x000ea80000300800 */
[----:B------:R-:W2:Y:S04]  /*1d860*/  LDL.LU R10, [R1+0x3f0] ;  /* 0x0003f000010a7983 */ /* 0x000ea80000300800 */
[----:B------:R-:W2:Y:S01]  /*1d870*/  LDL.LU R9, [R1+0x3f4] ;  /* 0x0003f40001097983 */ /* 0x000ea20000300800 */
[----:B---3--:R-:W-:-:S03]  /*1d880*/  FMUL R13, R5, R8 ;  /* 0x00000008050d7220 */ /* 0x008fc60000400000 */
[----:B------:R-:W3:Y:S01]  /*1d890*/  LDL.LU R8, [R1+0x874] ;  /* 0x0008740001087983 */ /* 0x000ee20000300800 */
[C---:B------:R-:W-:Y:S02]  /*1d8a0*/  FMUL R28, R5.reuse, R22 ;  /* 0x00000016051c7220 */ /* 0x040fe40000400000 */
[----:B------:R-:W-:-:S03]  /*1d8b0*/  FMUL R23, R5, R21 ;  /* 0x0000001505177220 */ /* 0x000fc60000400000 */
[----:B------:R-:W-:Y:S01]  /*1d8c0*/  STL [R1+0x2c0], R28 ;  /* 0x0002c01c01007387 */ /* 0x000fe20000100800 */
        /* <DEDUP_REMOVED lines=10> */
[----:B----4-:R-:W-:-:S03]  /*1d970*/  FMUL R17, R5, R6 ;  /* 0x0000000605117220 */ /* 0x010fc60000400000 */
[----:B------:R-:W4:Y:S01]  /*1d980*/  LDL.64 R6, [R1+0x8b8] ;  /* 0x0008b80001067983 */ /* 0x000f220000100a00 */
[C---:B------:R-:W-:Y:S02]  /*1d990*/  FMUL R12, R5.reuse, R12 ;  /* 0x0000000c050c7220 */ /* 0x040fe40000400000 */
[C---:B------:R-:W-:Y:S02]  /*1d9a0*/  FMUL R16, R5.reuse, R16 ;  /* 0x0000001005107220 */ /* 0x040fe40000400000 */
[C---:B--2---:R-:W-:Y:S02]  /*1d9b0*/  FMUL R15, R5.reuse, R15 ;  /* 0x0000000f050f7220 */ /* 0x044fe40000400000 */
[C---:B------:R-:W-:Y:S02]  /*1d9c0*/  FMUL R14, R5.reuse, R14 ;  /* 0x0000000e050e7220 */ /* 0x040fe40000400000 */
[C---:B------:R-:W-:Y:S02]  /*1d9d0*/  FMUL R11, R5.reuse, R11 ;  /* 0x0000000b050b7220 */ /* 0x040fe40000400000 */
[----:B------:R-:W-:-:S02]  /*1d9e0*/  FMUL R10, R5, R10 ;  /* 0x0000000a050a7220 */ /* 0x000fc40000400000 */
[----:B------:R-:W-:Y:S02]  /*1d9f0*/  FMUL R9, R5, R9 ;  /* 0x0000000905097220 */ /* 0x000fe40000400000 */
[----:B------:R0:W3:Y:S04]  /*1da00*/  LDS R5, [R26.X16+0x10000] ;  /* 0x010000001a057984 */ /* 0x0000e8000000c800 */
[----:B------:R1:W-:Y:S04]  /*1da10*/  STL [R1+0x290], R18 ;  /* 0x0002901201007387 */ /* 0x0003e80000100800 */
[----:B------:R2:W-:Y:S04]  /*1da20*/  STL [R1+0x294], R17 ;  /* 0x0002941101007387 */ /* 0x0005e80000100800 */
[----:B------:R0:W-:Y:S04]  /*1da30*/  STL [R1+0x280], R16 ;  /* 0x0002801001007387 */ /* 0x0001e80000100800 */
[----:B------:R0:W-:Y:S04]  /*1da40*/  STL [R1+0x284], R15 ;  /* 0x0002840f01007387 */ /* 0x0001e80000100800 */
[----:B------:R0:W-:Y:S04]  /*1da50*/  STL [R1+0x270], R14 ;  /* 0x0002700e01007387 */ /* 0x0001e80000100800 */
[----:B------:R-:W-:Y:S04]  /*1da60*/  STL [R1+0x274], R11 ;  /* 0x0002740b01007387 */ /* 0x000fe80000100800 */
[----:B------:R1:W-:Y:S04]  /*1da70*/  STL [R1+0x260], R10 ;  /* 0x0002600a01007387 */ /* 0x0003e80000100800 */
[----:B------:R1:W-:Y:S04]  /*1da80*/  STL [R1+0x264], R9 ;  /* 0x0002640901007387 */ /* 0x0003e80000100800 */
[----:B0-----:R-:W4:Y:S01]  /*1da90*/  LDL.LU R26, [R1+0x4e8] ;  /* 0x0004e800011a7983 */ /* 0x001f220000300800 */
[----:B---3--:R-:W-:-:S03]  /*1daa0*/  FFMA R8, R4, R8, R5 ;  /* 0x0000000804087223 */ /* 0x008fc60000000005 */
[----:B------:R-:W3:Y:S04]  /*1dab0*/  LDL.LU R23, [R1+0x4ec] ;  /* 0x0004ec0001177983 */ /* 0x000ee80000300800 */
[----:B------:R-:W3:Y:S04]  /*1dac0*/  LDL.LU R22, [R1+0x4d8] ;  /* 0x0004d80001167983 */ /* 0x000ee80000300800 */
[----:B------:R0:W-:Y:S04]  /*1dad0*/  STL [R1+0x874], R8 ;  /* 0x0008740801007387 */ /* 0x0001e80000100800 */
[----:B------:R-:W3:Y:S04]  /*1dae0*/  LDL.LU R21, [R1+0x4dc] ;  /* 0x0004dc0001157983 */ /* 0x000ee80000300800 */
[----:B------:R-:W3:Y:S04]  /*1daf0*/  LDL.LU R20, [R1+0x4c8] ;  /* 0x0004c80001147983 */ /* 0x000ee80000300800 */
[----:B------:R-:W3:Y:S04]  /*1db00*/  LDL.LU R19, [R1+0x4cc] ;  /* 0x0004cc0001137983 */ /* 0x000ee80000300800 */
[----:B-1----:R-:W3:Y:S04]  /*1db10*/  LDL.LU R18, [R1+0x4b8] ;  /* 0x0004b80001127983 */ /* 0x002ee80000300800 */
[----:B--2---:R-:W2:Y:S04]  /*1db20*/  LDL.LU R17, [R1+0x4bc] ;  /* 0x0004bc0001117983 */ /* 0x004ea80000300800 */
[----:B------:R-:W2:Y:S04]  /*1db30*/  LDL.LU R16, [R1+0x4a8] ;  /* 0x0004a80001107983 */ /* 0x000ea80000300800 */
[----:B------:R-:W2:Y:S04]  /*1db40*/  LDL.LU R15, [R1+0x4ac] ;  /* 0x0004ac00010f7983 */ /* 0x000ea80000300800 */
[----:B------:R-:W2:Y:S04]  /*1db50*/  LDL.LU R14, [R1+0x498] ;  /* 0x00049800010e7983 */ /* 0x000ea80000300800 */
[----:B------:R-:W2:Y:S04]  /*1db60*/  LDL.LU R10, [R1+0x49c] ;  /* 0x00049c00010a7983 */ /* 0x000ea80000300800 */
[----:B------:R-:W2:Y:S04]  /*1db70*/  LDL.LU R9, [R1+0x488] ;  /* 0x0004880001097983 */ /* 0x000ea80000300800 */
[----:B0-----:R-:W2:Y:S01]  /*1db80*/  LDL.LU R8, [R1+0x48c] ;  /* 0x00048c0001087983 */ /* 0x001ea20000300800 */
[----:B----4-:R-:W-:-:S05]  /*1db90*/  IMAD.WIDE R6, R27, 0x2, R6 ;  /* 0x000000021b067825 */ /* 0x010fca00078e0206 */
[----:B------:R3:W4:Y:S01]  /*1dba0*/  LDG.E.U16 R11, [R6.64] ;  /* 0x00000006060b7981 */ /* 0x000722000c1e1500 */
[C---:B------:R-:W-:Y:S02]  /*1dbb0*/  FMUL R5, R4.reuse, R26 ;  /* 0x0000001a04057220 */ /* 0x040fe40000400000 */
[C---:B---3--:R-:W-:Y:S02]  /*1dbc0*/  FMUL R7, R4.reuse, R23 ;  /* 0x0000001704077220 */ /* 0x048fe40000400000 */
[C---:B------:R-:W-:Y:S01]  /*1dbd0*/  FMUL R6, R4.reuse, R22 ;  /* 0x0000001604067220 */ /* 0x040fe20000400000 */
[----:B----4-:R-:W-:Y:S04]  /*1dbe0*/  STL [R1+0x19c0], R11 ;  /* 0x0019c00b01007387 */ /* 0x010fe80000100800 */
[----:B------:R0:W-:Y:S04]  /*1dbf0*/  STL [R1+0x258], R5 ;  /* 0x0002580501007387 */ /* 0x0001e80000100800 */
[----:B------:R1:W-:Y:S04]  /*1dc00*/  STL [R1+0x25c], R7 ;  /* 0x00025c0701007387 */ /* 0x0003e80000100800 */
[----:B------:R3:W-:Y:S01]  /*1dc10*/  STL [R1+0x248], R6 ;  /* 0x0002480601007387 */ /* 0x0007e20000100800 */
[----:B0-----:R-:W-:-:S02]  /*1dc20*/  FMUL R5, R4, R21 ;  /* 0x0000001504057220 */ /* 0x001fc40000400000 */
[----:B-1----:R-:W-:-:S03]  /*1dc30*/  FMUL R7, R4, R20 ;  /* 0x0000001404077220 */ /* 0x002fc60000400000 */
[----:B------:R0:W-:Y:S01]  /*1dc40*/  STL [R1+0x24c], R5 ;  /* 0x00024c0501007387 */ /* 0x0001e20000100800 */
[----:B---3--:R-:W-:-:S03]  /*1dc50*/  FMUL R6, R4, R19 ;  /* 0x0000001304067220 */ /* 0x008fc60000400000 */
[----:B------:R-:W-:Y:S04]  /*1dc60*/  STL [R1+0x238], R7 ;  /* 0x0002380701007387 */ /* 0x000fe80000100800 */
[----:B------:R1:W-:Y:S01]  /*1dc70*/  STL [R1+0x23c], R6 ;  /* 0x00023c0601007387 */ /* 0x0003e20000100800 */
[----:B0-----:R-:W-:-:S03]  /*1dc80*/  FMUL R5, R4, R18 ;  /* 0x0000001204057220 */ /* 0x001fc60000400000 */
[----:B-1----:R-:W3:Y:S04]  /*1dc90*/  LDL.LU R6, [R1+0x478] ;  /* 0x0004780001067983 */ /* 0x002ee80000300800 */
[----:B------:R0:W-:Y:S04]  /*1dca0*/  STL [R1+0x228], R5 ;  /* 0x0002280501007387 */ /* 0x0001e80000100800 */
[----:B0-----:R-:W4:Y:S01]  /*1dcb0*/  LDL.LU R5, [R1+0x47c] ;  /* 0x00047c0001057983 */ /* 0x001f220000300800 */
[C---:B--2---:R-:W-:Y:S02]  /*1dcc0*/  FMUL R7, R4.reuse, R17 ;  /* 0x0000001104077220 */ /* 0x044fe40000400000 */
[----:B------:R-:W-:-:S02]  /*1dcd0*/  FMUL R16, R4, R16 ;  /* 0x0000001004107220 */ /* 0x000fc40000400000 */
[C---:B------:R-:W-:Y:S01]  /*1dce0*/  FMUL R11, R4.reuse, R15 ;  /* 0x0000000f040b7220 */ /* 0x040fe20000400000 */
[----:B------:R0:W-:Y:S01]  /*1dcf0*/  STL [R1+0x22c], R7 ;  /* 0x00022c0701007387 */ /* 0x0001e20000100800 */
[C---:B------:R-:W-:Y:S02]  /*1dd00*/  FMUL R10, R4.reuse, R10 ;  /* 0x0000000a040a7220 */ /* 0x040fe40000400000 */
[C---:B------:R-:W-:Y:S01]  /*1dd10*/  FMUL R9, R4.reuse, R9 ;  /* 0x0000000904097220 */ /* 0x040fe20000400000 */
[----:B------:R-:W-:Y:S01]  /*1dd20*/  STL [R1+0x28], R16 ;  /* 0x0000281001007387 */ /* 0x000fe20000100800 */
[----:B0-----:R-:W-:-:S03]  /*1dd30*/  FMUL R7, R4, R14 ;  /* 0x0000000e04077220 */ /* 0x001fc60000400000 */
[----:B------:R-:W-:Y:S04]  /*1dd40*/  STL [R1+0x2c], R11 ;  /* 0x00002c0b01007387 */ /* 0x000fe80000100800 */
[----:B------:R0:W-:Y:S04]  /*1dd50*/  STL [R1+0x18], R7 ;  /* 0x0000180701007387 */ /* 0x0001e80000100800 */
[----:B------:R1:W-:Y:S04]  /*1dd60*/  STL [R1+0x1c], R10 ;  /* 0x00001c0a01007387 */ /* 0x0003e80000100800 */
[----:B------:R-:W2:Y:S01]  /*1dd70*/  LDL.LU R14, [R1+0x468] ;  /* 0x00046800010e7983 */ /* 0x000ea20000300800 */
[----:B0-----:R-:W-:-:S03]  /*1dd80*/  FMUL R7, R4, R8 ;  /* 0x0000000804077220 */ /* 0x001fc60000400000 */
[----:B------:R0:W-:Y:S04]  /*1dd90*/  STL [R1+0x8], R9 ;  /* 0x0000080901007387 */ /* 0x0001e80000100800 */
[----:B------:R-:W2:Y:S04]  /*1dda0*/  LDL.LU R15, [R1+0x46c] ;  /* 0x00046c00010f7983 */ /* 0x000ea80000300800 */
[----:B------:R0:W-:Y:S04]  /*1ddb0*/  STL [R1+0xc], R7 ;  /* 0x00000c0701007387 */ /* 0x0001e80000100800 */
[----:B------:R-:W2:Y:S04]  /*1ddc0*/  LDL.LU R22, [R1+0x458] ;  /* 0x0004580001167983 */ /* 0x000ea80000300800 */
[----:B------:R-:W2:Y:S04]  /*1ddd0*/  LDL.LU R21, [R1+0x45c] ;  /* 0x00045c0001157983 */ /* 0x000ea80000300800 */
[----:B------:R-:W2:Y:S04]  /*1dde0*/  LDL.LU R20, [R1+0x448] ;  /* 0x0004480001147983 */ /* 0x000ea80000300800 */
[----:B------:R-:W2:Y:S04]  /*1ddf0*/  LDL.LU R19, [R1+0x44c] ;  /* 0x00044c0001137983 */ /* 0x000ea80000300800 */
[----:B------:R-:W2:Y:S04]  /*1de00*/  LDL.LU R18, [R1+0x438] ;  /* 0x0004380001127983 */ /* 0x000ea80000300800 */
[----:B------:R-:W2:Y:S04]  /*1de10*/  LDL.LU R16, [R1+0x428] ;  /* 0x0004280001107983 */ /* 0x000ea80000300800 */
[----:B-1----:R-:W2:Y:S04]  /*1de20*/  LDL.LU R10, [R1+0x418] ;  /* 0x00041800010a7983 */ /* 0x002ea80000300800 */
[----:B------:R-:W2:Y:S04]  /*1de30*/  LDL.LU R8, [R1+0x408] ;  /* 0x0004080001087983 */ /* 0x000ea80000300800 */
[----:B------:R-:W2:Y:S04]  /*1de40*/  LDL.LU R17, [R1+0x43c] ;  /* 0x00043c0001117983 */ /* 0x000ea80000300800 */
[----:B------:R-:W2:Y:S04]  /*1de50*/  LDL.LU R11, [R1+0x42c] ;  /* 0x00042c00010b7983 */ /* 0x000ea80000300800 */
[----:B0-----:R-:W2:Y:S04]  /*1de60*/  LDL.LU R9, [R1+0x41c] ;  /* 0x00041c0001097983 */ /* 0x001ea80000300800 */
[----:B------:R-:W2:Y:S01]  /*1de70*/  LDL.LU R7, [R1+0x40c] ;  /* 0x00040c0001077983 */ /* 0x000ea20000300800 */
[----:B---3--:R-:W-:-:S03]  /*1de80*/  FMUL R26, R4, R6 ;  /* 0x00000006041a7220 */ /* 0x008fc60000400000 */
[----:B------:R-:W3:Y:S01]  /*1de90*/  LDL.LU R6, [R1+0x3f8] ;  /* 0x0003f80001067983 */ /* 0x000ee20000300800 */
[----:B----4-:R-:W-:-:S03]  /*1dea0*/  FMUL R27, R4, R5 ;  /* 0x00000005041b7220 */ /* 0x010fc60000400000 */
[----:B------:R-:W4:Y:S04]  /*1deb0*/  LDL.LU R5, [R1+0x3fc] ;  /* 0x0003fc0001057983 */ /* 0x000f280000300800 */
[----:B------:R-:W-:Y:S04]  /*1dec0*/  STL.64 [R1+0x1930], R26 ;  /* 0x0019301a01007387 */ /* 0x000fe80000100a00 */
[----:B------:R-:W-:Y:S01]  /*1ded0*/  STL.64 [R1+0x1928], R24 ;  /* 0x0019281801007387 */ /* 0x000fe20000100a00 */
[C---:B--2---:R-:W-:Y:S02]  /*1dee0*/  FMUL R14, R4.reuse, R14 ;  /* 0x0000000e040e7220 */ /* 0x044fe40000400000 */
[----:B------:R-:W-:-:S05]  /*1def0*/  FMUL R15, R4, R15 ;  /* 0x0000000f040f7220 */ /* 0x000fca0000400000 */
[----:B------:R0:W-:Y:S04]  /*1df00*/  STL.64 [R1+0x1920], R14 ;  /* 0x0019200e01007387 */ /* 0x0001e80000100a00 */
[----:B------:R1:W-:Y:S01]  /*1df10*/  STL.64 [R1+0x1918], R12 ;  /* 0x0019180c01007387 */ /* 0x0003e20000100a00 */
[C---:B0-----:R-:W-:Y:S02]  /*1df20*/  FMUL R14, R4.reuse, R21 ;  /* 0x00000015040e7220 */ /* 0x041fe40000400000 */
[C---:B-1----:R-:W-:Y:S02]  /*1df30*/  FMUL R12, R4.reuse, R22 ;  /* 0x00000016040c7220 */ /* 0x042fe40000400000 */
[----:B------:R-:W-:-:S03]  /*1df40*/  FMUL R13, R4, R20 ;  /* 0x00000014040d7220 */ /* 0x000fc60000400000 */
[----:B------:R0:W-:Y:S04]  /*1df50*/  STL [R1+0x2c8], R12 ;  /* 0x0002c80c01007387 */ /* 0x0001e80000100800 */
[----:B------:R1:W-:Y:S01]  /*1df60*/  STL [R1+0x2cc], R14 ;  /* 0x0002cc0e01007387 */ /* 0x0003e20000100800 */
[----:B0-----:R-:W-:-:S03]  /*1df70*/  FMUL R12, R4, R19 ;  /* 0x00000013040c7220 */ /* 0x001fc60000400000 */
[----:B------:R0:W-:Y:S01]  /*1df80*/  STL [R1+0x2b8], R13 ;  /* 0x0002b80d01007387 */ /* 0x0001e20000100800 */
[----:B-1----:R-:W-:-:S03]  /*1df90*/  FMUL R14, R4, R18 ;  /* 0x00000012040e7220 */ /* 0x002fc60000400000 */
[----:B------:R1:W-:Y:S01]  /*1dfa0*/  STL [R1+0x2bc], R12 ;  /* 0x0002bc0c01007387 */ /* 0x0003e20000100800 */
[C---:B------:R-:W-:Y:S02]  /*1dfb0*/  FMUL R10, R4.reuse, R10 ;  /* 0x0000000a040a7220 */ /* 0x040fe40000400000 */
[C---:B------:R-:W-:Y:S02]  /*1dfc0*/  FMUL R11, R4.reuse, R11 ;  /* 0x0000000b040b7220 */ /* 0x040fe40000400000 */
[C---:B0-----:R-:W-:Y:S01]  /*1dfd0*/  FMUL R13, R4.reuse, R17 ;  /* 0x00000011040d7220 */ /* 0x041fe20000400000 */
[----:B------:R-:W-:Y:S01]  /*1dfe0*/  STL [R1+0x2a8], R14 ;  /* 0x0002a80e01007387 */ /* 0x000fe20000100800 */
[----:B-1----:R-:W-:-:S03]  /*1dff0*/  FMUL R12, R4, R16 ;  /* 0x00000010040c7220 */ /* 0x002fc60000400000 */
[----:B------:R-:W-:Y:S01]  /*1e000*/  STL [R1+0x2ac], R13 ;  /* 0x0002ac0d01007387 */ /* 0x000fe20000100800 */
[----:B------:R-:W-:-:S03]  /*1e010*/  FMUL R9, R4, R9 ;  /* 0x0000000904097220 */ /* 0x000fc60000400000 */
[----:B------:R-:W-:Y:S01]  /*1e020*/  STL [R1+0x298], R12 ;  /* 0x0002980c01007387 */ /* 0x000fe20000100800 */
[----:B------:R-:W-:-:S03]  /*1e030*/  FMUL R8, R4, R8 ;  /* 0x0000000804087220 */ /* 0x000fc60000400000 */
[----:B------:R0:W-:Y:S01]  /*1e040*/  STL [R1+0x29c], R11 ;  /* 0x00029c0b01007387 */ /* 0x0001e20000100800 */
[----:B------:R-:W-:-:S03]  /*1e050*/  FMUL R7, R4, R7 ;  /* 0x0000000704077220 */ /* 0x000fc60000400000 */
[----:B------:R1:W-:Y:S04]  /*1e060*/  STL [R1+0x288], R10 ;  /* 0x0002880a01007387 */ /* 0x0003e80000100800 */
[----:B------:R3:W-:Y:S04]  /*1e070*/  STL [R1+0x28c], R9 ;  /* 0x00028c0901007387 */ /* 0x0007e80000100800 */
[----:B------:R-:W3:Y:S04]  /*1e080*/  LDL.LU R19, [R1+0x878] ;  /* 0x0008780001137983 */ /* 0x000ee80000300800 */
[----:B------:R0:W-:Y:S04]  /*1e090*/  STL [R1+0x278], R8 ;  /* 0x0002780801007387 */ /* 0x0001e80000100800 */
[----:B------:R-:W3:Y:S04]  /*1e0a0*/  LDL.LU R18, [R1+0x3e0] ;  /* 0x0003e00001127983 */ /* 0x000ee80000300800 */
[----:B------:R0:W-:Y:S04]  /*1e0b0*/  STL [R1+0x27c], R7 ;  /* 0x00027c0701007387 */ /* 0x0001e80000100800 */
[----:B------:R-:W3:Y:S02]  /*1e0c0*/  LDL.LU R17, [R1+0x3e4] ;  /* 0x0003e40001117983 */ /* 0x000ee40000300800 */
[----:B---3--:R-:W-:-:S05]  /*1e0d0*/  FMUL R6, R4, R6 ;  /* 0x0000000604067220 */ /* 0x008fca0000400000 */
[----:B------:R3:W-:Y:S04]  /*1e0e0*/  STL [R1+0x268], R6 ;  /* 0x0002680601007387 */ /* 0x0007e80000100800 */
[----:B0-----:R-:W2:Y:S01]  /*1e0f0*/  LDL.LU R11, [R1+0x3d0] ;  /* 0x0003d000010b7983 */ /* 0x001ea20000300800 */
[----:B----4-:R-:W-:-:S05]  /*1e100*/  FMUL R4, R4, R5 ;  /* 0x0000000504047220 */ /* 0x010fca0000400000 */
[----:B------:R-:W-:Y:S04]  /*1e110*/  STL [R1+0x26c], R4 ;  /* 0x00026c0401007387 */ /* 0x000fe80000100800 */
[----:B-1----:R-:W4:Y:S04]  /*1e120*/  LDL.LU R10, [R1+0x3d4] ;  /* 0x0003d400010a7983 */ /* 0x002f280000300800 */
[----:B---3--:R-:W3:Y:S04]  /*1e130*/  LDL.LU R9, [R1+0x3c0] ;  /* 0x0003c00001097983 */ /* 0x008ee80000300800 */
        /* <DEDUP_REMOVED lines=8> */
[----:B------:R-:W3:Y:S01]  /*1e1c0*/  LDL.LU R5, [R1+0x374] ;  /* 0x0003740001057983 */ /* 0x000ee20000300800 */
[----:B------:R-:W-:-:S04]  /*1e1d0*/  LOP3.LUT R29, R29, 0x1c, RZ, 0xc0, !PT ;  /* 0x0000001c1d1d7812 */ /* 0x000fc800078ec0ff */
[----:B------:R-:W-:-:S05]  /*1e1e0*/  LEA.HI R28, R29, 0x10, RZ, 0x1e ;  /* 0x000000101d1c7811 */ /* 0x000fca00078ff0ff */
[----:B------:R-:W0:Y:S02]  /*1e1f0*/  LDS R4, [R28.X16+0x10000] ;  /* 0x010000001c047984 */ /* 0x000e24000000c800 */
[----:B0-----:R-:W-:-:S05]  /*1e200*/  FFMA R19, R3, R19, R4 ;  /* 0x0000001303137223 */ /* 0x001fca0000000004 */
[----:B------:R0:W-:Y:S01]  /*1e210*/  STL [R1+0x878], R19 ;  /* 0x0008781301007387 */ /* 0x0001e20000100800 */
[C---:B------:R-:W-:Y:S02]  /*1e220*/  FMUL R20, R3.reuse, R18 ;  /* 0x0000001203147220 */ /* 0x040fe40000400000 */
[----:B0-----:R-:W-:-:S03]  /*1e230*/  FMUL R19, R3, R17 ;  /* 0x0000001103137220 */ /* 0x001fc60000400000 */
[----:B------:R-:W-:Y:S04]  /*1e240*/  STL [R1+0x210], R20 ;  /* 0x0002101401007387 */ /* 0x000fe80000100800 */
[----:B------:R-:W-:Y:S01]  /*1e250*/  STL [R1+0x214], R19 ;  /* 0x0002141301007387 */ /* 0x000fe20000100800 */
[----:B--2---:R-:W-:-:S03]  /*1e260*/  FMUL R18, R3, R11 ;  /* 0x0000000b03127220 */ /* 0x004fc60000400000 */
[----:B------:R-:W2:Y:S04]  /*1e270*/  LDL.LU R11, [R1+0x360] ;  /* 0x00036000010b7983 */ /* 0x000ea80000300800 */
[----:B------:R3:W-:Y:S01]  /*1e280*/  STL [R1+0x200], R18 ;  /* 0x0002001201007387 */ /* 0x0007e20000100800 */
[----:B----4-:R-:W-:-:S03]  /*1e290*/  FMUL R17, R3, R10 ;  /* 0x0000000a03117220 */ /* 0x010fc60000400000 */
[----:B------:R-:W4:Y:S01]  /*1e2a0*/  LDL.LU R10, [R1+0x364] ;  /* 0x00036400010a7983 */ /* 0x000f220000300800 */
[----:B---3--:R-:W-:-:S03]  /*1e2b0*/  FMUL R18, R3, R9 ;  /* 0x0000000903127220 */ /* 0x008fc60000400000 */
[----:B------:R0:W-:Y:S04]  /*1e2c0*/  STL [R1+0x204], R17 ;  /* 0x0002041101007387 */ /* 0x0001e80000100800 */
[----:B------:R-:W3:Y:S04]  /*1e2d0*/  LDL.LU R9, [R1+0x350] ;  /* 0x0003500001097983 */ /* 0x000ee80000300800 */
[----:B------:R1:W-:Y:S01]  /*1e2e0*/  STL [R1+0x1f0], R18 ;  /* 0x0001f01201007387 */ /* 0x0003e20000100800 */
[----:B0-----:R-:W-:-:S03]  /*1e2f0*/  FMUL R17, R3, R8 ;  /* 0x0000000803117220 */ /* 0x001fc60000400000 */
[----:B------:R-:W3:Y:S01]  /*1e300*/  LDL.LU R8, [R1+0x354] ;  /* 0x0003540001087983 */ /* 0x000ee20000300800 */
[C---:B------:R-:W-:Y:S02]  /*1e310*/  FMUL R16, R3.reuse, R16 ;  /* 0x0000001003107220 */ /* 0x040fe40000400000 */
[C---:B------:R-:W-:Y:S02]  /*1e320*/  FMUL R15, R3.reuse, R15 ;  /* 0x0000000f030f7220 */ /* 0x040fe40000400000 */
[C---:B------:R-:W-:Y:S01]  /*1e330*/  FMUL R14, R3.reuse, R14 ;  /* 0x0000000e030e7220 */ /* 0x040fe20000400000 */
[----:B------:R-:W-:Y:S01]  /*1e340*/  STL [R1+0x1f4], R17 ;  /* 0x0001f41101007387 */ /* 0x000fe20000100800 */
[C---:B------:R-:W-:Y:S02]  /*1e350*/  FMUL R13, R3.reuse, R13 ;  /* 0x0000000d030d7220 */ /* 0x040fe40000400000 */
[C---:B------:R-:W-:Y:S01]  /*1e360*/  FMUL R12, R3.reuse, R12 ;  /* 0x0000000c030c7220 */ /* 0x040fe20000400000 */
[----:B------:R-:W-:Y:S01]  /*1e370*/  STL [R1+0x1e0], R16 ;  /* 0x0001e01001007387 */ /* 0x000fe20000100800 */
[----:B------:R-:W-:-:S03]  /*1e380*/  FMUL R7, R3, R7 ;  /* 0x0000000703077220 */ /* 0x000fc60000400000 */
[----:B------:R-:W-:Y:S01]  /*1e390*/  STL [R1+0x1e4], R15 ;  /* 0x0001e40f01007387 */ /* 0x000fe20000100800 */
[----:B------:R-:W-:-:S03]  /*1e3a0*/  FMUL R6, R3, R6 ;  /* 0x0000000603067220 */ /* 0x000fc60000400000 */
[----:B------:R-:W-:Y:S01]  /*1e3b0*/  STL [R1+0x1d0], R14 ;  /* 0x0001d00e01007387 */ /* 0x000fe20000100800 */
[----:B------:R-:W-:-:S03]  /*1e3c0*/  FMUL R5, R3, R5 ;  /* 0x0000000503057220 */ /* 0x000fc60000400000 */
[----:B------:R-:W-:Y:S04]  /*1e3d0*/  STL [R1+0x1d4], R13 ;  /* 0x0001d40d01007387 */ /* 0x000fe80000100800 */
[----:B------:R-:W-:Y:S04]  /*1e3e0*/  STL [R1+0x1b0], R12 ;  /* 0x0001b00c01007387 */ /* 0x000fe80000100800 */
[----:B------:R0:W-:Y:S04]  /*1e3f0*/  STL [R1+0x1b4], R7 ;  /* 0x0001b40701007387 */ /* 0x0001e80000100800 */
[----:B-1----:R-:W3:Y:S04]  /*1e400*/  LDL.LU R18, [R1+0x340] ;  /* 0x0003400001127983 */ /* 0x002ee80000300800 */
[----:B------:R1:W-:Y:S04]  /*1e410*/  STL [R1+0x1a0], R6 ;  /* 0x0001a00601007387 */ /* 0x0003e80000100800 */
[----:B0-----:R-:W3:Y:S04]  /*1e420*/  LDL.LU R7, [R1+0x344] ;  /* 0x0003440001077983 */ /* 0x001ee80000300800 */
[----:B------:R0:W-:Y:S04]  /*1e430*/  STL [R1+0x1a4], R5 ;  /* 0x0001a40501007387 */ /* 0x0001e80000100800 */
[----:B-1----:R-:W3:Y:S04]  /*1e440*/  LDL.LU R6, [R1+0x330] ;  /* 0x0003300001067983 */ /* 0x002ee80000300800 */
[----:B0-----:R-:W3:Y:S04]  /*1e450*/  LDL.LU R5, [R1+0x334] ;  /* 0x0003340001057983 */ /* 0x001ee80000300800 */
[----:B------:R-:W3:Y:S01]  /*1e460*/  LDL.LU R17, [R1+0x320] ;  /* 0x0003200001117983 */ /* 0x000ee20000300800 */
[----:B--2---:R-:W-:-:S05]  /*1e470*/  FMUL R11, R3, R11 ;  /* 0x0000000b030b7220 */ /* 0x004fca0000400000 */
[----:B------:R0:W-:Y:S01]  /*1e480*/  STL [R1+0x190], R11 ;  /* 0x0001900b01007387 */ /* 0x0001e20000100800 */
[----:B----4-:R-:W-:-:S05]  /*1e490*/  FMUL R10, R3, R10 ;  /* 0x0000000a030a7220 */ /* 0x010fca0000400000 */
[----:B------:R1:W-:Y:S01]  /*1e4a0*/  STL [R1+0x194], R10 ;  /* 0x0001940a01007387 */ /* 0x0003e20000100800 */
[----:B---3--:R-:W-:-:S03]  /*1e4b0*/  FMUL R9, R3, R9 ;  /* 0x0000000903097220 */ /* 0x008fc60000400000 */
[----:B------:R-:W2:Y:S04]  /*1e4c0*/  LDL.LU R16, [R1+0x324] ;  /* 0x0003240001107983 */ /* 0x000ea80000300800 */
[----:B------:R3:W-:Y:S01]  /*1e4d0*/  STL [R1+0x180], R9 ;  /* 0x0001800901007387 */ /* 0x0007e20000100800 */
[----:B------:R-:W-:-:S03]  /*1e4e0*/  FMUL R8, R3, R8 ;  /* 0x0000000803087220 */ /* 0x000fc60000400000 */
[----:B------:R-:W4:Y:S04]  /*1e4f0*/  LDL.LU R15, [R1+0x310] ;  /* 0x00031000010f7983 */ /* 0x000f280000300800 */
[----:B------:R0:W-:Y:S04]  /*1e500*/  STL [R1+0x184], R8 ;  /* 0x0001840801007387 */ /* 0x0001e80000100800 */
[----:B------:R-:W4:Y:S04]  /*1e510*/  LDL.LU R14, [R1+0x314] ;  /* 0x00031400010e7983 */ /* 0x000f280000300800 */
[----:B------:R-:W4:Y:S04]  /*1e520*/  LDL.LU R13, [R1+0x300] ;  /* 0x00030000010d7983 */ /* 0x000f280000300800 */
[----:B------:R-:W4:Y:S04]  /*1e530*/  LDL.LU R12, [R1+0x304] ;  /* 0x00030400010c7983 */ /* 0x000f280000300800 */
[----:B0-----:R-:W4:Y:S04]  /*1e540*/  LDL.LU R11, [R1+0x2f0] ;  /* 0x0002f000010b7983 */ /* 0x001f280000300800 */
[----:B-1----:R-:W4:Y:S04]  /*1e550*/  LDL.LU R10, [R1+0x2f4] ;  /* 0x0002f400010a7983 */ /* 0x002f280000300800 */
[----:B---3--:R-:W3:Y:S04]  /*1e560*/  LDL.LU R9, [R1+0x2e0] ;  /* 0x0002e00001097983 */ /* 0x008ee80000300800 */
[----:B------:R-:W3:Y:S01]  /*1e570*/  LDL.LU R8, [R1+0x2e4] ;  /* 0x0002e40001087983 */ /* 0x000ee20000300800 */
[----:B------:R-:W-:-:S02]  /*1e580*/  FMUL R18, R3, R18 ;  /* 0x0000001203127220 */ /* 0x000fc40000400000 */
[----:B------:R-:W-:-:S03]  /*1e590*/  FMUL R7, R3, R7 ;  /* 0x0000000703077220 */ /* 0x000fc60000400000 */
[----:B------:R-:W-:Y:S04]  /*1e5a0*/  STL [R1+0x170], R18 ;  /* 0x0001701201007387 */ /* 0x000fe80000100800 */
[----:B------:R0:W-:Y:S01]  /*1e5b0*/  STL [R1+0x174], R7 ;  /* 0x0001740701007387 */ /* 0x0001e20000100800 */
[C---:B------:R-:W-:Y:S02]  /*1e5c0*/  FMUL R6, R3.reuse, R6 ;  /* 0x0000000603067220 */ /* 0x040fe40000400000 */
[----:B------:R-:W-:Y:S01]  /*1e5d0*/  FMUL R5, R3, R5 ;  /* 0x0000000503057220 */ /* 0x000fe20000400000 */
[----:B0-----:R-:W3:Y:S04]  /*1e5e0*/  LDL.LU R7, [R1+0x87c] ;  /* 0x00087c0001077983 */ /* 0x001ee80000300800 */
[----:B------:R0:W-:Y:S04]  /*1e5f0*/  STL [R1+0x160], R6 ;  /* 0x0001600601007387 */ /* 0x0001e80000100800 */
[----:B0-----:R-:W3:Y:S04]  /*1e600*/  LDL.LU R6, [R1+0x3e8] ;  /* 0x0003e80001067983 */ /* 0x001ee80000300800 */
[----:B------:R0:W-:Y:S04]  /*1e610*/  STL [R1+0x164], R5 ;  /* 0x0001640501007387 */ /* 0x0001e80000100800 */
[----:B0-----:R-:W3:Y:S01]  /*1e620*/  LDL.LU R5, [R1+0x3ec] ;  /* 0x0003ec0001057983 */ /* 0x001ee20000300800 */
[----:B------:R-:W-:-:S05]  /*1e630*/  LEA.HI R29, R29, 0x18, RZ, 0x1e ;  /* 0x000000181d1d7811 */ /* 0x000fca00078ff0ff */
[----:B------:R-:W0:Y:S01]  /*1e640*/  LDS R4, [R29.X16+0x10000] ;  /* 0x010000001d047984 */ /* 0x000e22000000c800 */
[----:B------:R-:W-:-:S05]  /*1e650*/  FMUL R17, R3, R17 ;  /* 0x0000001103117220 */ /* 0x000fca0000400000 */
[----:B------:R1:W-:Y:S01]  /*1e660*/  STL [R1+0x150], R17 ;  /* 0x0001501101007387 */ /* 0x0003e20000100800 */
[C---:B--2---:R-:W-:Y:S02]  /*1e670*/  FMUL R16, R3.reuse, R16 ;  /* 0x0000001003107220 */ /* 0x044fe40000400000 */
[----:B----4-:R-:W-:-:S03]  /*1e680*/  FMUL R15, R3, R15 ;  /* 0x0000000f030f7220 */ /* 0x010fc60000400000 */
[----:B------:R2:W-:Y:S01]  /*1e690*/  STL [R1+0x154], R16 ;  /* 0x0001541001007387 */ /* 0x0005e20000100800 */
[----:B------:R-:W-:-:S03]  /*1e6a0*/  FMUL R14, R3, R14 ;  /* 0x0000000e030e7220 */ /* 0x000fc60000400000 */
        /* <DEDUP_REMOVED lines=8> */
[----:B------:R-:W-:Y:S01]  /*1e730*/  STL [R1+0x40], R11 ;  /* 0x0000400b01007387 */ /* 0x000fe20000100800 */
[----:B---3--:R-:W-:-:S03]  /*1e740*/  FMUL R9, R3, R9 ;  /* 0x0000000903097220 */ /* 0x008fc60000400000 */
[----:B------:R-:W-:Y:S01]  /*1e750*/  STL [R1+0x44], R10 ;  /* 0x0000440a01007387 */ /* 0x000fe20000100800 */
[----:B------:R-:W-:-:S03]  /*1e760*/  FMUL R3, R3, R8 ;  /* 0x0000000803037220 */ /* 0x000fc60000400000 */
[----:B------:R-:W3:Y:S04]  /*1e770*/  LDL.LU R18, [R1+0x3d8] ;  /* 0x0003d80001127983 */ /* 0x000ee80000300800 */
[----:B------:R-:W-:Y:S04]  /*1e780*/  STL [R1+0x30], R9 ;  /* 0x0000300901007387 */ /* 0x000fe80000100800 */
[----:B-1----:R-:W3:Y:S04]  /*1e790*/  LDL.LU R17, [R1+0x3dc] ;  /* 0x0003dc0001117983 */ /* 0x002ee80000300800 */
[----:B------:R1:W-:Y:S04]  /*1e7a0*/  STL [R1+0x34], R3 ;  /* 0x0000340301007387 */ /* 0x0003e80000100800 */
[----:B--2---:R-:W2:Y:S04]  /*1e7b0*/  LDL.LU R16, [R1+0x3c8] ;  /* 0x0003c80001107983 */ /* 0x004ea80000300800 */
[----:B----4-:R-:W4:Y:S01]  /*1e7c0*/  LDL.LU R15, [R1+0x3cc] ;  /* 0x0003cc00010f7983 */ /* 0x010f220000300800 */
[----:B0-----:R-:W-:-:S03]  /*1e7d0*/  FFMA R7, R2, R7, R4 ;  /* 0x0000000702077223 */ /* 0x001fc60000000004 */
[----:B------:R-:W4:Y:S04]  /*1e7e0*/  LDL.LU R14, [R1+0x3b8] ;  /* 0x0003b800010e7983 */ /* 0x000f280000300800 */
[----:B------:R-:W4:Y:S04]  /*1e7f0*/  LDL.LU R13, [R1+0x3bc] ;  /* 0x0003bc00010d7983 */ /* 0x000f280000300800 */
[----:B------:R0:W-:Y:S01]  /*1e800*/  STL [R1+0x87c], R7 ;  /* 0x00087c0701007387 */ /* 0x0001e20000100800 */
[----:B------:R-:W-:-:S05]  /*1e810*/  FMUL R4, R2, R6 ;  /* 0x0000000602047220 */ /* 0x000fca0000400000 */
[----:B------:R0:W-:Y:S04]  /*1e820*/  STL [R1+0x218], R4 ;  /* 0x0002180401007387 */ /* 0x0001e80000100800 */
[----:B------:R-:W4:Y:S01]  /*1e830*/  LDL.LU R12, [R1+0x3a8] ;  /* 0x0003a800010c7983 */ /* 0x000f220000300800 */
[----:B-1----:R-:W-:-:S05]  /*1e840*/  FMUL R3, R2, R5 ;  /* 0x0000000502037220 */ /* 0x002fca0000400000 */
[----:B------:R1:W-:Y:S04]  /*1e850*/  STL [R1+0x21c], R3 ;  /* 0x00021c0301007387 */ /* 0x0003e80000100800 */
[----:B------:R-:W4:Y:S04]  /*1e860*/  LDL.LU R11, [R1+0x3ac] ;  /* 0x0003ac00010b7983 */ /* 0x000f280000300800 */
[----:B------:R-:W4:Y:S04]  /*1e870*/  LDL.LU R9, [R1+0x388] ;  /* 0x0003880001097983 */ /* 0x000f280000300800 */
[----:B------:R-:W4:Y:S04]  /*1e880*/  LDL.LU R8, [R1+0x38c] ;  /* 0x00038c0001087983 */ /* 0x000f280000300800 */
[----:B0-----:R-:W4:Y:S04]  /*1e890*/  LDL.LU R7, [R1+0x378] ;  /* 0x0003780001077983 */ /* 0x001f280000300800 */
[----:B------:R-:W4:Y:S04]  /*1e8a0*/  LDL.LU R6, [R1+0x37c] ;  /* 0x00037c0001067983 */ /* 0x000f280000300800 */
[----:B------:R-:W4:Y:S04]  /*1e8b0*/  LDL.LU R5, [R1+0x368] ;  /* 0x0003680001057983 */ /* 0x000f280000300800 */
[----:B------:R-:W4:Y:S04]  /*1e8c0*/  LDL.LU R4, [R1+0x36c] ;  /* 0x00036c0001047983 */ /* 0x000f280000300800 */
[----:B-1----:R-:W4:Y:S01]  /*1e8d0*/  LDL.LU R3, [R1+0x358] ;  /* 0x0003580001037983 */ /* 0x002f220000300800 */
[----:B------:R-:W-:-:S03]  /*1e8e0*/  LEA.HI R29, R0, 0x20, RZ, 0x1e ;  /* 0x00000020001d7811 */ /* 0x000fc600078ff0ff */
[----:B------:R-:W4:Y:S04]  /*1e8f0*/  LDL.LU R0, [R1+0x35c] ;  /* 0x00035c0001007983 */ /* 0x000f280000300800 */
[----:B------:R-:W0:Y:S04]  /*1e900*/  LDS R10, [R29.X16+0x10000] ;  /* 0x010000001d0a7984 */ /* 0x000e28000000c800 */
[----:B0-----:R2:W-:Y:S01]  /*1e910*/  STL [R1+0x1a14], R10 ;  /* 0x001a140a01007387 */ /* 0x0015e20000100800 */
[C---:B---3--:R-:W-:Y:S02]  /*1e920*/  FMUL R18, R2.reuse, R18 ;  /* 0x0000001202127220 */ /* 0x048fe40000400000 */
[----:B------:R-:W-:-:S03]  /*1e930*/  FMUL R17, R2, R17 ;  /* 0x0000001102117220 */ /* 0x000fc60000400000 */
[----:B------:R-:W-:Y:S01]  /*1e940*/  STL [R1+0x208], R18 ;  /* 0x0002081201007387 */ /* 0x000fe20000100800 */
[----:B--2---:R-:W-:-:S03]  /*1e950*/  FMUL R10, R2, R16 ;  /* 0x00000010020a7220 */ /* 0x004fc60000400000 */
[----:B------:R-:W-:Y:S01]  /*1e960*/  STL [R1+0x20c], R17 ;  /* 0x00020c1101007387 */ /* 0x000fe20000100800 */
[----:B----4-:R-:W-:-:S03]  /*1e970*/  FMUL R15, R2, R15 ;  /* 0x0000000f020f7220 */ /* 0x010fc60000400000 */
[----:B------:R0:W-:Y:S01]  /*1e980*/  STL [R1+0x1f8], R10 ;  /* 0x0001f80a01007387 */ /* 0x0001e20000100800 */
[----:B------:R-:W-:-:S03]  /*1e990*/  FMUL R14, R2, R14 ;  /* 0x0000000e020e7220 */ /* 0x000fc60000400000 */
[----:B------:R-:W-:Y:S01]  /*1e9a0*/  STL [R1+0x1fc], R15 ;  /* 0x0001fc0f01007387 */ /* 0x000fe20000100800 */
[----:B0-----:R-:W-:-:S03]  /*1e9b0*/  FMUL R10, R2, R13 ;  /* 0x0000000d020a7220 */ /* 0x001fc60000400000 */
[----:B------:R-:W-:Y:S04]  /*1e9c0*/  STL [R1+0x1e8], R14 ;  /* 0x0001e80e01007387 */ /* 0x000fe80000100800 */
[----:B------:R0:W-:Y:S01]  /*1e9d0*/  STL [R1+0x1ec], R10 ;  /* 0x0001ec0a01007387 */ /* 0x0001e20000100800 */
[----:B------:R-:W-:-:S05]  /*1e9e0*/  FMUL R12, R2, R12 ;  /* 0x0000000c020c7220 */ /* 0x000fca0000400000 */
[----:B------:R-:W-:Y:S01]  /*1e9f0*/  STL [R1+0x1d8], R12 ;  /* 0x0001d80c01007387 */ /* 0x000fe20000100800 */
[C---:B------:R-:W-:Y:S02]  /*1ea00*/  FMUL R11, R2.reuse, R11 ;  /* 0x0000000b020b7220 */ /* 0x040fe40000400000 */
[----:B0-----:R-:W-:-:S03]  /*1ea10*/  FMUL R10, R2, R9 ;  /* 0x00000009020a7220 */ /* 0x001fc60000400000 */
        /* <DEDUP_REMOVED lines=10> */
[----:B------:R-:W2:Y:S04]  /*1eac0*/  LDL.LU R4, [R1+0x348] ;  /* 0x0003480001047983 */ /* 0x000ea80000300800 */
[----:B------:R0:W-:Y:S04]  /*1ead0*/  STL [R1+0x198], R5 ;  /* 0x0001980501007387 */ /* 0x0001e80000100800 */
[----:B------:R-:W-:Y:S01]  /*1eae0*/  STL [R1+0x19c], R6 ;  /* 0x00019c0601007387 */ /* 0x000fe20000100800 */
[----:B0-----:R-:W-:-:S03]  /*1eaf0*/  FMUL R5, R2, R3 ;  /* 0x0000000302057220 */ /* 0x001fc60000400000 */
[----:B------:R-:W3:Y:S01]  /*1eb00*/  LDL.LU R3, [R1+0x34c] ;  /* 0x00034c0001037983 */ /* 0x000ee20000300800 */
[----:B------:R-:W-:-:S03]  /*1eb10*/  FMUL R0, R2, R0 ;  /* 0x0000000002007220 */ /* 0x000fc60000400000 */
[----:B------:R-:W-:Y:S04]  /*1eb20*/  STL [R1+0x188], R5 ;  /* 0x0001880501007387 */ /* 0x000fe80000100800 */
[----:B------:R-:W4:Y:S04]  /*1eb30*/  LDL.LU R10, [R1+0x338] ;  /* 0x00033800010a7983 */ /* 0x000f280000300800 */
[----:B------:R0:W-:Y:S04]  /*1eb40*/  STL [R1+0x18c], R0 ;  /* 0x00018c0001007387 */ /* 0x0001e80000100800 */
[----:B0-----:R-:W4:Y:S04]  /*1eb50*/  LDL.LU R0, [R1+0x33c] ;  /* 0x00033c0001007983 */ /* 0x001f280000300800 */
        /* <DEDUP_REMOVED lines=19> */
[----:B------:R-:W4:Y:S01]  /*1ec90*/  LDL.LU R12, [R1+0x2fc] ;  /* 0x0002fc00010c7983 */ /* 0x000f220000300800 */
[----:B--2---:R-:W-:-:S05]  /*1eca0*/  FMUL R4, R2, R4 ;  /* 0x0000000402047220 */ /* 0x004fca0000400000 */
[----:B------:R0:W-:Y:S04]  /*1ecb0*/  STL [R1+0x178], R4 ;  /* 0x0001780401007387 */ /* 0x0001e80000100800 */
[----:B0-----:R-:W2:Y:S01]  /*1ecc0*/  LDL.LU R4, [R1+0x2e8] ;  /* 0x0002e80001047983 */ /* 0x001ea20000300800 */
[----:B---3--:R-:W-:-:S05]  /*1ecd0*/  FMUL R3, R2, R3 ;  /* 0x0000000302037220 */ /* 0x008fca0000400000 */
[----:B------:R0:W-:Y:S04]  /*1ece0*/  STL [R1+0x17c], R3 ;  /* 0x00017c0301007387 */ /* 0x0001e80000100800 */
[----:B0-----:R-:W3:Y:S01]  /*1ecf0*/  LDL.LU R3, [R1+0x2ec] ;  /* 0x0002ec0001037983 */ /* 0x001ee20000300800 */
[----:B----4-:R-:W-:-:S03]  /*1ed00*/  FMUL R10, R2, R10 ;  /* 0x0000000a020a7220 */ /* 0x010fc60000400000 */
[----:B------:R-:W4:Y:S01]  /*1ed10*/  LDL.LU R19, [R1+0x90] ;  /* 0x0000900001137983 */ /* 0x000f220000300800 */
[----:B------:R-:W-:-:S03]  /*1ed20*/  FMUL R0, R2, R0 ;  /* 0x0000000002007220 */ /* 0x000fc60000400000 */
[----:B------:R-:W4:Y:S01]  /*1ed30*/  LDL.LU R20, [R1+0x98] ;  /* 0x0000980001147983 */ /* 0x000f220000300800 */
[----:B------:R-:W-:-:S03]  /*1ed40*/  FMUL R29, R2, R29 ;  /* 0x0000001d021d7220 */ /* 0x000fc60000400000 */
[----:B------:R-:W4:Y:S04]  /*1ed50*/  LDL.LU R21, [R1+0x84] ;  /* 0x0000840001157983 */ /* 0x000f280000300800 */
[----:B------:R-:W4:Y:S01]  /*1ed60*/  LDL.LU R23, [R1+0x88] ;  /* 0x0000880001177983 */ /* 0x000f220000300800 */
[----:B------:R-:W-:-:S03]  /*1ed70*/  FMUL R28, R2, R28 ;  /* 0x0000001c021c7220 */ /* 0x000fc60000400000 */
[----:B------:R0:W-:Y:S01]  /*1ed80*/  STL [R1+0x168], R10 ;  /* 0x0001680a01007387 */ /* 0x0001e20000100800 */
[C---:B------:R-:W-:Y:S02]  /*1ed90*/  FMUL R25, R2.reuse, R25 ;  /* 0x0000001902197220 */ /* 0x040fe40000400000 */
[C---:B------:R-:W-:Y:S02]  /*1eda0*/  FMUL R24, R2.reuse, R24 ;  /* 0x0000001802187220 */ /* 0x040fe40000400000 */
[C---:B------:R-:W-:Y:S01]  /*1edb0*/  FMUL R15, R2.reuse, R15 ;  /* 0x0000000f020f7220 */ /* 0x040fe20000400000 */
[----:B0-----:R-:W4:Y:S04]  /*1edc0*/  LDL.LU R10, [R1+0x1a14] ;  /* 0x001a1400010a7983 */ /* 0x001f280000300800 */
[----:B------:R0:W-:Y:S01]  /*1edd0*/  STL [R1+0x16c], R0 ;  /* 0x00016c0001007387 */ /* 0x0001e20000100800 */
[----:B------:R-:W-:-:S03]  /*1ede0*/  FMUL R14, R2, R14 ;  /* 0x0000000e020e7220 */ /* 0x000fc60000400000 */
[----:B0-----:R-:W4:Y:S04]  /*1edf0*/  LDL.LU R0, [R1+0x1a10] ;  /* 0x001a100001007983 */ /* 0x001f280000300800 */
[----:B------:R0:W-:Y:S01]  /*1ee00*/  STL [R1+0x158], R29 ;  /* 0x0001581d01007387 */ /* 0x0001e20000100800 */
[----:B------:R-:W-:-:S03]  /*1ee10*/  F2FP.PACK_AB R9, R26, R9 ;  /* 0x000000091a09723e */ /* 0x000fc600000000ff */
[----:B------:R1:W-:Y:S04]  /*1ee20*/  STL [R1+0x15c], R28 ;  /* 0x00015c1c01007387 */ /* 0x0003e80000100800 */
[----:B------:R-:W-:Y:S01]  /*1ee30*/  STL [R1+0x148], R25 ;  /* 0x0001481901007387 */ /* 0x000fe20000100800 */
[----:B0-----:R-:W-:-:S03]  /*1ee40*/  FMUL R29, R2, R13 ;  /* 0x0000000d021d7220 */ /* 0x001fc60000400000 */
[----:B------:R-:W-:Y:S04]  /*1ee50*/  STL [R1+0x14c], R24 ;  /* 0x00014c1801007387 */ /* 0x000fe80000100800 */
[----:B------:R-:W-:Y:S04]  /*1ee60*/  STL [R1+0x138], R15 ;  /* 0x0001380f01007387 */ /* 0x000fe80000100800 */
[----:B------:R-:W-:Y:S04]  /*1ee70*/  STL [R1+0x1858], R29 ;  /* 0x0018581d01007387 */ /* 0x000fe80000100800 */
[----:B------:R-:W-:Y:S01]  /*1ee80*/  STL [R1+0x13c], R14 ;  /* 0x00013c0e01007387 */ /* 0x000fe20000100800 */
[----:B-1----:R-:W-:-:S05]  /*1ee90*/  FMUL R28, R2, R12 ;  /* 0x0000000c021c7220 */ /* 0x002fca0000400000 */
[----:B------:R-:W-:Y:S01]  /*1eea0*/  STL [R1+0x185c], R28 ;  /* 0x00185c1c01007387 */ /* 0x000fe20000100800 */
[----:B--2---:R-:W-:-:S05]  /*1eeb0*/  FMUL R4, R2, R4 ;  /* 0x0000000402047220 */ /* 0x004fca0000400000 */
[----:B------:R-:W-:Y:S04]  /*1eec0*/  STL [R1+0x38], R4 ;  /* 0x0000380401007387 */ /* 0x000fe80000100800 */
[----:B------:R0:W-:Y:S01]  /*1eed0*/  STL [R1+0x19c4], R9 ;  /* 0x0019c40901007387 */ /* 0x0001e20000100800 */
[----:B---3--:R-:W-:-:S05]  /*1eee0*/  FMUL R2, R2, R3 ;  /* 0x0000000302027220 */ /* 0x008fca0000400000 */
[----:B------:R1:W-:Y:S04]  /*1eef0*/  STL [R1+0x3c], R2 ;  /* 0x00003c0201007387 */ /* 0x0003e80000100800 */
[----:B0-----:R-:W2:Y:S01]  /*1ef00*/  LDL.LU R9, [R1+0x880] ;  /* 0x0008800001097983 */ /* 0x001ea20000300800 */
[----:B------:R-:W-:-:S03]  /*1ef10*/  F2FP.PACK_AB R4, R18, R22 ;  /* 0x000000161204723e */ /* 0x000fc600000000ff */
[----:B------:R-:W0:Y:S01]  /*1ef20*/  S2R R22, SR_TID.X ;  /* 0x0000000000167919 */ /* 0x000e220000002100 */
[----:B------:R-:W-:Y:S02]  /*1ef30*/  F2FP.PACK_AB R8, R27, R8 ;  /* 0x000000081b08723e */ /* 0x000fe400000000ff */
[----:B------:R-:W-:Y:S02]  /*1ef40*/  F2FP.PACK_AB R7, R11, R7 ;  /* 0x000000070b07723e */ /* 0x000fe400000000ff */
[----:B------:R-:W-:Y:S02]  /*1ef50*/  F2FP.PACK_AB R6, R6, R5 ;  /* 0x000000050606723e */ /* 0x000fe400000000ff */
[----:B------:R-:W-:Y:S01]  /*1ef60*/  F2FP.PACK_AB R5, R16, R17 ;  /* 0x000000111005723e */ /* 0x000fe200000000ff */
[----:B------:R-:W-:Y:S01]  /*1ef70*/  STL [R1+0x19c8], R8 ;  /* 0x0019c80801007387 */ /* 0x000fe20000100800 */
[----:B----4-:R-:W-:Y:S02]  /*1ef80*/  F2FP.PACK_AB R3, R19, R20 ;  /* 0x000000141303723e */ /* 0x010fe400000000ff */
[----:B-1----:R-:W-:Y:S01]  /*1ef90*/  F2FP.PACK_AB R2, R21, R23 ;  /* 0x000000171502723e */ /* 0x002fe200000000ff */
[----:B------:R1:W-:Y:S04]  /*1efa0*/  STL [R1+0x19cc], R7 ;  /* 0x0019cc0701007387 */ /* 0x0003e80000100800 */
[----:B------:R-:W-:Y:S04]  /*1efb0*/  STL [R1+0x19d0], R6 ;  /* 0x0019d00601007387 */ /* 0x000fe80000100800 */
[----:B------:R-:W-:Y:S01]  /*1efc0*/  STL [R1+0x19d4], R5 ;  /* 0x0019d40501007387 */ /* 0x000fe20000100800 */
[----:B0-----:R-:W-:-:S03]  /*1efd0*/  LOP3.LUT R22, R22, 0x1c, RZ, 0xc0, !PT ;  /* 0x0000001c16167812 */ /* 0x001fc600078ec0ff */
[----:B------:R-:W-:Y:S01]  /*1efe0*/  STL [R1+0x19d8], R4 ;  /* 0x0019d80401007387 */ /* 0x000fe20000100800 */
[----:B------:R-:W-:-:S03]  /*1eff0*/  LEA.HI R21, R22, 0x28, RZ, 0x1e ;  /* 0x0000002816157811 */ /* 0x000fc600078ff0ff */
[----:B------:R-:W-:Y:S04]  /*1f000*/  STL [R1+0x19dc], R3 ;  /* 0x0019dc0301007387 */ /* 0x000fe80000100800 */
[----:B------:R-:W-:Y:S04]  /*1f010*/  STL [R1+0x19e0], R2 ;  /* 0x0019e00201007387 */ /* 0x000fe80000100800 */
[----:B------:R-:W-:Y:S04]  /*1f020*/  STL [R1+0x1860], R0 ;  /* 0x0018600001007387 */ /* 0x000fe80000100800 */
[----:B------:R-:W1:Y:S02]  /*1f030*/  S2R R23, SR_TID.X ;  /* 0x0000000000177919 */ /* 0x000e640000002100 */
[----:B-1----:R-:W-:-:S02]  /*1f040*/  LOP3.LUT R7, R23, 0x3f, RZ, 0xc0, !PT ;  /* 0x0000003f17077812 */ /* 0x002fc400078ec0ff */
[----:B------:R-:W-:-:S03]  /*1f050*/  SHF.R.S32.HI R8, RZ, 0x6, R23 ;  /* 0x00000006ff087819 */ /* 0x000fc60000011417 */
[----:B------:R-:W-:Y:S01]  /*1f060*/  IMAD.SHL.U32 R7, R7, 0x2, RZ ;  /* 0x0000000207077824 */ /* 0x000fe200078e00ff */
[----:B------:R-:W-:-:S04]  /*1f070*/  SGXT R8, R8, 0x1 ;  /* 0x000000010808781a */ /* 0x000fc80000000200 */
[----:B------:R-:W-:Y:S01]  /*1f080*/  LOP3.LUT R7, R7, 0x90, R8, 0x78, !PT ;  /* 0x0000009007077812 */ /* 0x000fe200078e7808 */
[----:B--2---:R-:W-:Y:S02]  /*1f090*/  FFMA R9, R0, R9, R10 ;  /* 0x0000000900097223 */ /* 0x004fe4000000000a */
[----:B------:R-:W0:Y:S04]  /*1f0a0*/  LDS R0, [R21.X16+0x10000] ;  /* 0x0100000015007984 */ /* 0x000e28000000c800 */
[----:B------:R-:W-:Y:S04]  /*1f0b0*/  STL [R1+0x880], R9 ;  /* 0x0008800901007387 */ /* 0x000fe80000100800 */
[----:B0-----:R-:W-:Y:S04]  /*1f0c0*/  STL [R1+0x868], R0 ;  /* 0x0008680001007387 */ /* 0x001fe80000100800 */
[----:B------:R0:W-:Y:S04]  /*1f0d0*/  STL [R1+0x1a0c], R7 ;  /* 0x001a0c0701007387 */ /* 0x0001e80000100800 */
[----:B------:R-:W2:Y:S04]  /*1f0e0*/  LDL.LU R8, [R1+0x84c] ;  /* 0x00084c0001087983 */ /* 0x000ea80000300800 */
[----:B------:R-:W1:Y:S02]  /*1f0f0*/  S2R R22, SR_TID.X ;  /* 0x0000000000167919 */ /* 0x000e640000002100 */
[----:B-1----:R-:W-:-:S04]  /*1f100*/  LOP3.LUT R22, R22, 0x1c, RZ, 0xc0, !PT ;  /* 0x0000001c16167812 */ /* 0x002fc800078ec0ff */
[----:B------:R-:W-:-:S05]  /*1f110*/  LEA.HI R22, R22, 0x30, RZ, 0x1e ;  /* 0x0000003016167811 */ /* 0x000fca00078ff0ff */
[----:B------:R-:W1:Y:S01]  /*1f120*/  LDS R0, [R22.X16+0x10000] ;  /* 0x0100000016007984 */ /* 0x000e62000000c800 */
[----:B------:R-:W-:-:S04]  /*1f130*/  LOP3.LUT R23, R23, 0x1c, RZ, 0xc0, !PT ;  /* 0x0000001c17177812 */ /* 0x000fc800078ec0ff */
[----:B0-----:R-:W-:-:S06]  /*1f140*/  LEA.HI R7, R23, 0x38, RZ, 0x1e ;  /* 0x0000003817077811 */ /* 0x001fcc00078ff0ff */
[----:B------:R-:W0:Y:S04]  /*1f150*/  LDS R7, [R7.X16+0x10000] ;  /* 0x0100000007077984 */ /* 0x000e28000000c800 */
[----:B------:R-:W-:Y:S06]  /*1f160*/  BAR.SYNC.DEFER_BLOCKING 0x0 ;  /* 0x0000000000007b1d */ /* 0x000fec0000010000 */
[----:B--2---:R2:W-:Y:S04]  /*1f170*/  STL [R1+0x1a08], R8 ;  /* 0x001a080801007387 */ /* 0x0045e80000100800 */
[----:B-1----:R1:W-:Y:S04]  /*1f180*/  STL [R1+0x864], R0 ;  /* 0x0008640001007387 */ /* 0x0023e80000100800 */
[----:B--2---:R-:W2:Y:S04]  /*1f190*/  LDL.LU R8, [R1+0x854] ;  /* 0x0008540001087983 */ /* 0x004ea80000300800 */
[----:B-1----:R-:W3:Y:S04]  /*1f1a0*/  LDL.LU R0, [R1+0x844] ;  /* 0x0008440001007983 */ /* 0x002ee80000300800 */
[----:B------:R-:W4:Y:S04]  /*1f1b0*/  LDL.LU R10, [R1+0x83c] ;  /* 0x00083c00010a7983 */ /* 0x000f280000300800 */
        /* <DEDUP_REMOVED lines=25> */
[----:B0-----:R0:W-:Y:S04]  /*1f350*/  STL [R1+0x860], R7 ;  /* 0x0008600701007387 */ /* 0x0011e80000100800 */
[----:B0-----:R-:W2:Y:S04]  /*1f360*/  LDL.LU R7, [R1+0x1a0c] ;  /* 0x001a0c0001077983 */ /* 0x001ea80000300800 */
[----:B--2---:R0:W-:Y:S04]  /*1f370*/  STS.U16 [R7+0x10000], R8 ;  /* 0x0100000807007388 */ /* 0x0041e80000000400 */
[----:B0-----:R-:W2:Y:S04]  /*1f380*/  LDL.LU R8, [R1+0x1a08] ;  /* 0x001a080001087983 */ /* 0x001ea80000300800 */
[----:B--2---:R-:W-:Y:S04]  /*1f390*/  STS.U16 [R7+0x10200], R8 ;  /* 0x0102000807007388 */ /* 0x004fe80000000400 */
[----:B---3--:R-:W-:Y:S04]  /*1f3a0*/  STS.U16 [R7+0x10400], R0 ;  /* 0x0104000007007388 */ /* 0x008fe80000000400 */
        /* <DEDUP_REMOVED lines=26> */
[----:B0-----:R-:W2:Y:S04]  /*1f550*/  LDL.LU R23, [R1+0x750] ;  /* 0x0007500001177983 */ /* 0x001ea80000300800 */
[----:B------:R-:W3:Y:S04]  /*1f560*/  LDL.LU R16, [R1+0x738] ;  /* 0x0007380001107983 */ /* 0x000ee80000300800 */
[----:B---3--:R0:W-:Y:S04]  /*1f570*/  STL [R1+0x1a00], R16 ;  /* 0x001a001001007387 */ /* 0x0081e80000100800 */
[----:B0-----:R-:W3:Y:S04]  /*1f580*/  LDL.LU R16, [R1+0x740] ;  /* 0x0007400001107983 */ /* 0x001ee80000300800 */
[----:B---3--:R0:W-:Y:S04]  /*1f590*/  STL [R1+0x1a04], R16 ;  /* 0x001a041001007387 */ /* 0x0081e80000100800 */
[----:B0-----:R-:W3:Y:S04]  /*1f5a0*/  LDL.LU R16, [R1+0x748] ;  /* 0x0007480001107983 */ /* 0x001ee80000300800 */
        /* <DEDUP_REMOVED lines=25> */
[----:B--2---:R0:W-:Y:S04]  /*1f740*/  STS.U16 [R7+0x13a00], R23 ;  /* 0x013a001707007388 */ /* 0x0041e80000000400 */
[----:B------:R-:W2:Y:S04]  /*1f750*/  LDL.LU R21, [R1+0x58] ;  /* 0x0000580001157983 */ /* 0x000ea80000300800 */
[----:B0-----:R-:W2:Y:S04]  /*1f760*/  LDL.LU R23, [R1+0x50] ;  /* 0x0000500001177983 */ /* 0x001ea80000300800 */
[----:B---3--:R0:W-:Y:S04]  /*1f770*/  STS.U16 [R7+0x13c00], R16 ;  /* 0x013c001007007388 */ /* 0x0081e80000000400 */
[----:B0-----:R-:W3:Y:S04]  /*1f780*/  LDL.LU R16, [R1+0x1a04] ;  /* 0x001a040001107983 */ /* 0x001ee80000300800 */
[----:B---3--:R0:W-:Y:S04]  /*1f790*/  STS.U16 [R7+0x13e00], R16 ;  /* 0x013e001007007388 */ /* 0x0081e80000000400 */
[----:B0-----:R-:W3:Y:S04]  /*1f7a0*/  LDL.LU R16, [R1+0x1a00] ;  /* 0x001a000001107983 */ /* 0x001ee80000300800 */
[----:B---3--:R0:W-:Y:S04]  /*1f7b0*/  STS.U16 [R7+0x14000], R16 ;  /* 0x0140001007007388 */ /* 0x0081e80000000400 */
[----:B----4-:R1:W-:Y:S04]  /*1f7c0*/  STS.U16 [R7+0x14200], R18 ;  /* 0x0142001207007388 */ /* 0x0103e80000000400 */
[----:B------:R3:W-:Y:S04]  /*1f7d0*/  STS.U16 [R7+0x14400], R20 ;  /* 0x0144001407007388 */ /* 0x0007e80000000400 */
[----:B------:R4:W-:Y:S04]  /*1f7e0*/  STS.U16 [R7+0x14600], R22 ;  /* 0x0146001607007388 */ /* 0x0009e80000000400 */
[----:B0-----:R-:W2:Y:S04]  /*1f7f0*/  LDL.LU R16, [R1+0x19fc] ;  /* 0x0019fc0001107983 */ /* 0x001ea80000300800 */
[----:B------:R-:W-:Y:S04]  /*1f800*/  STS.U16 [R7+0x14800], R8 ;  /* 0x0148000807007388 */ /* 0x000fe80000000400 */
[----:B-1----:R-:W2:Y:S04]  /*1f810*/  LDL.LU R18, [R1+0x19f8] ;  /* 0x0019f80001127983 */ /* 0x002ea80000300800 */
[----:B------:R-:W-:Y:S04]  /*1f820*/  STS.U16 [R7+0x14a00], R0 ;  /* 0x014a000007007388 */ /* 0x000fe80000000400 */
[----:B---3--:R-:W3:Y:S04]  /*1f830*/  LDL.LU R20, [R1+0x19f4] ;  /* 0x0019f40001147983 */ /* 0x008ee80000300800 */
[----:B------:R-:W-:Y:S04]  /*1f840*/  STS.U16 [R7+0x14c00], R10 ;  /* 0x014c000a07007388 */ /* 0x000fe80000000400 */
[----:B----4-:R-:W4:Y:S04]  /*1f850*/  LDL.LU R22, [R1+0x19f0] ;  /* 0x0019f00001167983 */ /* 0x010f280000300800 */
[----:B------:R0:W-:Y:S04]  /*1f860*/  STS.U16 [R7+0x14e00], R2 ;  /* 0x014e000207007388 */ /* 0x0001e80000000400 */
        /* <DEDUP_REMOVED lines=10> */
[----:B0-----:R-:W4:Y:S04]  /*1f910*/  LDL R2, [R1+0x1cc] ;  /* 0x0001cc0001027983 */ /* 0x001f280000100800 */
[----:B------:R-:W-:Y:S04]  /*1f920*/  STS.U16 [R7+0x16000], R13 ;  /* 0x0160000d07007388 */ /* 0x000fe80000000400 */
[----:B------:R-:W-:Y:S04]  /*1f930*/  STS.U16 [R7+0x16200], R14 ;  /* 0x0162000e07007388 */ /* 0x000fe80000000400 */
[----:B------:R0:W-:Y:S04]  /*1f940*/  STS.U16 [R7+0x16400], R15 ;  /* 0x0164000f07007388 */ /* 0x0001e80000000400 */
[----:B------:R-:W-:Y:S04]  /*1f950*/  STS.U16 [R7+0x16600], R24 ;  /* 0x0166001807007388 */ /* 0x000fe80000000400 */
[----:B------:R-:W2:Y:S04]  /*1f960*/  LDL.LU R3, [R1+0x814] ;  /* 0x0008140001037983 */ /* 0x000ea80000300800 */
[----:B0-----:R-:W0:Y:S04]  /*1f970*/  S2R R15, SR_TID.X ;  /* 0x00000000000f7919 */ /* 0x001e280000002100 */
[----:B------:R-:W-:Y:S04]  /*1f980*/  STS.U16 [R7+0x16800], R25 ;  /* 0x0168001907007388 */ /* 0x000fe80000000400 */
[----:B------:R-:W-:Y:S04]  /*1f990*/  STS.U16 [R7+0x16a00], R26 ;  /* 0x016a001a07007388 */ /* 0x000fe80000000400 */
[----:B------:R-:W-:Y:S04]  /*1f9a0*/  STS.U16 [R7+0x16c00], R27 ;  /* 0x016c001b07007388 */ /* 0x000fe80000000400 */
[----:B------:R-:W-:Y:S04]  /*1f9b0*/  STS.U16 [R7+0x16e00], R11 ;  /* 0x016e000b07007388 */ /* 0x000fe80000000400 */
[----:B------:R-:W-:Y:S04]  /*1f9c0*/  STS.U16 [R7+0x17000], R17 ;  /* 0x0170001107007388 */ /* 0x000fe80000000400 */
[----:B------:R-:W-:Y:S04]  /*1f9d0*/  STS.U16 [R7+0x17200], R19 ;  /* 0x0172001307007388 */ /* 0x000fe80000000400 */
[----:B------:R-:W2:Y:S04]  /*1f9e0*/  LDL.LU R4, [R1+0x808] ;  /* 0x0008080001047983 */ /* 0x000ea80000300800 */
[----:B------:R-:W-:Y:S04]  /*1f9f0*/  STS.U16 [R7+0x17400], R21 ;  /* 0x0174001507007388 */ /* 0x000fe80000000400 */
[----:B------:R-:W2:Y:S04]  /*1fa00*/  LDL.LU R5, [R1+0x800] ;  /* 0x0008000001057983 */ /* 0x000ea80000300800 */
[----:B------:R1:W-:Y:S04]  /*1fa10*/  STS.U16 [R7+0x17600], R23 ;  /* 0x0176001707007388 */ /* 0x0003e80000000400 */
[----:B------:R-:W2:Y:S04]  /*1fa20*/  LDL.LU R6, [R1+0x7f4] ;  /* 0x0007f40001067983 */ /* 0x000ea80000300800 */
[----:B-1----:R-:W2:Y:S04]  /*1fa30*/  LDL.LU R7, [R1+0x7ec] ;  /* 0x0007ec0001077983 */ /* 0x002ea80000300800 */
[----:B------:R-:W2:Y:S04]  /*1fa40*/  LDL.LU R8, [R1+0x7e4] ;  /* 0x0007e40001087983 */ /* 0x000ea80000300800 */
[----:B------:R-:W2:Y:S04]  /*1fa50*/  LDL.LU R9, [R1+0x7dc] ;  /* 0x0007dc0001097983 */ /* 0x000ea80000300800 */
[----:B------:R-:W2:Y:S04]  /*1fa60*/  LDL.LU R28, [R1+0x7d4] ;  /* 0x0007d400011c7983 */ /* 0x000ea80000300800 */
[----:B------:R-:W2:Y:S04]  /*1fa70*/  LDL.LU R29, [R1+0x7cc] ;  /* 0x0007cc00011d7983 */ /* 0x000ea80000300800 */
[----:B------:R-:W2:Y:S04]  /*1fa80*/  LDL.LU R12, [R1+0x7c4] ;  /* 0x0007c400010c7983 */ /* 0x000ea80000300800 */
[----:B------:R-:W2:Y:S01]  /*1fa90*/  LDL.LU R13, [R1+0x7b8] ;  /* 0x0007b800010d7983 */ /* 0x000ea20000300800 */
[----:B0-----:R-:W-:-:S03]  /*1faa0*/  SHF.R.S32.HI R10, RZ, 0x6, R15 ;  /* 0x00000006ff0a7819 */ /* 0x001fc6000001140f */
[----:B------:R-:W2:Y:S01]  /*1fab0*/  LDL.LU R14, [R1+0x7ac] ;  /* 0x0007ac00010e7983 */ /* 0x000ea20000300800 */
[----:B------:R-:W-:-:S03]  /*1fac0*/  LOP3.LUT R0, R15, 0x3f, RZ, 0xc0, !PT ;  /* 0x0000003f0f007812 */ /* 0x000fc600078ec0ff */
[----:B------:R-:W2:Y:S04]  /*1fad0*/  LDL.LU R24, [R1+0x7a4] ;  /* 0x0007a40001187983 */ /* 0x000ea80000300800 */
[----:B------:R-:W2:Y:S04]  /*1fae0*/  LDL.LU R25, [R1+0x798] ;  /* 0x0007980001197983 */ /* 0x000ea80000300800 */
[----:B------:R-:W2:Y:S01]  /*1faf0*/  LDL.LU R26, [R1+0x790] ;  /* 0x00079000011a7983 */ /* 0x000ea20000300800 */
[----:B------:R-:W-:-:S03]  /*1fb00*/  SGXT R10, R10, 0x1 ;  /* 0x000000010a0a781a */ /* 0x000fc60000000200 */
[----:B------:R-:W2:Y:S01]  /*1fb10*/  LDL.LU R27, [R1+0x788] ;  /* 0x00078800011b7983 */ /* 0x000ea20000300800 */
[----:B------:R-:W-:-:S03]  /*1fb20*/  SHF.L.U32 R0, R0, 0x1, RZ ;  /* 0x0000000100007819 */ /* 0x000fc600000006ff */
[----:B------:R-:W2:Y:S04]  /*1fb30*/  LDL.LU R11, [R1+0x780] ;  /* 0x00078000010b7983 */ /* 0x000ea80000300800 */
[----:B------:R-:W2:Y:S04]  /*1fb40*/  LDL.LU R17, [R1+0x774] ;  /* 0x0007740001117983 */ /* 0x000ea80000300800 */
[----:B------:R-:W2:Y:S04]  /*1fb50*/  LDL.LU R19, [R1+0x76c] ;  /* 0x00076c0001137983 */ /* 0x000ea80000300800 */
[----:B------:R-:W2:Y:S01]  /*1fb60*/  LDL.LU R21, [R1+0x764] ;  /* 0x0007640001157983 */ /* 0x000ea20000300800 */
[----:B------:R-:W-:-:S03]  /*1fb70*/  LOP3.LUT R0, R0, 0x90, R10, 0x78, !PT ;  /* 0x0000009000007812 */ /* 0x000fc600078e780a */
[----:B------:R-:W2:Y:S04]  /*1fb80*/  LDL.LU R23, [R1+0x75c] ;  /* 0x00075c0001177983 */ /* 0x000ea80000300800 */
[----:B----4-:R0:W-:Y:S04]  /*1fb90*/  STS.U16 [R2+0x17800], R22 ;  /* 0x0178001602007388 */ /* 0x0101e80000000400 */
[----:B---3--:R-:W-:Y:S04]  /*1fba0*/  STS.U16 [R2+0x17a00], R20 ;  /* 0x017a001402007388 */ /* 0x008fe80000000400 */
[----:B0-----:R-:W3:Y:S04]  /*1fbb0*/  LDL.LU R22, [R1+0x828] ;  /* 0x0008280001167983 */ /* 0x001ee80000300800 */
[----:B------:R0:W-:Y:S04]  /*1fbc0*/  STL [R1+0x19e4], R15 ;  /* 0x0019e40f01007387 */ /* 0x0001e80000100800 */
[----:B------:R1:W-:Y:S04]  /*1fbd0*/  STS.U16 [R2+0x17c00], R18 ;  /* 0x017c001202007388 */ /* 0x0003e80000000400 */
[----:B0-----:R-:W4:Y:S04]  /*1fbe0*/  LDL.LU R15, [R1+0x830] ;  /* 0x00083000010f7983 */ /* 0x001f280000300800 */
[----:B------:R-:W2:Y:S04]  /*1fbf0*/  LDL.LU R10, [R1+0x838] ;  /* 0x00083800010a7983 */ /* 0x000ea80000300800 */
[----:B------:R-:W2:Y:S04]  /*1fc00*/  LDL.LU R20, [R1+0x840] ;  /* 0x0008400001147983 */ /* 0x000ea80000300800 */
[----:B-1----:R-:W2:Y:S04]  /*1fc10*/  LDL.LU R18, [R1+0x848] ;  /* 0x0008480001127983 */ /* 0x002ea80000300800 */
[----:B------:R0:W-:Y:S04]  /*1fc20*/  STS.U16 [R2+0x17e00], R16 ;  /* 0x017e001002007388 */ /* 0x0001e80000000400 */
[----:B0-----:R-:W2:Y:S04]  /*1fc30*/  LDL.LU R2, [R1+0x19ec] ;  /* 0x0019ec0001027983 */ /* 0x001ea80000300800 */
[----:B------:R-:W2:Y:S01]  /*1fc40*/  LDL.LU R16, [R1+0x850] ;  /* 0x0008500001107983 */ /* 0x000ea20000300800 */
[----:B------:R-:W-:-:S05]  /*1fc50*/  LOP3.LUT R0, R0, 0x20, RZ, 0x3c, !PT ;  /* 0x0000002000007812 */ /* 0x000fca00078e3cff */
[----:B--2---:R-:W-:Y:S04]  /*1fc60*/  STS.U16 [R0+0x10100], R16 ;  /* 0x0101001000007388 */ /* 0x004fe80000000400 */
[----:B------:R-:W-:Y:S04]  /*1fc70*/  STS.U16 [R0+0x10300], R18 ;  /* 0x0103001200007388 */ /* 0x000fe80000000400 */
[----:B------:R-:W-:Y:S04]  /*1fc80*/  STS.U16 [R0+0x10500], R20 ;  /* 0x0105001400007388 */ /* 0x000fe80000000400 */
        /* <DEDUP_REMOVED lines=20> */
[----:B0-----:R-:W2:Y:S04]  /*1fdd0*/  LDL.LU R26, [R1+0x754] ;  /* 0x00075400011a7983 */ /* 0x001ea80000300800 */
[----:B-1----:R-:W3:Y:S04]  /*1fde0*/  LDL.LU R27, [R1+0x74c] ;  /* 0x00074c00011b7983 */ /* 0x002ee80000300800 */
[----:B------:R-:W4:Y:S04]  /*1fdf0*/  LDL.LU R15, [R1+0x73c] ;  /* 0x00073c00010f7983 */ /* 0x000f280000300800 */
[----:B------:R-:W-:Y:S04]  /*1fe00*/  STS.U16 [R0+0x12f00], R11 ;  /* 0x012f000b00007388 */ /* 0x000fe80000000400 */
[----:B------:R-:W-:Y:S04]  /*1fe10*/  STS.U16 [R0+0x13100], R17 ;  /* 0x0131001100007388 */ /* 0x000fe80000000400 */
[----:B------:R-:W-:Y:S04]  /*1fe20*/  STS.U16 [R0+0x13300], R19 ;  /* 0x0133001300007388 */ /* 0x000fe80000000400 */
[----:B----4-:R0:W-:Y:S04]  /*1fe30*/  STL [R1+0x19e8], R15 ;  /* 0x0019e80f01007387 */ /* 0x0101e80000100800 */
        /* <DEDUP_REMOVED lines=13> */
[----:B------:R1:W-:Y:S04]  /*1ff10*/  STS.U16 [R0+0x13700], R23 ;  /* 0x0137001700007388 */ /* 0x0003e80000000400 */
[----:B0-----:R-:W4:Y:S04]  /*1ff20*/  LDL.LU R21, [R1+0x10c] ;  /* 0x00010c0001157983 */ /* 0x001f280000300800 */
[----:B-1----:R-:W4:Y:S04]  /*1ff30*/  LDL.LU R23, [R1+0x104] ;  /* 0x0001040001177983 */ /* 0x002f280000300800 */
        /* <DEDUP_REMOVED lines=13> */
[----:B---3--:R1:W-:Y:S04]  /*20010*/  STS.U16 [R0+0x13b00], R27 ;  /* 0x013b001b00007388 */ /* 0x0083e80000000400 */
[----:B0-----:R-:W2:Y:S04]  /*20020*/  LDL.LU R26, [R1+0x5c] ;  /* 0x00005c00011a7983 */ /* 0x001ea80000300800 */
[----:B-1----:R-:W2:Y:S04]  /*20030*/  LDL.LU R27, [R1+0x54] ;  /* 0x00005400011b7983 */ /* 0x002ea80000300800 */
[----:B----4-:R0:W-:Y:S04]  /*20040*/  STS.U16 [R0+0x13d00], R15 ;  /* 0x013d000f00007388 */ /* 0x0101e80000000400 */
[----:B0-----:R-:W4:Y:S04]  /*20050*/  LDL.LU R15, [R1+0x19e8] ;  /* 0x0019e800010f7983 */ /* 0x001f280000300800 */
[----:B----4-:R0:W-:Y:S04]  /*20060*/  STS.U16 [R0+0x13f00], R15 ;  /* 0x013f000f00007388 */ /* 0x0101e80000000400 */
[----:B------:R1:W-:Y:S04]  /*20070*/  STS.U16 [R0+0x14100], R2 ;  /* 0x0141000200007388 */ /* 0x0003e80000000400 */
[----:B------:R4:W-:Y:S04]  /*20080*/  STS.U16 [R0+0x14300], R3 ;  /* 0x0143000300007388 */ /* 0x0009e80000000400 */
[----:B0-----:R-:W3:Y:S04]  /*20090*/  LDL.LU R15, [R1+0x19e4] ;  /* 0x0019e400010f7983 */ /* 0x001ee80000300800 */
[----:B-1----:R-:W3:Y:S04]  /*200a0*/  LDL.LU R2, [R1+0x19e0] ;  /* 0x0019e00001027983 */ /* 0x002ee80000300800 */
[----:B----4-:R-:W4:Y:S04]  /*200b0*/  LDL.LU R3, [R1+0x19dc] ;  /* 0x0019dc0001037983 */ /* 0x010f280000300800 */
[----:B------:R0:W-:Y:S04]  /*200c0*/  STS.U16 [R0+0x14500], R4 ;  /* 0x0145000400007388 */ /* 0x0001e80000000400 */
[----:B------:R1:W-:Y:S04]  /*200d0*/  STS.U16 [R0+0x14700], R5 ;  /* 0x0147000500007388 */ /* 0x0003e80000000400 */
[----:B------:R2:W-:Y:S04]  /*200e0*/  STS.U16 [R0+0x14900], R6 ;  /* 0x0149000600007388 */ /* 0x0005e80000000400 */
[----:B0-----:R-:W4:Y:S04]  /*200f0*/  LDL.LU R4, [R1+0x19d8] ;  /* 0x0019d80001047983 */ /* 0x001f280000300800 */
[----:B-1----:R-:W4:Y:S04]  /*20100*/  LDL.LU R5, [R1+0x19d4] ;  /* 0x0019d40001057983 */ /* 0x002f280000300800 */
[----:B--2---:R-:W2:Y:S04]  /*20110*/  LDL.LU R6, [R1+0x19d0] ;  /* 0x0019d00001067983 */ /* 0x004ea80000300800 */
[----:B------:R0:W-:Y:S04]  /*20120*/  STS.U16 [R0+0x14b00], R7 ;  /* 0x014b000700007388 */ /* 0x0001e80000000400 */
[----:B------:R1:W-:Y:S04]  /*20130*/  STS.U16 [R0+0x14d00], R8 ;  /* 0x014d000800007388 */ /* 0x0003e80000000400 */
[----:B------:R1:W-:Y:S04]  /*20140*/  STS.U16 [R0+0x14f00], R9 ;  /* 0x014f000900007388 */ /* 0x0003e80000000400 */
[----:B0-----:R-:W2:Y:S04]  /*20150*/  LDL.LU R7, [R1+0x19cc] ;  /* 0x0019cc0001077983 */ /* 0x001ea80000300800 */
[----:B-1----:R-:W2:Y:S04]  /*20160*/  LDL.LU R8, [R1+0x19c8] ;  /* 0x0019c80001087983 */ /* 0x002ea80000300800 */
[----:B------:R-:W2:Y:S04]  /*20170*/  LDL.LU R9, [R1+0x19c4] ;  /* 0x0019c40001097983 */ /* 0x000ea80000300800 */
        /* <DEDUP_REMOVED lines=8> */
[----:B0-----:R-:W2:Y:S04]  /*20200*/  LDL.LU R21, [R1+0x19b4] ;  /* 0x0019b40001157983 */ /* 0x001ea80000300800 */
[----:B-1----:R-:W2:Y:S04]  /*20210*/  LDL.LU R23, [R1+0x19b0] ;  /* 0x0019b00001177983 */ /* 0x002ea80000300800 */
        /* <DEDUP_REMOVED lines=13> */
[----:B------:R0:W-:Y:S04]  /*202f0*/  STS.U16 [R0+0x17300], R26 ;  /* 0x0173001a00007388 */ /* 0x0001e80000000400 */
[----:B------:R3:W-:Y:S01]  /*20300*/  STS.U16 [R0+0x17500], R27 ;  /* 0x0175001b00007388 */ /* 0x0007e20000000400 */
[C---:B0-----:R-:W-:Y:S01]  /*20310*/  LOP3.LUT R26, R24.reuse, 0x60, RZ, 0xc0, !PT ;  /* 0x00000060181a7812 */ /* 0x041fe200078ec0ff */
[----:B------:R-:W-:-:S03]  /*20320*/  IMAD.SHL.U32 R25, R24, 0x2, RZ ;  /* 0x0000000218197824 */ /* 0x000fc600078e00ff */
[----:B------:R-:W-:-:S04]  /*20330*/  SHF.R.U32.HI R13, RZ, 0x1, R26 ;  /* 0x00000001ff0d7819 */ /* 0x000fc8000001161a */
[----:B------:R-:W-:Y:S02]  /*20340*/  LOP3.LUT R13, R13, 0x30, R25, 0x78, !PT ;  /* 0x000000300d0d7812 */ /* 0x000fe400078e7819 */
[----:B------:R-:W-:-:S04]  /*20350*/  SHF.L.U32 R20, R24, 0x3, RZ ;  /* 0x0000000318147819 */ /* 0x000fc800000006ff */
[----:B------:R-:W-:-:S04]  /*20360*/  LOP3.LUT R20, R20, 0x30, RZ, 0xc0, !PT ;  /* 0x0000003014147812 */ /* 0x000fc800078ec0ff */
[----:B------:R-:W-:Y:S02]  /*20370*/  LOP3.LUT R20, R20, 0x30, R25, 0x78, !PT ;  /* 0x0000003014147812 */ /* 0x000fe400078e7819 */
[C---:B---3--:R-:W-:Y:S02]  /*20380*/  LOP3.LUT R27, R15.reuse, 0x1c, RZ, 0xc0, !PT ;  /* 0x0000001c0f1b7812 */ /* 0x048fe400078ec0ff */
[----:B------:R-:W-:-:S05]  /*20390*/  LOP3.LUT R15, R15, 0x3, RZ, 0xc0, !PT ;  /* 0x000000030f0f7812 */ /* 0x000fca00078ec0ff */
[----:B------:R-:W-:Y:S02]  /*203a0*/  IMAD R12, R27, 0x4, R15 ;  /* 0x000000041b0c7824 */ /* 0x000fe400078e020f */
[----:B------:R-:W0:Y:S03]  /*203b0*/  S2R R27, SR_TID.X ;  /* 0x00000000001b7919 */ /* 0x000e260000002100 */
[----:B------:R-:W-:Y:S01]  /*203c0*/  LEA R12, R12, R13, 0x2 ;  /* 0x0000000d0c0c7211 */ /* 0x000fe200078e10ff */
[----:B0-----:R-:W-:Y:S01]  /*203d0*/  IMAD.SHL.U32 R27, R27, 0x40, RZ ;  /* 0x000000401b1b7824 */ /* 0x001fe200078e00ff */
[----:B--2---:R-:W-:Y:S04]  /*203e0*/  STS.U16 [R0+0x17700], R23 ;  /* 0x0177001700007388 */ /* 0x004fe80000000400 */
[----:B------:R-:W-:Y:S04]  /*203f0*/  STS.U16 [R0+0x17900], R21 ;  /* 0x0179001500007388 */ /* 0x000fe80000000400 */
[----:B------:R-:W-:Y:S04]  /*20400*/  STS.U16 [R0+0x17b00], R19 ;  /* 0x017b001300007388 */ /* 0x000fe80000000400 */
[----:B------:R-:W-:Y:S04]  /*20410*/  STS.U16 [R0+0x17d00], R17 ;  /* 0x017d001100007388 */ /* 0x000fe80000000400 */
[----:B------:R0:W-:Y:S04]  /*20420*/  STS.U16 [R0+0x17f00], R11 ;  /* 0x017f000b00007388 */ /* 0x0001e80000000400 */
[----:B------:R-:W-:Y:S04]  /*20430*/  STS [R12+0x18000], R9 ;  /* 0x018000090c007388 */ /* 0x000fe80000000800 */
[----:B------:R-:W-:Y:S04]  /*20440*/  STS [R12+0x18200], R8 ;  /* 0x018200080c007388 */ /* 0x000fe80000000800 */
[----:B------:R-:W-:Y:S04]  /*20450*/  STS [R12+0x18400], R7 ;  /* 0x018400070c007388 */ /* 0x000fe80000000800 */
[----:B------:R-:W-:Y:S04]  /*20460*/  STS [R12+0x18600], R6 ;  /* 0x018600060c007388 */ /* 0x000fe80000000800 */
[----:B----4-:R-:W-:Y:S01]  /*20470*/  STS [R12+0x18800], R5 ;  /* 0x018800050c007388 */ /* 0x010fe20000000800 */
[----:B0-----:R-:W-:-:S03]  /*20480*/  IMAD.SHL.U32 R0, R24, 0x8, RZ ;  /* 0x0000000818007824 */ /* 0x001fc600078e00ff */
[----:B------:R-:W-:Y:S04]  /*20490*/  STS [R12+0x18a00], R4 ;  /* 0x018a00040c007388 */ /* 0x000fe80000000800 */
[----:B------:R-:W-:Y:S04]  /*204a0*/  STS [R12+0x18c00], R3 ;  /* 0x018c00030c007388 */ /* 0x000fe80000000800 */
[----:B------:R-:W-:Y:S01]  /*204b0*/  STS [R12+0x18e00], R2 ;  /* 0x018e00020c007388 */ /* 0x000fe20000000800 */
[----:B------:R-:W-:-:S04]  /*204c0*/  LOP3.LUT R0, R0, 0x30, RZ, 0xc0, !PT ;  /* 0x0000003000007812 */ /* 0x000fc800078ec0ff */
[----:B------:R-:W-:Y:S02]  /*204d0*/  LOP3.LUT R0, R0, 0x3c0, R27, 0xf8, !PT ;  /* 0x000003c000007812 */ /* 0x000fe400078ef81b */
[----:B------:R-:W-:-:S05]  /*204e0*/  LOP3.LUT R27, R24, 0x7, RZ, 0xc0, !PT ;  /* 0x00000007181b7812 */ /* 0x000fca00078ec0ff */
[----:B------:R-:W-:-:S04]  /*204f0*/  IMAD R10, R27, 0x4, R26 ;  /* 0x000000041b0a7824 */ /* 0x000fc800078e021a */
[----:B------:R-:W-:Y:S01]  /*20500*/  IMAD.U32 R10, R10, 0x10, R20 ;  /* 0x000000100a0a7824 */ /* 0x000fe200078e0014 */
[----:B------:R-:W-:Y:S06]  /*20510*/  BAR.SYNC.DEFER_BLOCKING 0x0 ;  /* 0x0000000000007b1d */ /* 0x000fec0000010000 */
[----:B------:R-:W0:Y:S04]  /*20520*/  LDSM.16.M88.4 R4, [R10+0x10000] ;  /* 0x010000000a04783b */ /* 0x000e280000000200 */
[----:B------:R-:W-:Y:S04]  /*20530*/  LDSM.16.M88.4 R20, [R10+0x11000] ;  /* 0x011000000a14783b */ /* 0x000fe80000000200 */
[----:B------:R-:W-:Y:S04]  /*20540*/  LDSM.16.M88.4 R12, [R10+0x11800] ;  /* 0x011800000a0c783b */ /* 0x000fe80000000200 */
[----:B0-----:R-:W-:Y:S01]  /*20550*/  STL.64 [R1+0x120], R4 ;  /* 0x0001200401007387 */ /* 0x001fe20000100a00 */
[----:B------:R-:W-:Y:S01]  /*20560*/  MOV R3, R4 ;  /* 0x0000000400037202 */ /* 0x000fe20000000f00 */
[----:B------:R-:W-:-:S02]  /*20570*/  IMAD.MOV.U32 R2, RZ, RZ, R5 ;  /* 0x000000ffff027224 */ /* 0x000fc400078e0005 */
[----:B------:R-:W-:Y:S04]  /*20580*/  STL.64 [R1+0x128], R6 ;  /* 0x0001280601007387 */ /* 0x000fe80000100a00 */
[----:B------:R-:W0:Y:S04]  /*20590*/  LDSM.16.M88.4 R4, [R10+0x10800] ;  /* 0x010800000a04783b */ /* 0x000e280000000200 */
[----:B0-----:R0:W-:Y:S04]  /*205a0*/  STL.64 [R1+0x110], R4 ;  /* 0x0001100401007387 */ /* 0x0011e80000100a00 */
[----:B------:R-:W-:Y:S04]  /*205b0*/  STL.64 [R1+0x118], R6 ;  /* 0x0001180601007387 */ /* 0x000fe80000100a00 */
[----:B------:R-:W-:Y:S04]  /*205c0*/  STL.64 [R1+0x100], R20 ;  /* 0x0001001401007387 */ /* 0x000fe80000100a00 */
[----:B------:R-:W-:Y:S01]  /*205d0*/  STL.64 [R1+0x108], R22 ;  /* 0x0001081601007387 */ /* 0x000fe20000100a00 */
[----:B0-----:R-:W-:Y:S01]  /*205e0*/  IMAD.MOV.U32 R5, RZ, RZ, R12 ;  /* 0x000000ffff057224 */ /* 0x001fe200078e000c */
[----:B------:R-:W-:-:S02]  /*205f0*/  MOV R4, R13 ;  /* 0x0000000d00047202 */ /* 0x000fc40000000f00 */
[----:B------:R-:W-:Y:S04]  /*20600*/  STL.64 [R1+0xf0], R12 ;  /* 0x0000f00c01007387 */ /* 0x000fe80000100a00 */
[----:B------:R-:W-:Y:S04]  /*20610*/  STL.64 [R1+0xf8], R14 ;  /* 0x0000f80e01007387 */ /* 0x000fe80000100a00 */
[----:B------:R-:W0:Y:S04]  /*20620*/  LDSM.16.M88.4 R12, [R10+0x12000] ;  /* 0x012000000a0c783b */ /* 0x000e280000000200 */
[----:B------:R-:W1:Y:S04]  /*20630*/  LDSM.16.M88.4 R20, [R10+0x12800] ;  /* 0x012800000a14783b */ /* 0x000e680000000200 */
[----:B0-----:R-:W-:Y:S04]  /*20640*/  STL.64 [R1+0xe0], R12 ;  /* 0x0000e00c01007387 */ /* 0x001fe80000100a00 */
[----:B------:R-:W-:Y:S04]  /*20650*/  STL.64 [R1+0xe8], R14 ;  /* 0x0000e80e01007387 */ /* 0x000fe80000100a00 */
[----:B-1----:R-:W-:Y:S04]  /*20660*/  STL.64 [R1+0xd0], R20 ;  /* 0x0000d01401007387 */ /* 0x002fe80000100a00 */
[----:B------:R-:W-:Y:S04]  /*20670*/  STL.64 [R1+0xd8], R22 ;  /* 0x0000d81601007387 */ /* 0x000fe80000100a00 */
[----:B------:R-:W0:Y:S01]  /*20680*/  LDSM.16.M88.4 R20, [R10+0x14000] ;  /* 0x014000000a14783b */ /* 0x000e220000000200 */
[----:B------:R-:W-:-:S03]  /*20690*/  LOP3.LUT R0, R0, 0x10, R24, 0x78, !PT ;  /* 0x0000001000007812 */ /* 0x000fc600078e7818 */
[----:B------:R-:W1:Y:S04]  /*206a0*/  LDSM.16.M88.4 R24, [R10+0x13000] ;  /* 0x013000000a18783b */ /* 0x000e680000000200 */
[----:B------:R-:W-:Y:S04]  /*206b0*/  LDSM.16.M88.4 R12, [R10+0x13800] ;  /* 0x013800000a0c783b */ /* 0x000fe80000000200 */
[----:B------:R-:W-:Y:S04]  /*206c0*/  LDSM.16.M88.4 R16, [R0+0x18000] ;  /* 0x018000000010783b */ /* 0x000fe80000000200 */
[----:B0-----:R-:W-:Y:S04]  /*206d0*/  STL.64 [R1+0xa0], R20 ;  /* 0x0000a01401007387 */ /* 0x001fe80000100a00 */
[----:B------:R-:W-:Y:S04]  /*206e0*/  STL.64 [R1+0xa8], R22 ;  /* 0x0000a81601007387 */ /* 0x000fe80000100a00 */
[----:B------:R-:W0:Y:S04]  /*206f0*/  LDSM.16.M88.4 R20, [R10+0x14800] ;  /* 0x014800000a14783b */ /* 0x000e280000000200 */
[----:B-1----:R-:W-:Y:S04]  /*20700*/  STL.64 [R1+0xc0], R24 ;  /* 0x0000c01801007387 */ /* 0x002fe80000100a00 */
[----:B------:R-:W-:Y:S04]  /*20710*/  STL.64 [R1+0xc8], R26 ;  /* 0x0000c81a01007387 */ /* 0x000fe80000100a00 */
[----:B0-----:R-:W-:Y:S04]  /*20720*/  STL.64 [R1+0x90], R20 ;  /* 0x0000901401007387 */ /* 0x001fe80000100a00 */
[----:B------:R-:W-:Y:S04]  /*20730*/  STL.64 [R1+0x98], R22 ;  /* 0x0000981601007387 */ /* 0x000fe80000100a00 */
[----:B------:R-:W0:Y:S04]  /*20740*/  LDSM.16.M88.4 R20, [R10+0x15000] ;  /* 0x015000000a14783b */ /* 0x000e280000000200 */
[----:B------:R1:W-:Y:S04]  /*20750*/  STL.64 [R1+0x1940], R24 ;  /* 0x0019401801007387 */ /* 0x0003e80000100a00 */
[----:B------:R-:W-:Y:S04]  /*20760*/  STL.64 [R1+0xb0], R12 ;  /* 0x0000b00c01007387 */ /* 0x000fe80000100a00 */
[----:B------:R-:W-:Y:S04]  /*20770*/  STL.64 [R1+0xb8], R14 ;  /* 0x0000b80e01007387 */ /* 0x000fe80000100a00 */
[----:B0-----:R-:W-:Y:S04]  /*20780*/  STL.64 [R1+0x80], R20 ;  /* 0x0000801401007387 */ /* 0x001fe80000100a00 */
[----:B------:R-:W-:Y:S04]  /*20790*/  STL.64 [R1+0x88], R22 ;  /* 0x0000881601007387 */ /* 0x000fe80000100a00 */
[----:B------:R-:W-:Y:S04]  /*207a0*/  STL.64 [R1+0x1938], R12 ;  /* 0x0019380c01007387 */ /* 0x000fe80000100a00 */
[----:B-1----:R-:W2:Y:S04]  /*207b0*/  LDL.64 R24, [R1+0xe0] ;  /* 0x0000e00001187983 */ /* 0x002ea80000100a00 */
[----:B------:R-:W0:Y:S04]  /*207c0*/  LDSM.16.M88.4 R12, [R10+0x15800] ;  /* 0x015800000a0c783b */ /* 0x000e280000000200 */
[----:B------:R-:W1:Y:S04]  /*207d0*/  LDSM.16.M88.4 R20, [R10+0x16000] ;  /* 0x016000000a14783b */ /* 0x000e680000000200 */
[----:B--2---:R2:W-:Y:S04]  /*207e0*/  STL.64 [R1+0x1950], R24 ;  /* 0x0019501801007387 */ /* 0x0045e80000100a00 */
[----:B0-----:R0:W-:Y:S04]  /*207f0*/  STL.64 [R1+0x70], R12 ;  /* 0x0000700c01007387 */ /* 0x0011e80000100a00 */
[----:B------:R-:W-:Y:S01]  /*20800*/  STL.64 [R1+0x78], R14 ;  /* 0x0000780e01007387 */ /* 0x000fe20000100a00 */
[----:B--2---:R-:W-:Y:S01]  /*20810*/  MOV R24, R5 ;  /* 0x0000000500187202 */ /* 0x004fe20000000f00 */
[----:B------:R-:W-:-:S02]  /*20820*/  IMAD.MOV.U32 R25, RZ, RZ, R4 ;  /* 0x000000ffff197224 */ /* 0x000fc400078e0004 */
[----:B-1----:R-:W-:Y:S04]  /*20830*/  STL.64 [R1+0x60], R20 ;  /* 0x0000601401007387 */ /* 0x002fe80000100a00 */
[----:B------:R-:W-:Y:S04]  /*20840*/  STL.64 [R1+0x68], R22 ;  /* 0x0000681601007387 */ /* 0x000fe80000100a00 */
[----:B------:R1:W-:Y:S01]  /*20850*/  STL.64 [R1+0x1968], R24 ;  /* 0x0019681801007387 */ /* 0x0003e20000100a00 */
[----:B0-----:R-:W-:Y:S02]  /*20860*/  IMAD.MOV.U32 R13, RZ, RZ, R20 ;  /* 0x000000ffff0d7224 */ /* 0x001fe400078e0014 */
[----:B------:R-:W-:Y:S01]  /*20870*/  IMAD.MOV.U32 R12, RZ, RZ, R21 ;  /* 0x000000ffff0c7224 */ /* 0x000fe200078e0015 */
[----:B------:R-:W0:Y:S04]  /*20880*/  LDSM.16.M88.4 R4, [R10+0x17000] ;  /* 0x017000000a04783b */ /* 0x000e280000000200 */
[----:B------:R-:W2:Y:S04]  /*20890*/  LDSM.16.M88.4 R20, [R10+0x16800] ;  /* 0x016800000a14783b */ /* 0x000ea80000000200 */
[----:B-1----:R-:W3:Y:S04]  /*208a0*/  LDL.64 R24, [R1+0x100] ;  /* 0x0001000001187983 */ /* 0x002ee80000100a00 */
[----:B------:R-:W1:Y:S04]  /*208b0*/  LDSM.16.M88.4 R8, [R10+0x17800] ;  /* 0x017800000a08783b */ /* 0x000e680000000200 */
[----:B---3--:R3:W-:Y:S04]  /*208c0*/  STL.64 [R1+0x1980], R24 ;  /* 0x0019801801007387 */ /* 0x0087e80000100a00 */
[----:B---3--:R-:W3:Y:S04]  /*208d0*/  LDL.64 R24, [R1+0x110] ;  /* 0x0001100001187983 */ /* 0x008ee80000100a00 */
[----:B---3--:R-:W-:Y:S04]  /*208e0*/  STL.64 [R1+0x1998], R24 ;  /* 0x0019981801007387 */ /* 0x008fe80000100a00 */
[----:B------:R3:W-:Y:S04]  /*208f0*/  STL.64 [R1+0x1948], R12 ;  /* 0x0019480c01007387 */ /* 0x0007e80000100a00 */
[----:B---3--:R-:W3:Y:S04]  /*20900*/  LDL.LU R12, [R1+0x20] ;  /* 0x00002000010c7983 */ /* 0x008ee80000300800 */
[----:B------:R-:W3:Y:S04]  /*20910*/  LDL.LU R13, [R1+0x24] ;  /* 0x00002400010d7983 */ /* 0x000ee80000300800 */
[----:B------:R-:W4:Y:S04]  /*20920*/  LDL.LU R14, [R1+0x28] ;  /* 0x00002800010e7983 */ /* 0x000f280000300800 */
[----:B------:R-:W4:Y:S04]  /*20930*/  LDL.LU R15, [R1+0x2c] ;  /* 0x00002c00010f7983 */ /* 0x000f280000300800 */
[----:B----4-:R-:W-:Y:S04]  /*20940*/  STL.64 [R1+0x1960], R14 ;  /* 0x0019600e01007387 */ /* 0x010fe80000100a00 */
[----:B---3--:R3:W-:Y:S04]  /*20950*/  STL.64 [R1+0x1958], R12 ;  /* 0x0019580c01007387 */ /* 0x0087e80000100a00 */
        /* <DEDUP_REMOVED lines=15> */
[----:B------:R-:W4:Y:S01]  /*20a50*/  LDL.LU R15, [R1+0x24c] ;  /* 0x00024c00010f7983 */ /* 0x000f220000300800 */
[----:B------:R-:W-:Y:S01]  /*20a60*/  IMAD.MOV.U32 R24, RZ, RZ, R3 ;  /* 0x000000ffff187224 */ /* 0x000fe200078e0003 */
[----:B------:R-:W-:-:S02]  /*20a70*/  MOV R25, R2 ;  /* 0x0000000200197202 */ /* 0x000fc40000000f00 */
[----:B----4-:R-:W-:Y:S04]  /*20a80*/  STL.64 [R1+0x19a8], R14 ;  /* 0x0019a80e01007387 */ /* 0x010fe80000100a00 */
[----:B---3--:R3:W-:Y:S04]  /*20a90*/  STL.64 [R1+0x19a0], R12 ;  /* 0x0019a00c01007387 */ /* 0x0087e80000100a00 */
[----:B---3--:R-:W3:Y:S04]  /*20aa0*/  LDL.LU R12, [R1+0x250] ;  /* 0x00025000010c7983 */ /* 0x008ee80000300800 */
[----:B------:R-:W3:Y:S04]  /*20ab0*/  LDL.LU R13, [R1+0x254] ;  /* 0x00025400010d7983 */ /* 0x000ee80000300800 */
[----:B------:R-:W3:Y:S04]  /*20ac0*/  LDL.LU R14, [R1+0x258] ;  /* 0x00025800010e7983 */ /* 0x000ee80000300800 */
[----:B------:R-:W3:Y:S04]  /*20ad0*/  LDL.LU R15, [R1+0x25c] ;  /* 0x00025c00010f7983 */ /* 0x000ee80000300800 */
[----:B0-----:R-:W-:Y:S04]  /*20ae0*/  STL.64 [R1+0x18a8], R6 ;  /* 0x0018a80601007387 */ /* 0x001fe80000100a00 */
[----:B--2---:R-:W-:Y:S04]  /*20af0*/  STL.64 [R1+0x50], R20 ;  /* 0x0000501401007387 */ /* 0x004fe80000100a00 */
[----:B------:R-:W-:Y:S04]  /*20b00*/  STL.64 [R1+0x58], R22 ;  /* 0x0000581601007387 */ /* 0x000fe80000100a00 */
[----:B------:R-:W0:Y:S04]  /*20b10*/  LDSM.16.M88.4 R20, [R0+0x18400] ;  /* 0x018400000014783b */ /* 0x000e280000000200 */
[----:B------:R2:W-:Y:S04]  /*20b20*/  STL.64 [R1+0x18a0], R4 ;  /* 0x0018a00401007387 */ /* 0x0005e80000100a00 */
[----:B--2---:R-:W2:Y:S04]  /*20b30*/  LDL.64 R4, [R1+0xd0] ;  /* 0x0000d00001047983 */ /* 0x004ea80000100a00 */
[----:B-1----:R-:W-:Y:S04]  /*20b40*/  STL [R1+0x14c4], R10 ;  /* 0x0014c40a01007387 */ /* 0x002fe80000100800 */
[----:B------:R-:W-:Y:S04]  /*20b50*/  STL [R1+0x14c0], R11 ;  /* 0x0014c00b01007387 */ /* 0x000fe80000100800 */
[----:B0-----:R-:W-:Y:S04]  /*20b60*/  STL.64 [R1+0x1888], R22 ;  /* 0x0018881601007387 */ /* 0x001fe80000100a00 */
[----:B------:R0:W-:Y:S04]  /*20b70*/  STL.64 [R1+0x1880], R20 ;  /* 0x0018801401007387 */ /* 0x0001e80000100a00 */
[----:B0-----:R-:W2:Y:S04]  /*20b80*/  LDL.LU R20, [R1+0x10] ;  /* 0x0000100001147983 */ /* 0x001ea80000300800 */
[----:B------:R-:W2:Y:S04]  /*20b90*/  LDL.LU R21, [R1+0x14] ;  /* 0x0000140001157983 */ /* 0x000ea80000300800 */
[----:B------:R-:W2:Y:S04]  /*20ba0*/  LDL.LU R22, [R1+0x18] ;  /* 0x0000180001167983 */ /* 0x000ea80000300800 */
[----:B------:R-:W2:Y:S01]  /*20bb0*/  LDL.LU R23, [R1+0x1c] ;  /* 0x00001c0001177983 */ /* 0x000ea20000300800 */
[C---:B---3--:R-:W-:Y:S03]  /*20bc0*/  HMMA.16816.F32 R24, R16.reuse, R24, R12 ;  /* 0x000000181018723c */ /* 0x048fe6000000180c */
[----:B------:R-:W3:Y:S04]  /*20bd0*/  LDL.LU.64 R14, [R1+0x19a8] ;  /* 0x0019a800010e7983 */ /* 0x000ee80000300a00 */
[----:B------:R-:W3:Y:S11]  /*20be0*/  LDL.LU.64 R12, [R1+0x19a0] ;  /* 0x0019a000010c7983 */ /* 0x000ef60000300a00 */
[----:B------:R-:W-:Y:S05]  /*20bf0*/  @!UPT UIADD3 URZ, URZ, URZ, URZ ;  /* 0x0000003f3f3ff290 */ /* 0x000fea000fffe03f */
[----:B------:R0:W-:Y:S04]  /*20c00*/  STL.64 [R1+0x4e0], R24 ;  /* 0x0004e01801007387 */ /* 0x0001e80000100a00 */
[----:B------:R-:W-:Y:S04]  /*20c10*/  STL.64 [R1+0x4e8], R26 ;  /* 0x0004e81a01007387 */ /* 0x000fe80000100a00 */
[----:B0-----:R-:W3:Y:S02]  /*20c20*/  LDL.LU.64 R24, [R1+0x1998] ;  /* 0x0019980001187983 */ /* 0x001ee40000300a00 */
[----:B---3--:R-:W-:Y:S01]  /*20c30*/  HMMA.16816.F32 R12, R16, R24, R12 ;  /* 0x00000018100c723c */ /* 0x008fe2000000180c */
[----:B------:R-:W-:-:S02]  /*20c40*/  IMAD.MOV.U32 R3, RZ, RZ, R24 ;  /* 0x000000ffff037224 */ /* 0x000fc400078e0018 */
[----:B------:R-:W-:Y:S11]  /*20c50*/  IMAD.MOV.U32 R2, RZ, RZ, R25 ;  /* 0x000000ffff027224 */ /* 0x000ff600078e0019 */
[----:B------:R-:W-:Y:S09]  /*20c60*/  @!UPT UIADD3 URZ, URZ, URZ, URZ ;  /* 0x0000003f3f3ff290 */ /* 0x000ff2000fffe03f */
[----:B------:R-:W-:Y:S04]  /*20c70*/  STL.64 [R1+0x4d0], R12 ;  /* 0x0004d00c01007387 */ /* 0x000fe80000100a00 */
[----:B------:R0:W-:Y:S04]  /*20c80*/  STL.64 [R1+0x4d8], R14 ;  /* 0x0004d80e01007387 */ /* 0x0001e80000100a00 */
[----:B0-----:R-:W3:Y:S04]  /*20c90*/  LDL.LU.64 R14, [R1+0x1990] ;  /* 0x00199000010e7983 */ /* 0x001ee80000300a00 */
[----:B------:R-:W3:Y:S04]  /*20ca0*/  LDL.LU.64 R12, [R1+0x1988] ;  /* 0x00198800010c7983 */ /* 0x000ee80000300a00 */
[----:B------:R-:W3:Y:S04]  /*20cb0*/  LDL.LU.64 R24, [R1+0x1980] ;  /* 0x0019800001187983 */ /* 0x000ee80000300a00 */
[----:B------:R-:W-:Y:S04]  /*20cc0*/  STL [R1+0x1868], R2 ;  /* 0x0018680201007387 */ /* 0x000fe80000100800 */
[----:B------:R-:W-:Y:S01]  /*20cd0*/  STL [R1+0x1864], R3 ;  /* 0x0018640301007387 */ /* 0x000fe20000100800 */
[C---:B---3--:R-:W-:Y:S01]  /*20ce0*/  HMMA.16816.F32 R12, R16.reuse, R24, R12 ;  /* 0x00000018100c723c */ /* 0x048fe2000000180c */
[----:B------:R-:W-:Y:S01]  /*20cf0*/  MOV R11, R24 ;  /* 0x00000018000b7202 */ /* 0x000fe20000000f00 */
[----:B------:R-:W-:Y:S11]  /*20d00*/  IMAD.MOV.U32 R10, RZ, RZ, R25 ;  /* 0x000000ffff0a7224 */ /* 0x000ff600078e0019 */
[----:B------:R-:W-:Y:S10]  /*20d10*/  @!UPT UIADD3 URZ, URZ, URZ, URZ ;  /* 0x0000003f3f3ff290 */ /* 0x000ff4000fffe03f */
[----:B------:R-:W-:Y:S04]  /*20d20*/  STL.64 [R1+0x4c0], R12 ;  /* 0x0004c00c01007387 */ /* 0x000fe80000100a00 */
[----:B------:R0:W-:Y:S04]  /*20d30*/  STL.64 [R1+0x4c8], R14 ;  /* 0x0004c80e01007387 */ /* 0x0001e80000100a00 */
[----:B0-----:R-:W3:Y:S04]  /*20d40*/  LDL.LU.64 R14, [R1+0x1978] ;  /* 0x00197800010e7983 */ /* 0x001ee80000300a00 */
[----:B------:R-:W3:Y:S04]  /*20d50*/  LDL.LU.64 R12, [R1+0x1970] ;  /* 0x00197000010c7983 */ /* 0x000ee80000300a00 */
[----:B------:R-:W3:Y:S04]  /*20d60*/  LDL.LU.64 R24, [R1+0x1968] ;  /* 0x0019680001187983 */ /* 0x000ee80000300a00 */
[----:B------:R-:W-:Y:S04]  /*20d70*/  STL [R1+0x1870], R10 ;  /* 0x0018700a01007387 */ /* 0x000fe80000100800 */
[----:B------:R-:W-:Y:S01]  /*20d80*/  STL [R1+0x186c], R11 ;  /* 0x00186c0b01007387 */ /* 0x000fe20000100800 */
[C---:B---3--:R-:W-:Y:S03]  /*20d90*/  HMMA.16816.F32 R24, R16.reuse, R24, R12 ;  /* 0x000000181018723c */ /* 0x048fe6000000180c */
[----:B------:R-:W3:Y:S04]  /*20da0*/  LDL.LU.64 R14, [R1+0x1960] ;  /* 0x00196000010e7983 */ /* 0x000ee80000300a00 */
[----:B------:R-:W3:Y:S11]  /*20db0*/  LDL.LU.64 R12, [R1+0x1958] ;  /* 0x00195800010c7983 */ /* 0x000ef60000300a00 */
[----:B------:R-:W-:Y:S05]  /*20dc0*/  @!UPT UIADD3 URZ, URZ, URZ, URZ ;  /* 0x0000003f3f3ff290 */ /* 0x000fea000fffe03f */
[----:B------:R0:W-:Y:S04]  /*20dd0*/  STL.64 [R1+0x4b0], R24 ;  /* 0x0004b01801007387 */ /* 0x0001e80000100a00 */
[----:B------:R-:W-:Y:S04]  /*20de0*/  STL.64 [R1+0x4b8], R26 ;  /* 0x0004b81a01007387 */ /* 0x000fe80000100a00 */
[----:B0-----:R-:W3:Y:S01]  /*20df0*/  LDL.LU.64 R24, [R1+0x1950] ;  /* 0x0019500001187983 */ /* 0x001ee20000300a00 */
[----:B--2---:R-:W-:Y:S01]  /*20e00*/  HMMA.16816.F32 R20, R16, R4, R20 ;  /* 0x000000041014723c */ /* 0x004fe20000001814 */
[----:B------:R-:W-:-:S02]  /*20e10*/  IMAD.MOV.U32 R3, RZ, RZ, R4 ;  /* 0x000000ffff037224 */ /* 0x000fc400078e0004 */
[----:B------:R-:W-:-:S05]  /*20e20*/  IMAD.MOV.U32 R0, RZ, RZ, R5 ;  /* 0x000000ffff007224 */ /* 0x000fca00078e0005 */
[----:B---3--:R-:W-:Y:S01]  /*20e30*/  HMMA.16816.F32 R12, R16, R24, R12 ;  /* 0x00000018100c723c */ /* 0x008fe2000000180c */
[----:B------:R-:W-:Y:S01]  /*20e40*/  MOV R29, R25 ;  /* 0x00000019001d7202 */ /* 0x000fe20000000f00 */
[----:B------:R-:W-:Y:S11]  /*20e50*/  IMAD.MOV.U32 R28, RZ, RZ, R24 ;  /* 0x000000ffff1c7224 */ /* 0x000ff600078e0018 */
[----:B------:R-:W-:Y:S10]  /*20e60*/  @!UPT UIADD3 URZ, URZ, URZ, URZ ;  /* 0x0000003f3f3ff290 */ /* 0x000ff4000fffe03f */
[----:B------:R0:W-:Y:S04]  /*20e70*/  STL.64 [R1+0x4a0], R12 ;  /* 0x0004a00c01007387 */ /* 0x0001e80000100a00 */
[----:B------:R-:W-:Y:S04]  /*20e80*/  STL.64 [R1+0x4a8], R14 ;  /* 0x0004a80e01007387 */ /* 0x000fe80000100a00 */
[----:B0-----:R-:W2:Y:S04]  /*20e90*/  LDL.LU.64 R12, [R1+0x1948] ;  /* 0x00194800010c7983 */ /* 0x001ea80000300a00 */
[----:B------:R-:W3:Y:S04]  /*20ea0*/  LDL.LU.64 R24, [R1+0x1940] ;  /* 0x0019400001187983 */ /* 0x000ee80000300a00 */
[----:B------:R-:W-:Y:S04]  /*20eb0*/  STL [R1+0x1878], R29 ;  /* 0x0018781d01007387 */ /* 0x000fe80000100800 */
[----:B------:R-:W-:Y:S04]  /*20ec0*/  STL [R1+0x1874], R28 ;  /* 0x0018741c01007387 */ /* 0x000fe80000100800 */
[----:B------:R-:W-:Y:S04]  /*20ed0*/  STL.64 [R1+0x490], R20 ;  /* 0x0004901401007387 */ /* 0x000fe80000100a00 */
[----:B------:R-:W-:Y:S04]  /*20ee0*/  STL.64 [R1+0x498], R22 ;  /* 0x0004981601007387 */ /* 0x000fe80000100a00 */
[----:B------:R-:W4:Y:S04]  /*20ef0*/  LDL.LU R4, [R1+0x280] ;  /* 0x0002800001047983 */ /* 0x000f280000300800 */
[----:B------:R-:W4:Y:S04]  /*20f00*/  LDL.LU R5, [R1+0x284] ;  /* 0x0002840001057983 */ /* 0x000f280000300800 */
[----:B------:R-:W2:Y:S04]  /*20f10*/  LDL.LU R6, [R1+0x288] ;  /* 0x0002880001067983 */ /* 0x000ea80000300800 */
[----:B------:R-:W2:Y:S04]  /*20f20*/  LDL.LU R7, [R1+0x28c] ;  /* 0x00028c0001077983 */ /* 0x000ea80000300800 */
[----:B--2---:R-:W-:Y:S04]  /*20f30*/  STL.64 [R1+0x18b8], R6 ;  /* 0x0018b80601007387 */ /* 0x004fe80000100a00 */
[----:B----4-:R0:W-:Y:S02]  /*20f40*/  STL.64 [R1+0x18b0], R4 ;  /* 0x0018b00401007387 */ /* 0x0101e40000100a00 */
[----:B0-----:R-:W-:Y:S01]  /*20f50*/  MOV R4, R13 ;  /* 0x0000000d00047202 */ /* 0x001fe20000000f00 */
[----:B------:R-:W-:-:S05]  /*20f60*/  IMAD.MOV.U32 R5, RZ, RZ, R12 ;  /* 0x000000ffff057224 */ /* 0x000fca00078e000c */
[----:B------:R0:W-:Y:S04]  /*20f70*/  STL.64 [R1+0x18d0], R4 ;  /* 0x0018d00401007387 */ /* 0x0001e80000100a00 */
[----:B------:R-:W2:Y:S04]  /*20f80*/  LDL.LU R20, [R1+0x260] ;  /* 0x0002600001147983 */ /* 0x000ea80000300800 */
[----:B------:R-:W2:Y:S04]  /*20f90*/  LDL.LU R21, [R1+0x264] ;  /* 0x0002640001157983 */ /* 0x000ea80000300800 */
[----:B------:R-:W4:Y:S04]  /*20fa0*/  LDL.LU R22, [R1+0x268] ;  /* 0x0002680001167983 */ /* 0x000f280000300800 */
[----:B------:R-:W4:Y:S04]  /*20fb0*/  LDL.LU R23, [R1+0x26c] ;  /* 0x00026c0001177983 */ /* 0x000f280000300800 */
[----:B------:R-:W3:Y:S04]  /*20fc0*/  LDL.LU R12, [R1] ;  /* 0x00000000010c7983 */ /* 0x000ee80000300800 */
[----:B------:R-:W3:Y:S04]  /*20fd0*/  LDL.LU R13, [R1+0x4] ;  /* 0x00000400010d7983 */ /* 0x000ee80000300800 */
[----:B------:R-:W3:Y:S04]  /*20fe0*/  LDL.LU R14, [R1+0x8] ;  /* 0x00000800010e7983 */ /* 0x000ee80000300800 */
[----:B------:R-:W3:Y:S04]  /*20ff0*/  LDL.LU R15, [R1+0xc] ;  /* 0x00000c00010f7983 */ /* 0x000ee80000300800 */
[----:B0-----:R-:W2:Y:S04]  /*21000*/  LDL.64 R4, [R1+0x70] ;  /* 0x0000700001047983 */ /* 0x001ea80000100a00 */
[----:B--2---:R-:W-:Y:S04]  /*21010*/  STL.64 [R1+0x18e8], R4 ;  /* 0x0018e80401007387 */ /* 0x004fe80000100a00 */
[----:B----4-:R-:W-:Y:S04]  /*21020*/  STL.64 [R1+0x1898], R22 ;  /* 0x0018981601007387 */ /* 0x010fe80000100a00 */
[----:B------:R0:W-:Y:S04]  /*21030*/  STL.64 [R1+0x1890], R20 ;  /* 0x0018901401007387 */ /* 0x0001e80000100a00 */
[----:B0-----:R-:W2:Y:S04]  /*21040*/  LDL.LU R20, [R1+0x270] ;  /* 0x0002700001147983 */ /* 0x001ea80000300800 */
[----:B------:R-:W2:Y:S04]  /*21050*/  LDL.LU R21, [R1+0x274] ;  /* 0x0002740001157983 */ /* 0x000ea80000300800 */
[----:B------:R-:W4:Y:S04]  /*21060*/  LDL.LU R22, [R1+0x278] ;  /* 0x0002780001167983 */ /* 0x000f280000300800 */
[----:B------:R-:W4:Y:S04]  /*21070*/  LDL.LU R23, [R1+0x27c] ;  /* 0x00027c0001177983 */ /* 0x000f280000300800 */
[----:B------:R-:W2:Y:S04]  /*21080*/  LDL.LU R4, [R1+0x2b0] ;  /* 0x0002b00001047983 */ /* 0x000ea80000300800 */
[----:B------:R-:W2:Y:S04]  /*21090*/  LDL.LU R5, [R1+0x2b4] ;  /* 0x0002b40001057983 */ /* 0x000ea80000300800 */
[----:B------:R-:W2:Y:S04]  /*210a0*/  LDL.LU R6, [R1+0x2b8] ;  /* 0x0002b80001067983 */ /* 0x000ea80000300800 */
[----:B------:R-:W2:Y:S04]  /*210b0*/  LDL.LU R7, [R1+0x2bc] ;  /* 0x0002bc0001077983 */ /* 0x000ea80000300800 */
[----:B--2---:R-:W-:Y:S04]  /*210c0*/  STL.64 [R1+0x18f8], R6 ;  /* 0x0018f80601007387 */ /* 0x004fe80000100a00 */
[----:B------:R0:W-:Y:S04]  /*210d0*/  STL.64 [R1+0x18f0], R4 ;  /* 0x0018f00401007387 */ /* 0x0001e80000100a00 */
[----:B0-----:R-:W2:Y:S04]  /*210e0*/  LDL.64 R4, [R1+0x90] ;  /* 0x0000900001047983 */ /* 0x001ea80000100a00 */
[----:B--2---:R0:W-:Y:S04]  /*210f0*/  STL.64 [R1+0x1910], R4 ;  /* 0x0019100401007387 */ /* 0x0041e80000100a00 */
[----:B0-----:R-:W2:Y:S04]  /*21100*/  LDL.64 R4, [R1+0xa0] ;  /* 0x0000a00001047983 */ /* 0x001ea80000100a00 */
[----:B----4-:R-:W-:Y:S04]  /*21110*/  STL.64 [R1+0x18c8], R22 ;  /* 0x0018c81601007387 */ /* 0x010fe80000100a00 */
[----:B------:R0:W-:Y:S04]  /*21120*/  STL.64 [R1+0x18c0], R20 ;  /* 0x0018c01401007387 */ /* 0x0001e80000100a00 */
[----:B0-----:R-:W4:Y:S04]  /*21130*/  LDL.LU R20, [R1+0x290] ;  /* 0x0002900001147983 */ /* 0x001f280000300800 */
[----:B------:R-:W4:Y:S04]  /*21140*/  LDL.LU R21, [R1+0x294] ;  /* 0x0002940001157983 */ /* 0x000f280000300800 */
[----:B------:R-:W2:Y:S04]  /*21150*/  LDL.LU R22, [R1+0x298] ;  /* 0x0002980001167983 */ /* 0x000ea80000300800 */
[----:B------:R-:W2:Y:S01]  /*21160*/  LDL.LU R23, [R1+0x29c] ;  /* 0x00029c0001177983 */ /* 0x000ea20000300800 */
[----:B---3--:R-:W-:Y:S03]  /*21170*/  HMMA.16816.F32 R12, R16, R24, R12 ;  /* 0x00000018100c723c */ /* 0x008fe6000000180c */
[----:B--2---:R-:W-:Y:S04]  /*21180*/  STL.64 [R1+0x18e0], R22 ;  /* 0x0018e01601007387 */ /* 0x004fe80000100a00 */
[----:B----4-:R0:W-:Y:S04]  /*21190*/  STL.64 [R1+0x18d8], R20 ;  /* 0x0018d81401007387 */ /* 0x0101e80000100a00 */
[----:B0-----:R-:W2:Y:S04]  /*211a0*/  LDL.LU R20, [R1+0x2a0] ;  /* 0x0002a00001147983 */ /* 0x001ea80000300800 */
[----:B------:R-:W2:Y:S04]  /*211b0*/  LDL.LU R21, [R1+0x2a4] ;  /* 0x0002a40001157983 */ /* 0x000ea80000300800 */
[----:B------:R-:W3:Y:S04]  /*211c0*/  LDL.LU R22, [R1+0x2a8] ;  /* 0x0002a80001167983 */ /* 0x000ee80000300800 */
[----:B------:R-:W3:Y:S01]  /*211d0*/  LDL.LU R23, [R1+0x2ac] ;  /* 0x0002ac0001177983 */ /* 0x000ee20000300800 */
[----:B------:R-:W-:Y:S01]  /*211e0*/  IMAD.MOV.U32 R11, RZ, RZ, R24 ;  /* 0x000000ffff0b7224 */ /* 0x000fe200078e0018 */
[----:B------:R-:W-:-:S02]  /*211f0*/  MOV R2, R25 ;  /* 0x0000001900027202 */ /* 0x000fc40000000f00 */
[----:B---3--:R-:W-:Y:S04]  /*21200*/  STL.64 [R1+0x1908], R22 ;  /* 0x0019081601007387 */ /* 0x008fe80000100a00 */
[----:B--2---:R0:W-:Y:S04]  /*21210*/  STL.64 [R1+0x1900], R20 ;  /* 0x0019001401007387 */ /* 0x0041e80000100a00 */
[----:B0-----:R-:W2:Y:S04]  /*21220*/  LDL.LU R20, [R1+0x2c0] ;  /* 0x0002c00001147983 */ /* 0x001ea80000300800 */
[----:B------:R-:W2:Y:S04]  /*21230*/  LDL.LU R21, [R1+0x2c4] ;  /* 0x0002c40001157983 */ /* 0x000ea80000300800 */
[----:B------:R-:W2:Y:S04]  /*21240*/  LDL.LU R22, [R1+0x2c8] ;  /* 0x0002c80001167983 */ /* 0x000ea80000300800 */
[----:B------:R-:W2:Y:S04]  /*21250*/  LDL.LU R23, [R1+0x2cc] ;  /* 0x0002cc0001177983 */ /* 0x000ea80000300800 */
[----:B------:R-:W-:Y:S04]  /*21260*/  STL [R1+0x187c], R3 ;  /* 0x00187c0301007387 */ /* 0x000fe80000100800 */
[----:B------:R0:W-:Y:S04]  /*21270*/  STL.64 [R1+0x480], R12 ;  /* 0x0004800c01007387 */ /* 0x0001e80000100a00 */
[----:B------:R1:W-:Y:S04]  /*21280*/  STL.64 [R1+0x488], R14 ;  /* 0x0004880e01007387 */ /* 0x0003e80000100a00 */
[----:B0-----:R-:W3:Y:S04]  /*21290*/  LDL.LU.64 R12, [R1+0x1938] ;  /* 0x00193800010c7983 */ /* 0x001ee80000300a00 */
[----:B------:R-:W3:Y:S04]  /*212a0*/  LDL.LU.64 R26, [R1+0x1930] ;  /* 0x00193000011a7983 */ /* 0x000ee80000300a00 */
[----:B------:R-:W3:Y:S02]  /*212b0*/  LDL.LU.64 R24, [R1+0x1928] ;  /* 0x0019280001187983 */ /* 0x000ee40000300a00 */
[----:B---3--:R-:W-:Y:S11]  /*212c0*/  HMMA.16816.F32 R24, R16, R12, R24 ;  /* 0x0000000c1018723c */ /* 0x008ff60000001818 */
[----:B------:R-:W-:Y:S11]  /*212d0*/  @!UPT UIADD3 URZ, URZ, URZ, URZ ;  /* 0x0000003f3f3ff290 */ /* 0x000ff6000fffe03f */
[----:B------:R-:W-:Y:S01]  /*212e0*/  @!UPT UIADD3 URZ, URZ, URZ, URZ ;  /* 0x0000003f3f3ff290 */ /* 0x000fe2000fffe03f */
[----:B------:R-:W-:Y:S04]  /*212f0*/  STL.64 [R1+0x470], R24 ;  /* 0x0004701801007387 */ /* 0x000fe80000100a00 */
[----:B------:R0:W-:Y:S04]  /*21300*/  STL.64 [R1+0x478], R26 ;  /* 0x0004781a01007387 */ /* 0x0001e80000100a00 */
[----:B-1----:R-:W3:Y:S01]  /*21310*/  LDL.LU.64 R14, [R1+0x1920] ;  /* 0x00192000010e7983 */ /* 0x002ee20000300a00 */
[----:B0-----:R-:W-:Y:S02]  /*21320*/  IMAD.MOV.U32 R27, RZ, RZ, R12 ;  /* 0x000000ffff1b7224 */ /* 0x001fe400078e000c */
[----:B------:R-:W-:-:S02]  /*21330*/  IMAD.MOV.U32 R26, RZ, RZ, R13 ;  /* 0x000000ffff1a7224 */ /* 0x000fc400078e000d */
[----:B------:R-:W3:Y:S04]  /*21340*/  LDL.LU.64 R12, [R1+0x1918] ;  /* 0x00191800010c7983 */ /* 0x000ee80000300a00 */
[----:B------:R-:W0:Y:S04]  /*21350*/  S2R R29, SR_TID.X ;  /* 0x00000000001d7919 */ /* 0x000e280000002100 */
[----:B------:R-:W1:Y:S04]  /*21360*/  S2R R10, SR_TID.X ;  /* 0x00000000000a7919 */ /* 0x000e680000002100 */
[----:B------:R-:W4:Y:S01]  /*21370*/  LDL.LU.64 R24, [R1+0x80] ;  /* 0x0000800001187983 */ /* 0x000f220000300a00 */
[----:B0-----:R-:W-:Y:S01]  /*21380*/  SHF.L.U32 R28, R29, 0x6, RZ ;  /* 0x000000061d1c7819 */ /* 0x001fe200000006ff */
[----:B-1----:R-:W-:-:S05]  /*21390*/  IMAD.SHL.U32 R29, R10, 0x8, RZ ;  /* 0x000000080a1d7824 */ /* 0x002fca00078e00ff */
[----:B------:R-:W-:-:S04]  /*213a0*/  LOP3.LUT R29, R29, 0x30, RZ, 0xc0, !PT ;  /* 0x000000301d1d7812 */ /* 0x000fc800078ec0ff */
[----:B------:R-:W-:Y:S01]  /*213b0*/  LOP3.LUT R29, R29, 0x3c0, R28, 0xf8, !PT ;  /* 0x000003c01d1d7812 */ /* 0x000fe200078ef81c */
[----:B------:R-:W-:-:S03]  /*213c0*/  IMAD.MOV.U32 R28, RZ, RZ, R4 ;  /* 0x000000ffff1c7224 */ /* 0x000fc600078e0004 */
[----:B------:R-:W-:Y:S02]  /*213d0*/  LOP3.LUT R29, R29, 0x10, R10, 0x78, !PT ;  /* 0x000000101d1d7812 */ /* 0x000fe400078e780a */
[----:B------:R-:W-:Y:S01]  /*213e0*/  MOV R10, R5 ;  /* 0x00000005000a7202 */ /* 0x000fe20000000f00 */
[C---:B---3--:R-:W-:Y:S11]  /*213f0*/  HMMA.16816.F32 R12, R16.reuse, R4, R12 ;  /* 0x00000004100c723c */ /* 0x048ff6000000180c */
[----:B------:R-:W-:Y:S11]  /*21400*/  @!UPT UIADD3 URZ, URZ, URZ, URZ ;  /* 0x0000003f3f3ff290 */ /* 0x000ff6000fffe03f */
[----:B------:R-:W-:Y:S01]  /*21410*/  @!UPT UIADD3 URZ, URZ, URZ, URZ ;  /* 0x0000003f3f3ff290 */ /* 0x000fe2000fffe03f */
[----:B------:R-:W-:Y:S04]  /*21420*/  STL.64 [R1+0x460], R12 ;  /* 0x0004600c01007387 */ /* 0x000fe80000100a00 */
[----:B------:R-:W-:Y:S04]  /*21430*/  STL.64 [R1+0x468], R14 ;  /* 0x0004680e01007387 */ /* 0x000fe80000100a00 */
[----:B------:R-:W2:Y:S04]  /*21440*/  LDL.LU.64 R4, [R1+0x1910] ;  /* 0x0019100001047983 */ /* 0x000ea80000300a00 */
[----:B------:R-:W0:Y:S04]  /*21450*/  LDSM.16.M88.4 R12, [R29+0x18800] ;  /* 0x018800001d0c783b */ /* 0x000e280000000200 */
[----:B0-----:R-:W-:Y:S04]  /*21460*/  STL.64 [R1+0x1730], R14 ;  /* 0x0017300e01007387 */ /* 0x001fe80000100a00 */
[----:B------:R0:W-:Y:S04]  /*21470*/  STL.64 [R1+0x1728], R12 ;  /* 0x0017280c01007387 */ /* 0x0001e80000100a00 */
[----:B0-----:R-:W3:Y:S01]  /*21480*/  LDL.64 R12, [R1+0x50] ;  /* 0x00005000010c7983 */ /* 0x001ee20000100a00 */
[----:B--2---:R-:W-:Y:S01]  /*21490*/  HMMA.16816.F32 R20, R16, R4, R20 ;  /* 0x000000041014723c */ /* 0x004fe20000001814 */
[----:B------:R-:W-:-:S02]  /*214a0*/  IMAD.MOV.U32 R15, RZ, RZ, R4 ;  /* 0x000000ffff0f7224 */ /* 0x000fc400078e0004 */
[----:B------:R-:W-:Y:S11]  /*214b0*/  IMAD.MOV.U32 R14, RZ, RZ, R5 ;  /* 0x000000ffff0e7224 */ /* 0x000ff600078e0005 */
[----:B------:R-:W-:Y:S09]  /*214c0*/  @!UPT UIADD3 URZ, URZ, URZ, URZ ;  /* 0x0000003f3f3ff290 */ /* 0x000ff2000fffe03f */
[----:B------:R-:W-:Y:S04]  /*214d0*/  STL.64 [R1+0x450], R20 ;  /* 0x0004501401007387 */ /* 0x000fe80000100a00 */
[----:B------:R0:W-:Y:S04]  /*214e0*/  STL.64 [R1+0x458], R22 ;  /* 0x0004581601007387 */ /* 0x0001e80000100a00 */
[----:B0-----:R-:W2:Y:S04]  /*214f0*/  LDL.LU.64 R22, [R1+0x1908] ;  /* 0x0019080001167983 */ /* 0x001ea80000300a00 */
[----:B------:R-:W2:Y:S04]  /*21500*/  LDL.LU.64 R20, [R1+0x1900] ;  /* 0x0019000001147983 */ /* 0x000ea80000300a00 */
[----:B------:R-:W4:Y:S04]  /*21510*/  LDL.LU.64 R6, [R1+0x18f8] ;  /* 0x0018f80001067983 */ /* 0x000f280000300a00 */
[----:B------:R-:W4:Y:S02]  /*21520*/  LDL.LU.64 R4, [R1+0x18f0] ;  /* 0x0018f00001047983 */ /* 0x000f240000300a00 */
[C---:B----4-:R-:W-:Y:S11]  /*21530*/  HMMA.16816.F32 R4, R16.reuse, R24, R4 ;  /* 0x000000181004723c */ /* 0x050ff60000001804 */
[----:B------:R-:W-:Y:S11]  /*21540*/  @!UPT UIADD3 URZ, URZ, URZ, URZ ;  /* 0x0000003f3f3ff290 */ /* 0x000ff6000fffe03f */
[----:B------:R-:W-:Y:S01]  /*21550*/  @!UPT UIADD3 URZ, URZ, URZ, URZ ;  /* 0x0000003f3f3ff290 */ /* 0x000fe2000fffe03f */
[----:B------:R0:W-:Y:S04]  /*21560*/  STL.64 [R1+0x440], R4 ;  /* 0x0004400401007387 */ /* 0x0001e80000100a00 */
[----:B------:R-:W-:Y:S04]  /*21570*/  STL.64 [R1+0x448], R6 ;  /* 0x0004480601007387 */ /* 0x000fe80000100a00 */
[----:B0-----:R-:W2:Y:S02]  /*21580*/  LDL.LU.64 R4, [R1+0x18e8] ;  /* 0x0018e80001047983 */ /* 0x001ea40000300a00 */
[C---:B--2---:R-:W-:Y:S01]  /*21590*/  HMMA.16816.F32 R20, R16.reuse, R4, R20 ;  /* 0x000000041014723c */ /* 0x044fe20000001814 */
[----:B------:R-:W-:Y:S01]  /*215a0*/  MOV R3, R4 ;  /* 0x0000000400037202 */ /* 0x000fe20000000f00 */
[----:B------:R-:W-:Y:S11]  /*215b0*/  IMAD.MOV.U32 R29, RZ, RZ, R5 ;  /* 0x000000ffff1d7224 */ /* 0x000ff600078e0005 */
[----:B------:R-:W-:Y:S10]  /*215c0*/  @!UPT UIADD3 URZ, URZ, URZ, URZ ;  /* 0x0000003f3f3ff290 */ /* 0x000ff4000fffe03f */
[----:B------:R-:W-:Y:S04]  /*215d0*/  STL.64 [R1+0x430], R20 ;  /* 0x0004301401007387 */ /* 0x000fe80000100a00 */
[----:B------:R0:W-:Y:S04]  /*215e0*/  STL.64 [R1+0x438], R22 ;  /* 0x0004381601007387 */ /* 0x0001e80000100a00 */
[----:B0-----:R-:W2:Y:S04]  /*215f0*/  LDL.LU.64 R22, [R1+0x18e0] ;  /* 0x0018e00001167983 */ /* 0x001ea80000300a00 */
[----:B------:R-:W2:Y:S04]  /*21600*/  LDL.LU.64 R20, [R1+0x18d8] ;  /* 0x0018d80001147983 */ /* 0x000ea80000300a00 */
[----:B------:R-:W2:Y:S02]  /*21610*/  LDL.LU.64 R4, [R1+0x18d0] ;  /* 0x0018d00001047983 */ /* 0x000ea40000300a00 */
[C---:B--2---:R-:W-:Y:S02]  /*21620*/  HMMA.16816.F32 R4, R16.reuse, R4, R20 ;  /* 0x000000041004723c */ /* 0x044fe40000001814 */
[----:B------:R-:W2:Y:S04]  /*21630*/  LDL.LU.64 R22, [R1+0x18c8] ;  /* 0x0018c80001167983 */ /* 0x000ea80000300a00 */
[----:B------:R-:W2:Y:S11]  /*21640*/  LDL.LU.64 R20, [R1+0x18c0] ;  /* 0x0018c00001147983 */ /* 0x000eb60000300a00 */
[----:B------:R-:W-:Y:S06]  /*21650*/  @!UPT UIADD3 URZ, URZ, URZ, URZ ;  /* 0x0000003f3f3ff290 */ /* 0x000fec000fffe03f */
[----:B------:R-:W-:Y:S04]  /*21660*/  STL.64 [R1+0x420], R4 ;  /* 0x0004200401007387 */ /* 0x000fe80000100a00 */
[----:B------:R0:W-:Y:S04]  /*21670*/  STL.64 [R1+0x428], R6 ;  /* 0x0004280601007387 */ /* 0x0001e80000100a00 */
[----:B0-----:R-:W3:Y:S04]  /*21680*/  LDL.LU.64 R6, [R1+0x18b8] ;  /* 0x0018b80001067983 */ /* 0x001ee80000300a00 */
[----:B------:R-:W3:Y:S02]  /*21690*/  LDL.LU.64 R4, [R1+0x18b0] ;  /* 0x0018b00001047983 */ /* 0x000ee40000300a00 */
[C---:B---3--:R-:W-:Y:S11]  /*216a0*/  HMMA.16816.F32 R4, R16.reuse, R12, R4 ;  /* 0x0000000c1004723c */ /* 0x048ff60000001804 */
[----:B------:R-:W-:Y:S11]  /*216b0*/  @!UPT UIADD3 URZ, URZ, URZ, URZ ;  /* 0x0000003f3f3ff290 */ /* 0x000ff6000fffe03f */
[----:B------:R-:W-:Y:S01]  /*216c0*/  @!UPT UIADD3 URZ, URZ, URZ, URZ ;  /* 0x0000003f3f3ff290 */ /* 0x000fe2000fffe03f */
[----:B------:R-:W-:Y:S04]  /*216d0*/  STL.64 [R1+0x410], R4 ;  /* 0x0004100401007387 */ /* 0x000fe80000100a00 */
[----:B------:R0:W-:Y:S04]  /*216e0*/  STL.64 [R1+0x418], R6 ;  /* 0x0004180601007387 */ /* 0x0001e80000100a00 */
[----:B0-----:R-:W3:Y:S04]  /*216f0*/  LDL.LU.64 R6, [R1+0x18a8] ;  /* 0x0018a80001067983 */ /* 0x001ee80000300a00 */
[----:B------:R-:W2:Y:S04]  /*21700*/  LDL.LU.64 R4, [R1+0x18a0] ;  /* 0x0018a00001047983 */ /* 0x000ea80000300a00 */
[----:B------:R-:W-:Y:S01]  /*21710*/  STL.64 [R1+0x1748], R12 ;  /* 0x0017480c01007387 */ /* 0x000fe20000100a00 */
[C---:B--2---:R-:W-:Y:S11]  /*21720*/  HMMA.16816.F32 R20, R16.reuse, R4, R20 ;  /* 0x000000041014723c */ /* 0x044ff60000001814 */
[----:B------:R-:W-:Y:S11]  /*21730*/  @!UPT UIADD3 URZ, URZ, URZ, URZ ;  /* 0x0000003f3f3ff290 */ /* 0x000ff6000fffe03f */
[----:B------:R-:W-:Y:S01]  /*21740*/  @!UPT UIADD3 URZ, URZ, URZ, URZ ;  /* 0x0000003f3f3ff290 */ /* 0x000fe2000fffe03f */
[----:B------:R-:W-:Y:S04]  /*21750*/  STL.64 [R1+0x400], R20 ;  /* 0x0004001401007387 */ /* 0x000fe80000100a00 */
[----:B------:R0:W-:Y:S04]  /*21760*/  STL.64 [R1+0x408], R22 ;  /* 0x0004081601007387 */ /* 0x0001e80000100a00 */
[----:B0-----:R-:W2:Y:S04]  /*21770*/  LDL.LU.64 R22, [R1+0x1898] ;  /* 0x0018980001167983 */ /* 0x001ea80000300a00 */
[----:B------:R-:W2:Y:S04]  /*21780*/  LDL.LU.64 R20, [R1+0x1890] ;  /* 0x0018900001147983 */ /* 0x000ea80000300a00 */
[----:B---3--:R-:W-:Y:S04]  /*21790*/  STL.64 [R1+0x1740], R6 ;  /* 0x0017400601007387 */ /* 0x008fe80000100a00 */
[----:B------:R0:W-:Y:S04]  /*217a0*/  STL.64 [R1+0x1738], R4 ;  /* 0x0017380401007387 */ /* 0x0001e80000100a00 */
[----:B0-----:R-:W3:Y:S04]  /*217b0*/  LDL R4, [R1+0x120] ;  /* 0x0001200001047983 */ /* 0x001ee80000100800 */
[----:B------:R-:W3:Y:S01]  /*217c0*/  LDL R5, [R1+0x124] ;  /* 0x0001240001057983 */ /* 0x000ee20000100800 */
[----:B--2---:R-:W-:Y:S03]  /*217d0*/  HMMA.16816.F32 R16, R16, R8, R20 ;  /* 0x000000081010723c */ /* 0x004fe60000001814 */
[----:B------:R-:W3:Y:S04]  /*217e0*/  LDL.LU.64 R22, [R1+0x1888] ;  /* 0x0018880001167983 */ /* 0x000ee80000300a00 */
[----:B------:R-:W3:Y:S11]  /*217f0*/  LDL.LU.64 R20, [R1+0x1880] ;  /* 0x0018800001147983 */ /* 0x000ef60000300a00 */
[----:B------:R-:W-:Y:S05]  /*21800*/  @!UPT UIADD3 URZ, URZ, URZ, URZ ;  /* 0x0000003f3f3ff290 */ /* 0x000fea000fffe03f */
[----:B------:R0:W-:Y:S04]  /*21810*/  STL.64 [R1+0x3f0], R16 ;  /* 0x0003f01001007387 */ /* 0x0001e80000100a00 */
[----:B------:R1:W-:Y:S04]  /*21820*/  STL.64 [R1+0x3f8], R18 ;  /* 0x0003f81201007387 */ /* 0x0003e80000100a00 */
[----:B0-----:R-:W3:Y:S04]  /*21830*/  LDL.LU R16, [R1+0x210] ;  /* 0x0002100001107983 */ /* 0x001ee80000300800 */
[----:B------:R-:W3:Y:S04]  /*21840*/  LDL.LU R17, [R1+0x214] ;  /* 0x0002140001117983 */ /* 0x000ee80000300800 */
[----:B-1----:R-:W3:Y:S04]  /*21850*/  LDL.LU R18, [R1+0x218] ;  /* 0x0002180001127983 */ /* 0x002ee80000300800 */
[----:B------:R-:W3:Y:S04]  /*21860*/  LDL.LU R19, [R1+0x21c] ;  /* 0x00021c0001137983 */ /* 0x000ee80000300800 */
[----:B------:R-:W-:Y:S01]  /*21870*/  STL.64 [R1+0x1850], R8 ;  /* 0x0018500801007387 */ /* 0x000fe20000100a00 */
[----:B---3--:R-:W-:Y:S03]  /*21880*/  HMMA.16816.F32 R16, R20, R4, R16 ;  /* 0x000000041410723c */ /* 0x008fe60000001810 */
[----:B------:R-:W2:Y:S11]  /*21890*/  LDL.LU R4, [R1+0x130] ;  /* 0x0001300001047983 */ /* 0x000eb60000300800 */
[----:B------:R-:W-:Y:S09]  /*218a0*/  @!UPT UIADD3 URZ, URZ, URZ, URZ ;  /* 0x0000003f3f3ff290 */ /* 0x000ff2000fffe03f */
[----:B------:R-:W-:Y:S04]  /*218b0*/  STL.64 [R1+0x3e0], R16 ;  /* 0x0003e01001007387 */ /* 0x000fe80000100a00 */
[----:B------:R-:W-:Y:S04]  /*218c0*/  STL.64 [R1+0x3e8], R18 ;  /* 0x0003e81201007387 */ /* 0x000fe80000100a00 */
[----:B------:R-:W2:Y:S04]  /*218d0*/  LDL.LU R5, [R1+0x134] ;  /* 0x0001340001057983 */ /* 0x000ea80000300800 */
[----:B------:R-:W3:Y:S04]  /*218e0*/  LDL.LU R6, [R1+0x138] ;  /* 0x0001380001067983 */ /* 0x000ee80000300800 */
[----:B------:R-:W3:Y:S04]  /*218f0*/  LDL.LU R7, [R1+0x13c] ;  /* 0x00013c0001077983 */ /* 0x000ee80000300800 */
[----:B---3--:R-:W-:Y:S04]  /*21900*/  STL.64 [R1+0x1758], R6 ;  /* 0x0017580601007387 */ /* 0x008fe80000100a00 */
[----:B--2---:R0:W-:Y:S04]  /*21910*/  STL.64 [R1+0x1750], R4 ;  /* 0x0017500401007387 */ /* 0x0041e80000100a00 */
[----:B0-----:R-:W2:Y:S04]  /*21920*/  LDL.LU R4, [R1+0x140] ;  /* 0x0001400001047983 */ /* 0x001ea80000300800 */
[----:B------:R-:W2:Y:S04]  /*21930*/  LDL.LU R5, [R1+0x144] ;  /* 0x0001440001057983 */ /* 0x000ea80000300800 */
[----:B------:R-:W3:Y:S04]  /*21940*/  LDL.LU R6, [R1+0x148] ;  /* 0x0001480001067983 */ /* 0x000ee80000300800 */
[----:B------:R-:W3:Y:S04]  /*21950*/  LDL.LU R7, [R1+0x14c] ;  /* 0x00014c0001077983 */ /* 0x000ee80000300800 */
[----:B---3--:R-:W-:Y:S04]  /*21960*/  STL.64 [R1+0x1768], R6 ;  /* 0x0017680601007387 */ /* 0x008fe80000100a00 */
[----:B--2---:R0:W-:Y:S02]  /*21970*/  STL.64 [R1+0x1760], R4 ;  /* 0x0017600401007387 */ /* 0x0041e40000100a00 */
[----:B0-----:R-:W-:Y:S01]  /*21980*/  IMAD.MOV.U32 R4, RZ, RZ, R3 ;  /* 0x000000ffff047224 */ /* 0x001fe200078e0003 */
[----:B------:R-:W-:Y:S01]  /*21990*/  MOV R5, R29 ;  /* 0x0000001d00057202 */ /* 0x000fe20000000f00 */
[----:B------:R-:W2:Y:S04]  /*219a0*/  LDL.LU R3, [R1+0x187c] ;  /* 0x00187c0001037983 */ /* 0x000ea80000300800 */
[----:B------:R-:W3:Y:S04]  /*219b0*/  LDL.LU R29, [R1+0x1878] ;  /* 0x00187800011d7983 */ /* 0x000ee80000300800 */
[----:B------:R0:W-:Y:S04]  /*219c0*/  STL.64 [R1+0x1778], R4 ;  /* 0x0017780401007387 */ /* 0x0001e80000100a00 */
[----:B0-----:R-:W4:Y:S04]  /*219d0*/  LDL.LU R4, [R1+0x160] ;  /* 0x0001600001047983 */ /* 0x001f280000300800 */
[----:B------:R-:W4:Y:S04]  /*219e0*/  LDL.LU R5, [R1+0x164] ;  /* 0x0001640001057983 */ /* 0x000f280000300800 */
[----:B------:R-:W2:Y:S04]  /*219f0*/  LDL.LU R6, [R1+0x168] ;  /* 0x0001680001067983 */ /* 0x000ea80000300800 */
[----:B------:R-:W2:Y:S04]  /*21a00*/  LDL.LU R7, [R1+0x16c] ;  /* 0x00016c0001077983 */ /* 0x000ea80000300800 */
[----:B--2---:R-:W-:Y:S04]  /*21a10*/  STL.64 [R1+0x1788], R6 ;  /* 0x0017880601007387 */ /* 0x004fe80000100a00 */
[----:B----4-:R0:W-:Y:S02]  /*21a20*/  STL.64 [R1+0x1780], R4 ;  /* 0x0017800401007387 */ /* 0x0101e40000100a00 */
[----:B0-----:R-:W-:-:S02]  /*21a30*/  IMAD.MOV.U32 R4, RZ, RZ, R15 ;  /* 0x000000ffff047224 */ /* 0x001fc400078e000f */
[----:B------:R-:W-:-:S05]  /*21a40*/  IMAD.MOV.U32 R5, RZ, RZ, R14 ;  /* 0x000000ffff057224 */ /* 0x000fca00078e000e */
[----:B------:R-:W-:Y:S04]  /*21a50*/  STL.64 [R1+0x17a0], R4 ;  /* 0x0017a00401007387 */ /* 0x000fe80000100a00 */
[----:B------:R-:W2:Y:S04]  /*21a60*/  LDL.64 R12, [R1+0x60] ;  /* 0x00006000010c7983 */ /* 0x000ea80000100a00 */
[----:B--2---:R0:W-:Y:S04]  /*21a70*/  STL.64 [R1+0x1770], R12 ;  /* 0x0017700c01007387 */ /* 0x0041e80000100a00 */
[----:B0-----:R-:W2:Y:S04]  /*21a80*/  LDL.LU R12, [R1+0x150] ;  /* 0x00015000010c7983 */ /* 0x001ea80000300800 */
[----:B------:R-:W2:Y:S04]  /*21a90*/  LDL.LU R13, [R1+0x154] ;  /* 0x00015400010d7983 */ /* 0x000ea80000300800 */
[----:B------:R-:W4:Y:S04]  /*21aa0*/  LDL.LU R14, [R1+0x158] ;  /* 0x00015800010e7983 */ /* 0x000f280000300800 */
[----:B------:R-:W4:Y:S01]  /*21ab0*/  LDL.LU R15, [R1+0x15c] ;  /* 0x00015c00010f7983 */ /* 0x000f220000300800 */
[----:B------:R-:W-:Y:S01]  /*21ac0*/  MOV R4, R28 ;  /* 0x0000001c00047202 */ /* 0x000fe20000000f00 */
[----:B------:R-:W-:-:S02]  /*21ad0*/  IMAD.MOV.U32 R5, RZ, RZ, R10 ;  /* 0x000000ffff057224 */ /* 0x000fc400078e000a */
[----:B------:R-:W2:Y:S04]  /*21ae0*/  LDL.LU R28, [R1+0x1874] ;  /* 0x00187400011c7983 */ /* 0x000ea80000300800 */
[----:B------:R-:W3:Y:S04]  /*21af0*/  LDL.LU R10, [R1+0x1870] ;  /* 0x00187000010a7983 */ /* 0x000ee80000300800 */
[----:B------:R-:W-:Y:S04]  /*21b00*/  STL.64 [R1+0x17b8], R4 ;  /* 0x0017b80401007387 */ /* 0x000fe80000100a00 */
[----:B----4-:R-:W-:Y:S04]  /*21b10*/  STL.64 [R1+0x1798], R14 ;  /* 0x0017980e01007387 */ /* 0x010fe80000100a00 */
[----:B--2---:R0:W-:Y:S04]  /*21b20*/  STL.64 [R1+0x1790], R12 ;  /* 0x0017900c01007387 */ /* 0x0041e80000100a00 */
[----:B0-----:R-:W2:Y:S04]  /*21b30*/  LDL.LU R12, [R1+0x170] ;  /* 0x00017000010c7983 */ /* 0x001ea80000300800 */
[----:B------:R-:W2:Y:S04]  /*21b40*/  LDL.LU R13, [R1+0x174] ;  /* 0x00017400010d7983 */ /* 0x000ea80000300800 */
[----:B------:R-:W4:Y:S04]  /*21b50*/  LDL.LU R14, [R1+0x178] ;  /* 0x00017800010e7983 */ /* 0x000f280000300800 */
[----:B------:R-:W4:Y:S01]  /*21b60*/  LDL.LU R15, [R1+0x17c] ;  /* 0x00017c00010f7983 */ /* 0x000f220000300800 */
[----:B------:R-:W-:Y:S01]  /*21b70*/  IMAD.MOV.U32 R4, RZ, RZ, R27 ;  /* 0x000000ffff047224 */ /* 0x000fe200078e001b */
[----:B------:R-:W-:-:S05]  /*21b80*/  MOV R5, R26 ;  /* 0x0000001a00057202 */ /* 0x000fca0000000f00 */
[----:B------:R0:W-:Y:S02]  /*21b90*/  STL.64 [R1+0x17d0], R4 ;  /* 0x0017d00401007387 */ /* 0x0001e40000100a00 */
[----:B0-----:R-:W-:Y:S02]  /*21ba0*/  IMAD.MOV.U32 R4, RZ, RZ, R11 ;  /* 0x000000ffff047224 */ /* 0x001fe400078e000b */
[----:B------:R-:W-:Y:S01]  /*21bb0*/  IMAD.MOV.U32 R5, RZ, RZ, R2 ;  /* 0x000000ffff057224 */ /* 0x000fe200078e0002 */
[----:B------:R-:W3:Y:S04]  /*21bc0*/  LDL.LU R11, [R1+0x186c] ;  /* 0x00186c00010b7983 */ /* 0x000ee80000300800 */
        /* <DEDUP_REMOVED lines=11> */
[----:B------:R-:W2:Y:S04]  /*21c80*/  LDL.LU R0, [R1+0x1860] ;  /* 0x0018600001007983 */ /* 0x000ea80000300800 */
[----:B------:R0:W-:Y:S02]  /*21c90*/  STL.64 [R1+0x1800], R4 ;  /* 0x0018000401007387 */ /* 0x0001e40000100a00 */
[----:B0-----:R-:W-:Y:S01]  /*21ca0*/  IMAD.MOV.U32 R4, RZ, RZ, R28 ;  /* 0x000000ffff047224 */ /* 0x001fe200078e001c */
[----:B---3--:R-:W-:Y:S01]  /*21cb0*/  MOV R5, R29 ;  /* 0x0000001d00057202 */ /* 0x008fe20000000f00 */
        /* <DEDUP_REMOVED lines=14> */
[----:B------:R0:W-:Y:S02]  /*21da0*/  STL.64 [R1+0x1830], R4 ;  /* 0x0018300401007387 */ /* 0x0001e40000100a00 */
[----:B0-----:R-:W-:-:S02]  /*21db0*/  IMAD.MOV.U32 R4, RZ, RZ, R11 ;  /* 0x000000ffff047224 */ /* 0x001fc400078e000b */
[----:B------:R-:W-:-:S05]  /*21dc0*/  IMAD.MOV.U32 R5, RZ, RZ, R10 ;  /* 0x000000ffff057224 */ /* 0x000fca00078e000a */
[----:B------:R-:W-:Y:S04]  /*21dd0*/  STL.64 [R1+0x1848], R4 ;  /* 0x0018480401007387 */ /* 0x000fe80000100a00 */
[----:B------:R-:W2:Y:S04]  /*21de0*/  LDL.LU R8, [R1+0x200] ;  /* 0x0002000001087983 */ /* 0x000ea80000300800 */
[----:B------:R-:W2:Y:S04]  /*21df0*/  LDL.LU R9, [R1+0x204] ;  /* 0x0002040001097983 */ /* 0x000ea80000300800 */
[----:B------:R-:W2:Y:S04]  /*21e00*/  LDL.LU R10, [R1+0x208] ;  /* 0x00020800010a7983 */ /* 0x000ea80000300800 */
[----:B------:R-:W2:Y:S04]  /*21e10*/  LDL.LU R11, [R1+0x20c] ;  /* 0x00020c00010b7983 */ /* 0x000ea80000300800 */
[----:B----4-:R-:W-:Y:S04]  /*21e20*/  STL.64 [R1+0x17e0], R14 ;  /* 0x0017e00e01007387 */ /* 0x010fe80000100a00 */
[----:B------:R0:W-:Y:S04]  /*21e30*/  STL.64 [R1+0x17d8], R12 ;  /* 0x0017d80c01007387 */ /* 0x0001e80000100a00 */
[----:B0-----:R-:W4:Y:S04]  /*21e40*/  LDL.LU R12, [R1+0x1a0] ;  /* 0x0001a000010c7983 */ /* 0x001f280000300800 */
[----:B------:R-:W4:Y:S04]  /*21e50*/  LDL.LU R13, [R1+0x1a4] ;  /* 0x0001a400010d7983 */ /* 0x000f280000300800 */
[----:B------:R-:W2:Y:S04]  /*21e60*/  LDL.LU R14, [R1+0x1a8] ;  /* 0x0001a800010e7983 */ /* 0x000ea80000300800 */
[----:B------:R-:W2:Y:S04]  /*21e70*/  LDL.LU R15, [R1+0x1ac] ;  /* 0x0001ac00010f7983 */ /* 0x000ea80000300800 */
[----:B--2---:R-:W-:Y:S04]  /*21e80*/  STL.64 [R1+0x17f8], R14 ;  /* 0x0017f80e01007387 */ /* 0x004fe80000100a00 */
[----:B----4-:R0:W-:Y:S04]  /*21e90*/  STL.64 [R1+0x17f0], R12 ;  /* 0x0017f00c01007387 */ /* 0x0101e80000100a00 */
[----:B0-----:R-:W2:Y:S04]  /*21ea0*/  LDL.LU R12, [R1+0x1b0] ;  /* 0x0001b000010c7983 */ /* 0x001ea80000300800 */
[----:B------:R-:W2:Y:S04]  /*21eb0*/  LDL.LU R13, [R1+0x1b4] ;  /* 0x0001b400010d7983 */ /* 0x000ea80000300800 */
[----:B------:R-:W4:Y:S04]  /*21ec0*/  LDL.LU R14, [R1+0x1b8] ;  /* 0x0001b800010e7983 */ /* 0x000f280000300800 */
[----:B------:R-:W4:Y:S04]  /*21ed0*/  LDL.LU R15, [R1+0x1bc] ;  /* 0x0001bc00010f7983 */ /* 0x000f280000300800 */
[----:B----4-:R-:W-:Y:S04]  /*21ee0*/  STL.64 [R1+0x1810], R14 ;  /* 0x0018100e01007387 */ /* 0x010fe80000100a00 */
[----:B--2---:R0:W-:Y:S04]  /*21ef0*/  STL.64 [R1+0x1808], R12 ;  /* 0x0018080c01007387 */ /* 0x0041e80000100a00 */
[----:B0-----:R-:W2:Y:S04]  /*21f00*/  LDL.LU R12, [R1+0x1d0] ;  /* 0x0001d000010c7983 */ /* 0x001ea80000300800 */
[----:B------:R-:W2:Y:S04]  /*21f10*/  LDL.LU R13, [R1+0x1d4] ;  /* 0x0001d400010d7983 */ /* 0x000ea80000300800 */
[----:B------:R-:W4:Y:S04]  /*21f20*/  LDL.LU R14, [R1+0x1d8] ;  /* 0x0001d800010e7983 */ /* 0x000f280000300800 */
[----:B------:R-:W4:Y:S01]  /*21f30*/  LDL.LU R15, [R1+0x1dc] ;  /* 0x0001dc00010f7983 */ /* 0x000f220000300800 */
[----:B------:R-:W-:Y:S01]  /*21f40*/  MOV R4, R3 ;  /* 0x0000000300047202 */ /* 0x000fe20000000f00 */
[----:B------:R-:W-:-:S07]  /*21f50*/  IMAD.MOV.U32 R5, RZ, RZ, R2 ;  /* 0x000000ffff057224 */ /* 0x000fce00078e0002 */
[----:B------:R-:W-:Y:S01]  /*21f60*/  HMMA.16816.F32 R4, R20, R4, R8 ;  /* 0x000000041404723c */ /* 0x000fe20000001808 */
[----:B----4-:R-:W-:Y:S04]  /*21f70*/  STL.64 [R1+0x1828], R14 ;  /* 0x0018280e01007387 */ /* 0x010fe80000100a00 */
[----:B--2---:R0:W-:Y:S04]  /*21f80*/  STL.64 [R1+0x1820], R12 ;  /* 0x0018200c01007387 */ /* 0x0041e80000100a00 */
[----:B0-----:R-:W2:Y:S04]  /*21f90*/  LDL.64 R12, [R1+0xf0] ;  /* 0x0000f000010c7983 */ /* 0x001ea80000100a00 */
[----:B--2---:R0:W-:Y:S04]  /*21fa0*/  STL.64 [R1+0x1840], R12 ;  /* 0x0018400c01007387 */ /* 0x0041e80000100a00 */
[----:B0-----:R-:W2:Y:S04]  /*21fb0*/  LDL.LU R12, [R1+0x1f0] ;  /* 0x0001f000010c7983 */ /* 0x001ea80000300800 */
[----:B------:R-:W2:Y:S04]  /*21fc0*/  LDL.LU R13, [R1+0x1f4] ;  /* 0x0001f400010d7983 */ /* 0x000ea80000300800 */
[----:B------:R-:W2:Y:S04]  /*21fd0*/  LDL.LU R14, [R1+0x1f8] ;  /* 0x0001f800010e7983 */ /* 0x000ea80000300800 */
[----:B------:R-:W2:Y:S04]  /*21fe0*/  LDL.LU R15, [R1+0x1fc] ;  /* 0x0001fc00010f7983 */ /* 0x000ea80000300800 */
[----:B------:R-:W4:Y:S04]  /*21ff0*/  LDL.LU R16, [R1+0x40] ;  /* 0x0000400001107983 */ /* 0x000f280000300800 */
[----:B------:R-:W4:Y:S04]  /*22000*/  LDL.LU R17, [R1+0x44] ;  /* 0x0000440001117983 */ /* 0x000f280000300800 */
[----:B------:R-:W2:Y:S04]  /*22010*/  LDL R27, [R1+0x1c8] ;  /* 0x0001c800011b7983 */ /* 0x000ea80000100800 */
[----:B------:R-:W2:Y:S04]  /*22020*/  LDL.LU.64 R8, [R1+0x1850] ;  /* 0x0018500001087983 */ /* 0x000ea80000300a00 */
[----:B------:R0:W-:Y:S04]  /*22030*/  STL.64 [R1+0x3d0], R4 ;  /* 0x0003d00401007387 */ /* 0x0001e80000100a00 */
[----:B0-----:R-:W2:Y:S01]  /*22040*/  LDL.LU.64 R4, [R1+0x1848] ;  /* 0x0018480001047983 */ /* 0x001ea20000300a00 */
[----:B------:R-:W-:-:S02]  /*22050*/  IMAD.MOV.U32 R10, RZ, RZ, R6 ;  /* 0x000000ffff0a7224 */ /* 0x000fc400078e0006 */
[----:B------:R-:W-:-:S05]  /*22060*/  IMAD.MOV.U32 R11, RZ, RZ, R7 ;  /* 0x000000ffff0b7224 */ /* 0x000fca00078e0007 */
[----:B------:R-:W-:Y:S04]  /*22070*/  STL [R1+0x14cc], R11 ;  /* 0x0014cc0b01007387 */ /* 0x000fe80000100800 */
[----:B------:R-:W-:Y:S01]  /*22080*/  STL [R1+0x14c8], R10 ;  /* 0x0014c80a01007387 */ /* 0x000fe20000100800 */
[C---:B--2---:R-:W-:Y:S03]  /*22090*/  HMMA.16816.F32 R4, R20.reuse, R4, R12 ;  /* 0x000000041404723c */ /* 0x044fe6000000180c */
[----:B------:R-:W2:Y:S11]  /*220a0*/  LDL.LU.64 R12, [R1+0x1840] ;  /* 0x00184000010c7983 */ /* 0x000eb60000300a00 */
[----:B------:R-:W-:Y:S09]  /*220b0*/  @!UPT UIADD3 URZ, URZ, URZ, URZ ;  /* 0x0000003f3f3ff290 */ /* 0x000ff2000fffe03f */
[----:B------:R-:W-:Y:S04]  /*220c0*/  STL.64 [R1+0x3c0], R4 ;  /* 0x0003c00401007387 */ /* 0x000fe80000100a00 */
[----:B------:R0:W-:Y:S04]  /*220d0*/  STL.64 [R1+0x3c8], R6 ;  /* 0x0003c80601007387 */ /* 0x0001e80000100a00 */
[----:B0-----:R-:W3:Y:S04]  /*220e0*/  LDL.LU.64 R6, [R1+0x1838] ;  /* 0x0018380001067983 */ /* 0x001ee80000300a00 */
[----:B------:R-:W3:Y:S04]  /*220f0*/  LDL.LU.64 R4, [R1+0x1830] ;  /* 0x0018300001047983 */ /* 0x000ee80000300a00 */
[----:B------:R-:W4:Y:S01]  /*22100*/  LDL.LU.64 R14, [R1+0x1828] ;  /* 0x00182800010e7983 */ /* 0x000f220000300a00 */
[----:B--2---:R-:W-:Y:S01]  /*22110*/  MOV R3, R13 ;  /* 0x0000000d00037202 */ /* 0x004fe20000000f00 */
[----:B---3--:R-:W-:Y:S02]  /*22120*/  HMMA.16816.F32 R4, R20, R12, R4 ;  /* 0x0000000c1404723c */ /* 0x008fe40000001804 */
[----:B------:R-:W4:Y:S11]  /*22130*/  LDL.LU.64 R12, [R1+0x1820] ;  /* 0x00182000010c7983 */ /* 0x000f360000300a00 */
[----:B------:R-:W-:Y:S10]  /*22140*/  @!UPT UIADD3 URZ, URZ, URZ, URZ ;  /* 0x0000003f3f3ff290 */ /* 0x000ff4000fffe03f */
[----:B------:R0:W-:Y:S04]  /*22150*/  STL.64 [R1+0x3b0], R4 ;  /* 0x0003b00401007387 */ /* 0x0001e80000100a00 */
[----:B0-----:R-:W4:Y:S01]  /*22160*/  LDL.LU.64 R4, [R1+0x1818] ;  /* 0x0018180001047983 */ /* 0x001f220000300a00 */
[----:B------:R-:W-:Y:S01]  /*22170*/  IMAD.MOV.U32 R11, RZ, RZ, R6 ;  /* 0x000000ffff0b7224 */ /* 0x000fe200078e0006 */
[----:B------:R-:W-:-:S05]  /*22180*/  MOV R10, R7 ;  /* 0x00000007000a7202 */ /* 0x000fca0000000f00 */
[----:B------:R-:W-:Y:S04]  /*22190*/  STL [R1+0x14d4], R10 ;  /* 0x0014d40a01007387 */ /* 0x000fe80000100800 */
[----:B------:R-:W-:Y:S01]  /*221a0*/  STL [R1+0x14d0], R11 ;  /* 0x0014d00b01007387 */ /* 0x000fe20000100800 */
[C---:B----4-:R-:W-:Y:S03]  /*221b0*/  HMMA.16816.F32 R4, R20.reuse, R4, R12 ;  /* 0x000000041404723c */ /* 0x050fe6000000180c */
[----:B------:R-:W2:Y:S04]  /*221c0*/  LDL.LU.64 R14, [R1+0x1810] ;  /* 0x00181000010e7983 */ /* 0x000ea80000300a00 */
[----:B------:R-:W2:Y:S11]  /*221d0*/  LDL.LU.64 R12, [R1+0x1808] ;  /* 0x00180800010c7983 */ /* 0x000eb60000300a00 */
[----:B------:R-:W-:Y:S05]  /*221e0*/  @!UPT UIADD3 URZ, URZ, URZ, URZ ;  /* 0x0000003f3f3ff290 */ /* 0x000fea000fffe03f */
[----:B------:R0:W-:Y:S04]  /*221f0*/  STL.64 [R1+0x3a0], R4 ;  /* 0x0003a00401007387 */ /* 0x0001e80000100a00 */
[----:B------:R2:W-:Y:S04]  /*22200*/  STL.64 [R1+0x3a8], R6 ;  /* 0x0003a80601007387 */ /* 0x0005e80000100a00 */
[----:B0-----:R-:W2:Y:S02]  /*22210*/  LDL.LU.64 R4, [R1+0x1800] ;  /* 0x0018000001047983 */ /* 0x001ea40000300a00 */
[----:B--2---:R-:W-:Y:S02]  /*22220*/  HMMA.16816.F32 R4, R20, R4, R12 ;  /* 0x000000041404723c */ /* 0x004fe4000000180c */
[----:B------:R-:W2:Y:S04]  /*22230*/  LDL.LU.64 R14, [R1+0x17f8] ;  /* 0x0017f800010e7983 */ /* 0x000ea80000300a00 */
[----:B------:R-:W2:Y:S11]  /*22240*/  LDL.LU.64 R12, [R1+0x17f0] ;  /* 0x0017f000010c7983 */ /* 0x000eb60000300a00 */
[----:B------:R-:W-:Y:S06]  /*22250*/  @!UPT UIADD3 URZ, URZ, URZ, URZ ;  /* 0x0000003f3f3ff290 */ /* 0x000fec000fffe03f */
[----:B------:R0:W-:Y:S04]  /*22260*/  STL.64 [R1+0x380], R4 ;  /* 0x0003800401007387 */ /* 0x0001e80000100a00 */
[----:B0-----:R-:W2:Y:S01]  /*22270*/  LDL.LU.64 R4, [R1+0x17e8] ;  /* 0x0017e80001047983 */ /* 0x001ea20000300a00 */
[----:B------:R-:W-:Y:S01]  /*22280*/  IMAD.MOV.U32 R10, RZ, RZ, R6 ;  /* 0x000000ffff0a7224 */ /* 0x000fe200078e0006 */
[----:B------:R-:W-:-:S05]  /*22290*/  MOV R11, R7 ;  /* 0x00000007000b7202 */ /* 0x000fca0000000f00 */
[----:B------:R-:W-:Y:S04]  /*222a0*/  STL [R1+0x14dc], R11 ;  /* 0x0014dc0b01007387 */ /* 0x000fe80000100800 */
[----:B------:R-:W-:Y:S01]  /*222b0*/  STL [R1+0x14d8], R10 ;  /* 0x0014d80a01007387 */ /* 0x000fe20000100800 */
[C---:B--2---:R-:W-:Y:S03]  /*222c0*/  HMMA.16816.F32 R4, R20.reuse, R4, R12 ;  /* 0x000000041404723c */ /* 0x044fe6000000180c */
[----:B------:R-:W2:Y:S04]  /*222d0*/  LDL.LU.64 R14, [R1+0x17e0] ;  /* 0x0017e000010e7983 */ /* 0x000ea80000300a00 */
[----:B------:R-:W2:Y:S11]  /*222e0*/  LDL.LU.64 R12, [R1+0x17d8] ;  /* 0x0017d800010c7983 */ /* 0x000eb60000300a00 */
[----:B------:R-:W-:Y:S05]  /*222f0*/  @!UPT UIADD3 URZ, URZ, URZ, URZ ;  /* 0x0000003f3f3ff290 */ /* 0x000fea000fffe03f */
[----:B------:R0:W-:Y:S04]  /*22300*/  STL.64 [R1+0x370], R4 ;  /* 0x0003700401007387 */ /* 0x0001e80000100a00 */
[----:B------:R2:W-:Y:S04]  /*22310*/  STL.64 [R1+0x378], R6 ;  /* 0x0003780601007387 */ /* 0x0005e80000100a00 */
[----:B0-----:R-:W2:Y:S02]  /*22320*/  LDL.LU.64 R4, [R1+0x17d0] ;  /* 0x0017d00001047983 */ /* 0x001ea40000300a00 */
[C---:B--2---:R-:W-:Y:S02]  /*22330*/  HMMA.16816.F32 R4, R20.reuse, R4, R12 ;  /* 0x000000041404723c */ /* 0x044fe4000000180c */
[----:B------:R-:W2:Y:S04]  /*22340*/  LDL.LU.64 R14, [R1+0x17c8] ;  /* 0x0017c800010e7983 */ /* 0x000ea80000300a00 */
[----:B------:R-:W2:Y:S11]  /*22350*/  LDL.LU.64 R12, [R1+0x17c0] ;  /* 0x0017c000010c7983 */ /* 0x000eb60000300a00 */
[----:B------:R-:W-:Y:S06]  /*22360*/  @!UPT UIADD3 URZ, URZ, URZ, URZ ;  /* 0x0000003f3f3ff290 */ /* 0x000fec000fffe03f */
        /* <DEDUP_REMOVED lines=21> */
[----:B------:R0:W-:Y:S04]  /*224c0*/  STL.64 [R1+0x330], R4 ;  /* 0x0003300401007387 */ /* 0x0001e80000100a00 */
[----:B------:R2:W-:Y:S04]  /*224d0*/  STL.64 [R1+0x338], R6 ;  /* 0x0003380601007387 */ /* 0x0005e80000100a00 */
[----:B0-----:R-:W2:Y:S04]  /*224e0*/  LDL.LU.64 R4, [R1+0x1778] ;  /* 0x0017780001047983 */ /* 0x001ea80000300a00 */
        /* <DEDUP_REMOVED lines=8> */
[----:B------:R-:W3:Y:S01]  /*22570*/  LDL.LU.64 R4, [R1+0x1760] ;  /* 0x0017600001047983 */ /* 0x000ee20000300a00 */
[----:B--2---:R-:W-:Y:S01]  /*22580*/  IMAD.MOV.U32 R11, RZ, RZ, R13 ;  /* 0x000000ffff0b7224 */ /* 0x004fe200078e000d */
[C---:B---3--:R-:W-:Y:S11]  /*22590*/  HMMA.16816.F32 R4, R20.reuse, R12, R4 ;  /* 0x0000000c1404723c */ /* 0x048ff60000001804 */
[----:B------:R-:W-:Y:S11]  /*225a0*/  @!UPT UIADD3 URZ, URZ, URZ, URZ ;  /* 0x0000003f3f3ff290 */ /* 0x000ff6000fffe03f */
[----:B------:R-:W-:Y:S01]  /*225b0*/  @!UPT UIADD3 URZ, URZ, URZ, URZ ;  /* 0x0000003f3f3ff290 */ /* 0x000fe2000fffe03f */
[----:B------:R-:W-:Y:S04]  /*225c0*/  STL.64 [R1+0x310], R4 ;  /* 0x0003100401007387 */ /* 0x000fe80000100a00 */
[----:B------:R0:W-:Y:S04]  /*225d0*/  STL.64 [R1+0x318], R6 ;  /* 0x0003180601007387 */ /* 0x0001e80000100a00 */
[----:B0-----:R-:W2:Y:S04]  /*225e0*/  LDL.LU.64 R6, [R1+0x1758] ;  /* 0x0017580001067983 */ /* 0x001ea80000300a00 */
[----:B------:R-:W2:Y:S04]  /*225f0*/  LDL.LU.64 R4, [R1+0x1750] ;  /* 0x0017500001047983 */ /* 0x000ea80000300a00 */
[----:B------:R-:W2:Y:S02]  /*22600*/  LDL.LU.64 R12, [R1+0x1748] ;  /* 0x00174800010c7983 */ /* 0x000ea40000300a00 */
[C---:B--2---:R-:W-:Y:S11]  /*22610*/  HMMA.16816.F32 R4, R20.reuse, R12, R4 ;  /* 0x0000000c1404723c */ /* 0x044ff60000001804 */
[----:B------:R-:W-:Y:S11]  /*22620*/  @!UPT UIADD3 URZ, URZ, URZ, URZ ;  /* 0x0000003f3f3ff290 */ /* 0x000ff6000fffe03f */
[----:B------:R-:W-:Y:S01]  /*22630*/  @!UPT UIADD3 URZ, URZ, URZ, URZ ;  /* 0x0000003f3f3ff290 */ /* 0x000fe2000fffe03f */
[----:B------:R-:W-:Y:S04]  /*22640*/  STL.64 [R1+0x300], R4 ;  /* 0x0003000401007387 */ /* 0x000fe80000100a00 */
[----:B------:R0:W-:Y:S04]  /*22650*/  STL.64 [R1+0x308], R6 ;  /* 0x0003080601007387 */ /* 0x0001e80000100a00 */
[----:B0-----:R-:W2:Y:S04]  /*22660*/  LDL.LU.64 R6, [R1+0x1740] ;  /* 0x0017400001067983 */ /* 0x001ea80000300a00 */
[----:B------:R-:W3:Y:S01]  /*22670*/  LDL.LU.64 R4, [R1+0x1738] ;  /* 0x0017380001047983 */ /* 0x000ee20000300a00 */
[----:B------:R-:W-:Y:S01]  /*22680*/  IMAD.MOV.U32 R18, RZ, RZ, R29 ;  /* 0x000000ffff127224 */ /* 0x000fe200078e001d */
[----:B------:R-:W-:Y:S01]  /*22690*/  MOV R19, R28 ;  /* 0x0000001c00137202 */ /* 0x000fe20000000f00 */
[----:B------:R-:W-:Y:S01]  /*226a0*/  IMAD.MOV.U32 R25, RZ, RZ, R13 ;  /* 0x000000ffff197224 */ /* 0x000fe200078e000d */
[----:B------:R-:W-:Y:S01]  /*226b0*/  MOV R24, R12 ;  /* 0x0000000c00187202 */ /* 0x000fe20000000f00 */
[----:B------:R-:W4:Y:S04]  /*226c0*/  LDL.LU.64 R14, [R1+0x1730] ;  /* 0x00173000010e7983 */ /* 0x000f280000300a00 */
[----:B------:R-:W4:Y:S04]  /*226d0*/  LDL.LU.64 R12, [R1+0x1728] ;  /* 0x00172800010c7983 */ /* 0x000f280000300a00 */
[----:B------:R-:W2:Y:S04]  /*226e0*/  LDL.LU R29, [R1+0x2d0] ;  /* 0x0002d000011d7983 */ /* 0x000ea80000300800 */
[----:B------:R-:W2:Y:S01]  /*226f0*/  LDL.LU R28, [R1+0x2d4] ;  /* 0x0002d400011c7983 */ /* 0x000ea20000300800 */
[C---:B---3--:R-:W-:Y:S11]  /*22700*/  HMMA.16816.F32 R16, R20.reuse, R4, R16 ;  /* 0x000000041410723c */ /* 0x048ff60000001810 */
[----:B------:R-:W-:Y:S11]  /*22710*/  @!UPT UIADD3 URZ, URZ, URZ, URZ ;  /* 0x0000003f3f3ff290 */ /* 0x000ff6000fffe03f */
[----:B------:R-:W-:Y:S01]  /*22720*/  @!UPT UIADD3 URZ, URZ, URZ, URZ ;  /* 0x0000003f3f3ff290 */ /* 0x000fe2000fffe03f */
[----:B------:R-:W-:Y:S04]  /*22730*/  STL.64 [R1+0x2f0], R16 ;  /* 0x0002f01001007387 */ /* 0x000fe80000100a00 */
[----:B------:R0:W-:Y:S04]  /*22740*/  STL.64 [R1+0x2f8], R18 ;  /* 0x0002f81201007387 */ /* 0x0001e80000100a00 */
[----:B------:R-:W3:Y:S04]  /*22750*/  LDL.LU R26, [R1+0x2d8] ;  /* 0x0002d800011a7983 */ /* 0x000ee80000300800 */
[----:B0-----:R-:W3:Y:S04]  /*22760*/  LDL.LU R18, [R1+0x2dc] ;  /* 0x0002dc0001127983 */ /* 0x001ee80000300800 */
[----:B--2---:R-:W-:Y:S04]  /*22770*/  STL.64 [R1+0x1690], R6 ;  /* 0x0016900601007387 */ /* 0x004fe80000100a00 */
[----:B------:R0:W-:Y:S04]  /*22780*/  STL.64 [R1+0x1688], R4 ;  /* 0x0016880401007387 */ /* 0x0001e80000100a00 */
[----:B0-----:R-:W2:Y:S04]  /*22790*/  LDL.LU R4, [R1+0x30] ;  /* 0x0000300001047983 */ /* 0x001ea80000300800 */
[----:B------:R-:W2:Y:S04]  /*227a0*/  LDL.LU R5, [R1+0x34] ;  /* 0x0000340001057983 */ /* 0x000ea80000300800 */
[----:B------:R-:W2:Y:S04]  /*227b0*/  LDL.LU R6, [R1+0x38] ;  /* 0x0000380001067983 */ /* 0x000ea80000300800 */
[----:B------:R-:W2:Y:S04]  /*227c0*/  LDL.LU R7, [R1+0x3c] ;  /* 0x00003c0001077983 */ /* 0x000ea80000300800 */
[----:B------:R-:W3:Y:S04]  /*227d0*/  LDL.LU R16, [R1+0x510] ;  /* 0x0005100001107983 */ /* 0x000ee80000300800 */
[----:B------:R-:W3:Y:S01]  /*227e0*/  LDL.LU R17, [R1+0x514] ;  /* 0x0005140001117983 */ /* 0x000ee20000300800 */
[----:B--2---:R-:W-:Y:S11]  /*227f0*/  HMMA.16816.F32 R4, R20, R8, R4 ;  /* 0x000000081404723c */ /* 0x004ff60000001804 */
[----:B------:R-:W-:Y:S11]  /*22800*/  @!UPT UIADD3 URZ, URZ, URZ, URZ ;  /* 0x0000003f3f3ff290 */ /* 0x000ff6000fffe03f */
[----:B------:R-:W-:Y:S01]  /*22810*/  @!UPT UIADD3 URZ, URZ, URZ, URZ ;  /* 0x0000003f3f3ff290 */ /* 0x000fe2000fffe03f */
[----:B------:R-:W-:Y:S04]  /*22820*/  STL.64 [R1+0x2e0], R4 ;  /* 0x0002e00401007387 */ /* 0x000fe80000100a00 */
[----:B------:R-:W-:Y:S04]  /*22830*/  STL.64 [R1+0x2e8], R6 ;  /* 0x0002e80601007387 */ /* 0x000fe80000100a00 */
[----:B------:R-:W2:Y:S04]  /*22840*/  LDL.LU R10, [R1+0x518] ;  /* 0x00051800010a7983 */ /* 0x000ea80000300800 */
[----:B------:R-:W-:Y:S04]  /*22850*/  STL [R1+0x1720], R11 ;  /* 0x0017200b01007387 */ /* 0x000fe80000100800 */
[----:B------:R0:W-:Y:S04]  /*22860*/  STL.64 [R1+0x1718], R8 ;  /* 0x0017180801007387 */ /* 0x0001e80000100a00 */
[----:B0-----:R-:W4:Y:S04]  /*22870*/  LDL.LU.64 R8, [R1+0x120] ;  /* 0x0001200001087983 */ /* 0x001f280000300a00 */
[----:B------:R-:W2:Y:S04]  /*22880*/  LDL.LU R19, [R1+0x51c] ;  /* 0x00051c0001137983 */ /* 0x000ea80000300800 */
[----:B------:R-:W2:Y:S04]  /*22890*/  LDL.LU R7, [R1+0x520] ;  /* 0x0005200001077983 */ /* 0x000ea80000300800 */
[----:B------:R-:W2:Y:S04]  /*228a0*/  LDL.LU R6, [R1+0x524] ;  /* 0x0005240001067983 */ /* 0x000ea80000300800 */
[----:B------:R-:W2:Y:S04]  /*228b0*/  LDL.LU R2, [R1+0x528] ;  /* 0x0005280001027983 */ /* 0x000ea80000300800 */
[----:B------:R-:W2:Y:S01]  /*228c0*/  LDL.LU.64 R4, [R1+0xe0] ;  /* 0x0000e00001047983 */ /* 0x000ea20000300a00 */
[----:B------:R-:W-:-:S02]  /*228d0*/  FMUL R20, R0, R29 ;  /* 0x0000001d00147220 */ /* 0x000fc40000400000 */
[C---:B------:R-:W-:Y:S02]  /*228e0*/  FMUL R21, R0.reuse, R28 ;  /* 0x0000001c00157220 */ /* 0x040fe40000400000 */
[C---:B---3--:R-:W-:Y:S02]  /*228f0*/  FMUL R22, R27.reuse, R26 ;  /* 0x0000001a1b167220 */ /* 0x048fe40000400000 */
[----:B------:R-:W-:Y:S01]  /*22900*/  FMUL R23, R27, R18 ;  /* 0x000000121b177220 */ /* 0x000fe20000400000 */
[----:B--2---:R0:W-:Y:S04]  /*22910*/  STL.64 [R1+0x1710], R4 ;  /* 0x0017100401007387 */ /* 0x0041e80000100a00 */
[----:B0-----:R-:W2:Y:S01]  /*22920*/  LDL.64 R4, [R1+0x110] ;  /* 0x0001100001047983 */ /* 0x001ea20000100a00 */
[C---:B------:R-:W-:Y:S01]  /*22930*/  FMUL R16, R0.reuse, R16 ;  /* 0x0000001000107220 */ /* 0x040fe20000400000 */
[----:B----4-:R-:W-:Y:S01]  /*22940*/  HMMA.16816.F32 R20, R12, R8, R20 ;  /* 0x000000080c14723c */ /* 0x010fe20000001814 */
[----:B------:R-:W-:-:S02]  /*22950*/  FMUL R17, R0, R17 ;  /* 0x0000001100117220 */ /* 0x000fc40000400000 */
[C---:B------:R-:W-:Y:S02]  /*22960*/  FMUL R18, R27.reuse, R10 ;  /* 0x0000000a1b127220 */ /* 0x040fe40000400000 */
[C---:B------:R-:W-:Y:S01]  /*22970*/  FMUL R19, R27.reuse, R19 ;  /* 0x000000131b137220 */ /* 0x040fe20000400000 */
[----:B------:R-:W-:Y:S01]  /*22980*/  MOV R28, R8 ;  /* 0x00000008001c7202 */ /* 0x000fe20000000f00 */
[----:B------:R-:W-:Y:S11]  /*22990*/  IMAD.MOV.U32 R10, RZ, RZ, R9 ;  /* 0x000000ffff0a7224 */ /* 0x000ff600078e0009 */
[----:B------:R-:W-:Y:S05]  /*229a0*/  @!UPT UIADD3 URZ, URZ, URZ, URZ ;  /* 0x0000003f3f3ff290 */ /* 0x000fea000fffe03f */
[----:B------:R-:W-:Y:S04]  /*229b0*/  STL.64 [R1+0x2d0], R20 ;  /* 0x0002d01401007387 */ /* 0x000fe80000100a00 */
[----:B------:R0:W-:Y:S04]  /*229c0*/  STL.64 [R1+0x2d8], R22 ;  /* 0x0002d81601007387 */ /* 0x0001e80000100a00 */
[----:B------:R-:W3:Y:S04]  /*229d0*/  LDL.LU R11, [R1+0x1720] ;  /* 0x00172000010b7983 */ /* 0x000ee80000300800 */
[----:B------:R-:W4:Y:S04]  /*229e0*/  LDL.LU.64 R8, [R1+0x1718] ;  /* 0x0017180001087983 */ /* 0x000f280000300a00 */
[----:B------:R1:W-:Y:S01]  /*229f0*/  STL [R1+0x167c], R10 ;  /* 0x00167c0a01007387 */ /* 0x0003e20000100800 */
[----:B0-----:R-:W-:-:S03]  /*22a00*/  FMUL R22, R27, R2 ;  /* 0x000000021b167220 */ /* 0x001fc60000400000 */
[----:B------:R-:W-:Y:S01]  /*22a10*/  STL [R1+0x1678], R28 ;  /* 0x0016781c01007387 */ /* 0x000fe20000100800 */
[C---:B------:R-:W-:Y:S02]  /*22a20*/  FMUL R20, R0.reuse, R7 ;  /* 0x0000000700147220 */ /* 0x040fe40000400000 */
[----:B------:R-:W-:Y:S01]  /*22a30*/  FMUL R21, R0, R6 ;  /* 0x0000000600157220 */ /* 0x000fe20000400000 */
[----:B--2---:R-:W-:Y:S01]  /*22a40*/  HMMA.16816.F32 R16, R12, R4, R16 ;  /* 0x000000040c10723c */ /* 0x004fe20000001810 */
[----:B-1----:R-:W-:Y:S02]  /*22a50*/  MOV R10, R5 ;  /* 0x00000005000a7202 */ /* 0x002fe40000000f00 */
[----:B------:R-:W2:Y:S11]  /*22a60*/  LDL.LU.64 R4, [R1+0x1710] ;  /* 0x0017100001047983 */ /* 0x000eb60000300a00 */
[----:B------:R-:W-:Y:S09]  /*22a70*/  @!UPT UIADD3 URZ, URZ, URZ, URZ ;  /* 0x0000003f3f3ff290 */ /* 0x000ff2000fffe03f */
[----:B------:R0:W-:Y:S04]  /*22a80*/  STL.64 [R1+0x2c0], R16 ;  /* 0x0002c01001007387 */ /* 0x0001e80000100a00 */
[----:B------:R1:W-:Y:S04]  /*22a90*/  STL.64 [R1+0x2c8], R18 ;  /* 0x0002c81201007387 */ /* 0x0003e80000100a00 */
[----:B------:R-:W2:Y:S04]  /*22aa0*/  LDL.LU R2, [R1+0x52c] ;  /* 0x00052c0001027983 */ /* 0x000ea80000300800 */
[----:B0-----:R-:W2:Y:S04]  /*22ab0*/  LDL.LU R16, [R1+0x530] ;  /* 0x0005300001107983 */ /* 0x001ea80000300800 */
[----:B------:R-:W2:Y:S04]  /*22ac0*/  LDL.LU R17, [R1+0x534] ;  /* 0x0005340001117983 */ /* 0x000ea80000300800 */
[----:B-1----:R-:W2:Y:S04]  /*22ad0*/  LDL.LU R18, [R1+0x538] ;  /* 0x0005380001127983 */ /* 0x002ea80000300800 */
[----:B------:R-:W2:Y:S04]  /*22ae0*/  LDL.LU R19, [R1+0x53c] ;  /* 0x00053c0001137983 */ /* 0x000ea80000300800 */
[----:B------:R-:W2:Y:S04]  /*22af0*/  LDL.LU R29, [R1+0x544] ;  /* 0x00054400011d7983 */ /* 0x000ea80000300800 */
[----:B------:R-:W2:Y:S04]  /*22b00*/  LDL.LU R28, [R1+0x548] ;  /* 0x00054800011c7983 */ /* 0x000ea80000300800 */
[----:B------:R-:W2:Y:S04]  /*22b10*/  LDL.LU R26, [R1+0x54c] ;  /* 0x00054c00011a7983 */ /* 0x000ea80000300800 */
[----:B------:R-:W2:Y:S04]  /*22b20*/  LDL.LU R7, [R1+0x550] ;  /* 0x0005500001077983 */ /* 0x000ea80000300800 */
[----:B------:R-:W2:Y:S04]  /*22b30*/  LDL.LU R6, [R1+0x554] ;  /* 0x0005540001067983 */ /* 0x000ea80000300800 */
[----:B--2---:R0:W-:Y:S04]  /*22b40*/  STL.64 [R1+0x1708], R6 ;  /* 0x0017080601007387 */ /* 0x0041e80000100a00 */
[----:B0-----:R-:W2:Y:S04]  /*22b50*/  LDL.LU R7, [R1+0x540] ;  /* 0x0005400001077983 */ /* 0x001ea80000300800 */
[----:B------:R0:W-:Y:S04]  /*22b60*/  STL.64 [R1+0x1700], R4 ;  /* 0x0017000401007387 */ /* 0x0001e80000100a00 */
[----:B0-----:R-:W2:Y:S01]  /*22b70*/  LDL R4, [R1+0xf0] ;  /* 0x0000f00001047983 */ /* 0x001ea20000100800 */
[----:B------:R-:W-:-:S03]  /*22b80*/  IMAD.MOV.U32 R5, RZ, RZ, R3 ;  /* 0x000000ffff057224 */ /* 0x000fc600078e0003 */
[----:B------:R-:W2:Y:S04]  /*22b90*/  LDL.LU R3, [R1+0x558] ;  /* 0x0005580001037983 */ /* 0x000ea80000300800 */
[----:B------:R-:W-:Y:S04]  /*22ba0*/  STL [R1+0x16b0], R10 ;  /* 0x0016b00a01007387 */ /* 0x000fe80000100800 */
[----:B----4-:R0:W-:Y:S04]  /*22bb0*/  STL.64 [R1+0x16a8], R8 ;  /* 0x0016a80801007387 */ /* 0x0101e80000100a00 */
[----:B---3--:R-:W-:Y:S04]  /*22bc0*/  STL [R1+0x16d8], R11 ;  /* 0x0016d80b01007387 */ /* 0x008fe80000100800 */
[----:B0-----:R-:W3:Y:S04]  /*22bd0*/  LDL R8, [R1+0x100] ;  /* 0x0001000001087983 */ /* 0x001ee80000100800 */
[----:B------:R-:W3:Y:S01]  /*22be0*/  LDL R9, [R1+0x104] ;  /* 0x0001040001097983 */ /* 0x000ee20000100800 */
[----:B------:R-:W-:-:S02]  /*22bf0*/  FMUL R23, R27, R2 ;  /* 0x000000021b177220 */ /* 0x000fc40000400000 */
[C---:B------:R-:W-:Y:S01]  /*22c00*/  FMUL R16, R0.reuse, R16 ;  /* 0x0000001000107220 */ /* 0x040fe20000400000 */
[----:B------:R-:W4:Y:S01]  /*22c10*/  LDL.LU R2, [R1+0x55c] ;  /* 0x00055c0001027983 */ /* 0x000f220000300800 */
[----:B------:R-:W-:Y:S02]  /*22c20*/  FMUL R17, R0, R17 ;  /* 0x0000001100117220 */ /* 0x000fe40000400000 */
[C---:B------:R-:W-:Y:S02]  /*22c30*/  FMUL R18, R27.reuse, R18 ;  /* 0x000000121b127220 */ /* 0x040fe40000400000 */
[----:B------:R-:W-:-:S07]  /*22c40*/  FMUL R19, R27, R19 ;  /* 0x000000131b137220 */ /* 0x000fce0000400000 */
[C---:B--2---:R-:W-:Y:S08]  /*22c50*/  HMMA.16816.F32 R16, R12.reuse, R4, R16 ;  /* 0x000000040c10723c */ /* 0x044ff00000001810 */
[----:B---3--:R-:W-:Y:S01]  /*22c60*/  HMMA.16816.F32 R20, R12, R8, R20 ;  /* 0x000000080c14723c */ /* 0x008fe20000001814 */
[----:B------:R-:W2:Y:S11]  /*22c70*/  LDL R8, [R1+0xb0] ;  /* 0x0000b00001087983 */ /* 0x000eb60000100800 */
[----:B------:R-:W-:Y:S11]  /*22c80*/  @!UPT UIADD3 URZ, URZ, URZ, URZ ;  /* 0x0000003f3f3ff290 */ /* 0x000ff6000fffe03f */
[----:B------:R0:W-:Y:S04]  /*22c90*/  STL.64 [R1+0x2b0], R20 ;  /* 0x0002b01401007387 */ /* 0x0001e80000100a00 */
[----:B------:R1:W-:Y:S04]  /*22ca0*/  STL.64 [R1+0x2b8], R22 ;  /* 0x0002b81601007387 */ /* 0x0003e80000100a00 */
[----:B------:R-:W2:Y:S01]  /*22cb0*/  LDL R9, [R1+0xb4] ;  /* 0x0000b40001097983 */ /* 0x000ea20000100800 */
[----:B0-----:R-:W-:-:S03]  /*22cc0*/  FMUL R20, R0, R7 ;  /* 0x0000000700147220 */ /* 0x001fc60000400000 */
[----:B------:R-:W3:Y:S04]  /*22cd0*/  LDL.LU.64 R6, [R1+0x1708] ;  /* 0x0017080001067983 */ /* 0x000ee80000300a00 */
[----:B------:R-:W2:Y:S01]  /*22ce0*/  LDL.LU.64 R4, [R1+0x1700] ;  /* 0x0017000001047983 */ /* 0x000ea20000300a00 */
[----:B------:R-:W-:Y:S02]  /*22cf0*/  FMUL R21, R0, R29 ;  /* 0x0000001d00157220 */ /* 0x000fe40000400000 */
[C---:B-1----:R-:W-:Y:S02]  /*22d00*/  FMUL R22, R27.reuse, R28 ;  /* 0x0000001c1b167220 */ /* 0x042fe40000400000 */
[C---:B------:R-:W-:Y:S01]  /*22d10*/  FMUL R23, R27.reuse, R26 ;  /* 0x0000001a1b177220 */ /* 0x040fe20000400000 */
[----:B------:R-:W-:Y:S04]  /*22d20*/  STL.64 [R1+0x2a0], R16 ;  /* 0x0002a01001007387 */ /* 0x000fe80000100a00 */
[----:B------:R0:W-:Y:S02]  /*22d30*/  STL.64 [R1+0x2a8], R18 ;  /* 0x0002a81201007387 */ /* 0x0001e40000100a00 */
[----:B0-----:R-:W-:-:S02]  /*22d40*/  FMUL R18, R27, R3 ;  /* 0x000000031b127220 */ /* 0x001fc40000400000 */
[----:B----4-:R-:W-:Y:S01]  /*22d50*/  FMUL R19, R27, R2 ;  /* 0x000000021b137220 */ /* 0x010fe20000400000 */
[C---:B--2---:R-:W-:Y:S01]  /*22d60*/  HMMA.16816.F32 R20, R12.reuse, R4, R20 ;  /* 0x000000040c14723c */ /* 0x044fe20000001814 */
[----:B------:R-:W-:Y:S11]  /*22d70*/  IMAD.MOV.U32 R29, RZ, RZ, R5 ;  /* 0x000000ffff1d7224 */ /* 0x000ff600078e0005 */
[----:B------:R-:W-:Y:S11]  /*22d80*/  @!UPT UIADD3 URZ, URZ, URZ, URZ ;  /* 0x0000003f3f3ff290 */ /* 0x000ff6000fffe03f */
[----:B------:R0:W-:Y:S04]  /*22d90*/  STL.64 [R1+0x290], R20 ;  /* 0x0002901401007387 */ /* 0x0001e80000100a00 */
[----:B------:R-:W-:Y:S04]  /*22da0*/  STL.64 [R1+0x298], R22 ;  /* 0x0002981601007387 */ /* 0x000fe80000100a00 */
[----:B0-----:R-:W2:Y:S04]  /*22db0*/  LDL.LU R20, [R1+0x560] ;  /* 0x0005600001147983 */ /* 0x001ea80000300800 */
[----:B------:R-:W4:Y:S04]  /*22dc0*/  LDL.LU R5, [R1+0x564] ;  /* 0x0005640001057983 */ /* 0x000f280000300800 */
[----:B------:R-:W2:Y:S04]  /*22dd0*/  LDL.LU R3, [R1+0x568] ;  /* 0x0005680001037983 */ /* 0x000ea80000300800 */
[----:B------:R-:W2:Y:S04]  /*22de0*/  LDL.LU R2, [R1+0x56c] ;  /* 0x00056c0001027983 */ /* 0x000ea80000300800 */
[----:B------:R-:W2:Y:S04]  /*22df0*/  LDL.LU R26, [R1+0x578] ;  /* 0x00057800011a7983 */ /* 0x000ea80000300800 */
[----:B------:R-:W2:Y:S04]  /*22e00*/  LDL.LU R11, [R1+0x57c] ;  /* 0x00057c00010b7983 */ /* 0x000ea80000300800 */
[----:B------:R-:W2:Y:S04]  /*22e10*/  LDL.LU R10, [R1+0x580] ;  /* 0x00058000010a7983 */ /* 0x000ea80000300800 */
[----:B--2---:R0:W-:Y:S04]  /*22e20*/  STL.64 [R1+0x16e8], R10 ;  /* 0x0016e80a01007387 */ /* 0x0041e80000100a00 */
[----:B0-----:R-:W2:Y:S04]  /*22e30*/  LDL.LU R10, [R1+0x570] ;  /* 0x00057000010a7983 */ /* 0x001ea80000300800 */
[----:B------:R-:W2:Y:S04]  /*22e40*/  LDL.LU R11, [R1+0x574] ;  /* 0x00057400010b7983 */ /* 0x000ea80000300800 */
[----:B------:R0:W-:Y:S04]  /*22e50*/  STL.64 [R1+0x16e0], R8 ;  /* 0x0016e00801007387 */ /* 0x0001e80000100a00 */
[----:B0-----:R-:W3:Y:S04]  /*22e60*/  LDL R8, [R1+0xc0] ;  /* 0x0000c00001087983 */ /* 0x001ee80000100800 */
[----:B------:R-:W3:Y:S04]  /*22e70*/  LDL R9, [R1+0xc4] ;  /* 0x0000c40001097983 */ /* 0x000ee80000100800 */
[----:B--2---:R-:W-:Y:S04]  /*22e80*/  STL.64 [R1+0x16f8], R10 ;  /* 0x0016f80a01007387 */ /* 0x004fe80000100a00 */
[----:B---3--:R0:W-:Y:S04]  /*22e90*/  STL.64 [R1+0x16f0], R8 ;  /* 0x0016f00801007387 */ /* 0x0081e80000100a00 */
[----:B0-----:R-:W2:Y:S04]  /*22ea0*/  LDL R8, [R1+0xd0] ;  /* 0x0000d00001087983 */ /* 0x001ea80000100800 */
[----:B------:R-:W2:Y:S01]  /*22eb0*/  LDL R9, [R1+0xd4] ;  /* 0x0000d40001097983 */ /* 0x000ea20000100800 */
[C---:B------:R-:W-:Y:S01]  /*22ec0*/  FMUL R16, R0.reuse, R7 ;  /* 0x0000000700107220 */ /* 0x040fe20000400000 */
[----:B------:R-:W-:Y:S01]  /*22ed0*/  MOV R28, R4 ;  /* 0x00000004001c7202 */ /* 0x000fe20000000f00 */
[C---:B------:R-:W-:Y:S01]  /*22ee0*/  FMUL R17, R0.reuse, R6 ;  /* 0x0000000600117220 */ /* 0x040fe20000400000 */
[----:B------:R-:W3:Y:S04]  /*22ef0*/  LDL.LU R7, [R1+0x584] ;  /* 0x0005840001077983 */ /* 0x000ee80000300800 */
[----:B------:R-:W3:Y:S04]  /*22f00*/  LDL.LU R4, [R1+0x588] ;  /* 0x0005880001047983 */ /* 0x000ee80000300800 */
[----:B------:R-:W3:Y:S04]  /*22f10*/  LDL.LU R6, [R1+0x58c] ;  /* 0x00058c0001067983 */ /* 0x000ee80000300800 */
[----:B------:R-:W3:Y:S01]  /*22f20*/  LDL.LU.64 R10, [R1+0x16f8] ;  /* 0x0016f800010a7983 */ /* 0x000ee20000300a00 */
[----:B--2---:R-:W-:Y:S03]  /*22f30*/  HMMA.16816.F32 R16, R12, R8, R16 ;  /* 0x000000080c10723c */ /* 0x004fe60000001810 */
[----:B------:R-:W2:Y:S01]  /*22f40*/  LDL.LU.64 R8, [R1+0x16f0] ;  /* 0x0016f00001087983 */ /* 0x000ea20000300a00 */
[----:B----4-:R-:W-:-:S03]  /*22f50*/  FMUL R21, R0, R5 ;  /* 0x0000000500157220 */ /* 0x010fc60000400000 */
[----:B------:R-:W4:Y:S01]  /*22f60*/  LDL.LU R5, [R1+0x590] ;  /* 0x0005900001057983 */ /* 0x000f220000300800 */
[C---:B------:R-:W-:Y:S02]  /*22f70*/  FMUL R22, R27.reuse, R3 ;  /* 0x000000031b167220 */ /* 0x040fe40000400000 */
[----:B------:R-:W-:Y:S02]  /*22f80*/  FMUL R23, R27, R2 ;  /* 0x000000021b177220 */ /* 0x000fe40000400000 */
[----:B------:R-:W-:-:S11]  /*22f90*/  FMUL R20, R0, R20 ;  /* 0x0000001400147220 */ /* 0x000fd60000400000 */
[----:B------:R3:W-:Y:S04]  /*22fa0*/  STL.64 [R1+0x280], R16 ;  /* 0x0002801001007387 */ /* 0x0007e80000100a00 */
[----:B------:R0:W-:Y:S04]  /*22fb0*/  STL.64 [R1+0x288], R18 ;  /* 0x0002881201007387 */ /* 0x0001e80000100a00 */
[----:B------:R-:W4:Y:S04]  /*22fc0*/  LDL.LU R3, [R1+0x594] ;  /* 0x0005940001037983 */ /* 0x000f280000300800 */
[----:B------:R-:W4:Y:S01]  /*22fd0*/  LDL.LU R2, [R1+0x598] ;  /* 0x0005980001027983 */ /* 0x000f220000300800 */
[----:B---3--:R-:W-:-:S02]  /*22fe0*/  FMUL R16, R0, R10 ;  /* 0x0000000a00107220 */ /* 0x008fc40000400000 */
[C---:B------:R-:W-:Y:S02]  /*22ff0*/  FMUL R17, R0.reuse, R11 ;  /* 0x0000000b00117220 */ /* 0x040fe40000400000 */
[----:B------:R-:W3:Y:S01]  /*23000*/  LDL.LU.64 R10, [R1+0x16e8] ;  /* 0x0016e800010a7983 */ /* 0x000ee20000300a00 */
[----:B--2---:R-:W-:Y:S03]  /*23010*/  HMMA.16816.F32 R20, R12, R8, R20 ;  /* 0x000000080c14723c */ /* 0x004fe60000001814 */
[----:B------:R-:W2:Y:S01]  /*23020*/  LDL.LU.64 R8, [R1+0x16e0] ;  /* 0x0016e00001087983 */ /* 0x000ea20000300a00 */
[C---:B0-----:R-:W-:Y:S02]  /*23030*/  FMUL R18, R27.reuse, R26 ;  /* 0x0000001a1b127220 */ /* 0x041fe40000400000 */
[C---:B---3--:R-:W-:Y:S11]  /*23040*/  FMUL R19, R27.reuse, R11 ;  /* 0x0000000b1b137220 */ /* 0x048ff60000400000 */
[----:B------:R-:W-:Y:S06]  /*23050*/  @!UPT UIADD3 URZ, URZ, URZ, URZ ;  /* 0x0000003f3f3ff290 */ /* 0x000fec000fffe03f */
[----:B------:R0:W-:Y:S04]  /*23060*/  STL.64 [R1+0x270], R20 ;  /* 0x0002701401007387 */ /* 0x0001e80000100a00 */
[----:B------:R1:W-:Y:S04]  /*23070*/  STL.64 [R1+0x278], R22 ;  /* 0x0002781601007387 */ /* 0x0003e80000100a00 */
[----:B------:R-:W3:Y:S01]  /*23080*/  LDL.LU R11, [R1+0x16d8] ;  /* 0x0016d800010b7983 */ /* 0x000ee20000300800 */
[----:B0-----:R-:W-:Y:S02]  /*23090*/  FMUL R20, R0, R10 ;  /* 0x0000000a00147220 */ /* 0x001fe40000400000 */
[----:B-1----:R-:W-:-:S02]  /*230a0*/  FMUL R22, R27, R4 ;  /* 0x000000041b167220 */ /* 0x002fc40000400000 */
[----:B------:R-:W3:Y:S01]  /*230b0*/  LDL.LU R4, [R1+0x59c] ;  /* 0x00059c0001047983 */ /* 0x000ee20000300800 */
[----:B--2---:R-:W-:Y:S11]  /*230c0*/  HMMA.16816.F32 R16, R12, R8, R16 ;  /* 0x000000080c10723c */ /* 0x004ff60000001810 */
[----:B------:R-:W-:Y:S11]  /*230d0*/  @!UPT UIADD3 URZ, URZ, URZ, URZ ;  /* 0x0000003f3f3ff290 */ /* 0x000ff6000fffe03f */
[----:B------:R-:W-:Y:S01]  /*230e0*/  @!UPT UIADD3 URZ, URZ, URZ, URZ ;  /* 0x0000003f3f3ff290 */ /* 0x000fe2000fffe03f */
[----:B------:R-:W-:Y:S04]  /*230f0*/  STL.64 [R1+0x260], R16 ;  /* 0x0002601001007387 */ /* 0x000fe80000100a00 */
[----:B------:R4:W-:Y:S04]  /*23100*/  STL.64 [R1+0x268], R18 ;  /* 0x0002681201007387 */ /* 0x0009e80000100a00 */
[----:B------:R-:W2:Y:S04]  /*23110*/  LDL.LU R26, [R1+0x5ac] ;  /* 0x0005ac00011a7983 */ /* 0x000ea80000300800 */
[----:B------:R-:W3:Y:S01]  /*23120*/  LDL.LU R10, [R1+0x5b0] ;  /* 0x0005b000010a7983 */ /* 0x000ee20000300800 */
[----:B------:R-:W-:-:S02]  /*23130*/  FMUL R21, R0, R7 ;  /* 0x0000000700157220 */ /* 0x000fc40000400000 */
[C---:B------:R-:W-:Y:S01]  /*23140*/  FMUL R23, R27.reuse, R6 ;  /* 0x000000061b177220 */ /* 0x040fe20000400000 */
[----:B---3--:R0:W-:Y:S04]  /*23150*/  STL.64 [R1+0x16d0], R10 ;  /* 0x0016d00a01007387 */ /* 0x0081e80000100a00 */
[----:B------:R-:W3:Y:S04]  /*23160*/  LDL.LU.64 R8, [R1+0xa0] ;  /* 0x0000a00001087983 */ /* 0x000ee80000300a00 */
[----:B------:R-:W2:Y:S04]  /*23170*/  LDL.LU R7, [R1+0x5b4] ;  /* 0x0005b40001077983 */ /* 0x000ea80000300800 */
[----:B------:R-:W2:Y:S01]  /*23180*/  LDL.LU R6, [R1+0x5b8] ;  /* 0x0005b80001067983 */ /* 0x000ea20000300800 */
[----:B----4-:R-:W-:-:S02]  /*23190*/  FMUL R18, R27, R2 ;  /* 0x000000021b127220 */ /* 0x010fc40000400000 */
[C---:B------:R-:W-:Y:S02]  /*231a0*/  FMUL R17, R0.reuse, R3 ;  /* 0x0000000300117220 */ /* 0x040fe40000400000 */
[C---:B------:R-:W-:Y:S02]  /*231b0*/  FMUL R16, R0.reuse, R5 ;  /* 0x0000000500107220 */ /* 0x040fe40000400000 */
[----:B------:R-:W-:Y:S01]  /*231c0*/  FMUL R19, R27, R4 ;  /* 0x000000041b137220 */ /* 0x000fe20000400000 */
[----:B------:R-:W-:Y:S01]  /*231d0*/  MOV R4, R24 ;  /* 0x0000001800047202 */ /* 0x000fe20000000f00 */
[----:B------:R-:W-:Y:S01]  /*231e0*/  IMAD.MOV.U32 R5, RZ, RZ, R25 ;  /* 0x000000ffff057224 */ /* 0x000fe200078e0019 */
[----:B---3--:R-:W-:Y:S01]  /*231f0*/  HMMA.16816.F32 R20, R12, R8, R20 ;  /* 0x000000080c14723c */ /* 0x008fe20000001814 */
[----:B------:R-:W-:Y:S01]  /*23200*/  IMAD.MOV.U32 R2, RZ, RZ, R9 ;  /* 0x000000ffff027224 */ /* 0x000fe200078e0009 */
[----:B------:R-:W-:Y:S11]  /*23210*/  MOV R3, R8 ;  /* 0x0000000800037202 */ /* 0x000ff60000000f00 */
[----:B------:R-:W-:Y:S10]  /*23220*/  @!UPT UIADD3 URZ, URZ, URZ, URZ ;  /* 0x0000003f3f3ff290 */ /* 0x000ff4000fffe03f */
[----:B------:R1:W-:Y:S04]  /*23230*/  STL.64 [R1+0x250], R20 ;  /* 0x0002501401007387 */ /* 0x0003e80000100a00 */
[----:B------:R3:W-:Y:S04]  /*23240*/  STL.64 [R1+0x258], R22 ;  /* 0x0002581601007387 */ /* 0x0007e80000100a00 */
[----:B0-----:R-:W4:Y:S04]  /*23250*/  LDL.LU.64 R10, [R1+0x16d0] ;  /* 0x0016d000010a7983 */ /* 0x001f280000300a00 */
[----:B-1----:R-:W4:Y:S04]  /*23260*/  LDL.LU R21, [R1+0x5a0] ;  /* 0x0005a00001157983 */ /* 0x002f280000300800 */
[----:B---3--:R-:W3:Y:S04]  /*23270*/  LDL.LU R22, [R1+0x5a4] ;  /* 0x0005a40001167983 */ /* 0x008ee80000300800 */
[----:B------:R-:W3:Y:S04]  /*23280*/  LDL.LU R23, [R1+0x5a8] ;  /* 0x0005a80001177983 */ /* 0x000ee80000300800 */
[----:B------:R-:W-:Y:S04]  /*23290*/  STL [R1+0x164c], R2 ;  /* 0x00164c0201007387 */ /* 0x000fe80000100800 */
[----:B------:R-:W-:Y:S04]  /*232a0*/  STL [R1+0x1648], R3 ;  /* 0x0016480301007387 */ /* 0x000fe80000100800 */
[----:B------:R-:W3:Y:S04]  /*232b0*/  LDL.LU R24, [R1+0x16cc] ;  /* 0x0016cc0001187983 */ /* 0x000ee80000300800 */
[----:B------:R-:W3:Y:S04]  /*232c0*/  LDL.LU R25, [R1+0x16c8] ;  /* 0x0016c80001197983 */ /* 0x000ee80000300800 */
[----:B--2---:R-:W-:Y:S04]  /*232d0*/  STL.64 [R1+0x16c0], R6 ;  /* 0x0016c00601007387 */ /* 0x004fe80000100a00 */
[----:B------:R0:W-:Y:S04]  /*232e0*/  STL.64 [R1+0x16b8], R4 ;  /* 0x0016b80401007387 */ /* 0x0001e80000100a00 */
[----:B------:R-:W2:Y:S04]  /*232f0*/  LDL.64 R8, [R1+0x70] ;  /* 0x0000700001087983 */ /* 0x000ea80000100a00 */
[----:B0-----:R-:W2:Y:S04]  /*23300*/  LDL R4, [R1+0x90] ;  /* 0x0000900001047983 */ /* 0x001ea80000100800 */
[----:B------:R-:W2:Y:S04]  /*23310*/  LDL R5, [R1+0x94] ;  /* 0x0000940001057983 */ /* 0x000ea80000100800 */
[----:B------:R-:W2:Y:S01]  /*23320*/  LDL.LU.64 R6, [R1+0x16c0] ;  /* 0x0016c00001067983 */ /* 0x000ea20000300a00 */
[----:B----4-:R-:W-:-:S02]  /*23330*/  FMUL R20, R0, R21 ;  /* 0x0000001500147220 */ /* 0x010fc40000400000 */
[----:B---3--:R-:W-:Y:S02]  /*23340*/  FMUL R21, R0, R22 ;  /* 0x0000001600157220 */ /* 0x008fe40000400000 */
[C---:B------:R-:W-:Y:S02]  /*23350*/  FMUL R22, R27.reuse, R23 ;  /* 0x000000171b167220 */ /* 0x040fe40000400000 */
[----:B------:R-:W-:-:S07]  /*23360*/  FMUL R23, R27, R26 ;  /* 0x0000001a1b177220 */ /* 0x000fce0000400000 */
[C---:B------:R-:W-:Y:S08]  /*23370*/  HMMA.16816.F32 R20, R12.reuse, R24, R20 ;  /* 0x000000180c14723c */ /* 0x040ff00000001814 */
[----:B--2---:R-:W-:Y:S01]  /*23380*/  HMMA.16816.F32 R16, R12, R4, R16 ;  /* 0x000000040c10723c */ /* 0x004fe20000001810 */
[----:B------:R-:W2:Y:S01]  /*23390*/  LDL.LU.64 R4, [R1+0x16b8] ;  /* 0x0016b80001047983 */ /* 0x000ea20000300a00 */
[----:B------:R-:W-:Y:S01]  /*233a0*/  MOV R2, R24 ;  /* 0x0000001800027202 */ /* 0x000fe20000000f00 */
[----:B------:R-:W-:Y:S11]  /*233b0*/  IMAD.MOV.U32 R3, RZ, RZ, R25 ;  /* 0x000000ffff037224 */ /* 0x000ff600078e0019 */
[----:B------:R-:W-:Y:S09]  /*233c0*/  @!UPT UIADD3 URZ, URZ, URZ, URZ ;  /* 0x0000003f3f3ff290 */ /* 0x000ff2000fffe03f */
[----:B------:R0:W-:Y:S04]  /*233d0*/  STL.64 [R1+0x240], R16 ;  /* 0x0002401001007387 */ /* 0x0001e80000100a00 */
[----:B------:R-:W-:Y:S04]  /*233e0*/  STL.64 [R1+0x248], R18 ;  /* 0x0002481201007387 */ /* 0x000fe80000100a00 */
[----:B------:R1:W-:Y:S01]  /*233f0*/  STL.64 [R1+0x230], R20 ;  /* 0x0002301401007387 */ /* 0x0003e20000100a00 */
[----:B0-----:R-:W-:-:S03]  /*23400*/  FMUL R16, R0, R10 ;  /* 0x0000000a00107220 */ /* 0x001fc60000400000 */
[----:B------:R0:W-:Y:S04]  /*23410*/  STL.64 [R1+0x238], R22 ;  /* 0x0002381601007387 */ /* 0x0001e80000100a00 */
[----:B------:R-:W3:Y:S04]  /*23420*/  LDL.LU R10, [R1+0x5bc] ;  /* 0x0005bc00010a7983 */ /* 0x000ee80000300800 */
[----:B-1----:R-:W4:Y:S04]  /*23430*/  LDL.LU R20, [R1+0x5c0] ;  /* 0x0005c00001147983 */ /* 0x002f280000300800 */
[----:B------:R-:W2:Y:S04]  /*23440*/  LDL.LU R21, [R1+0x5c4] ;  /* 0x0005c40001157983 */ /* 0x000ea80000300800 */
[----:B0-----:R-:W2:Y:S01]  /*23450*/  LDL.LU R22, [R1+0x5c8] ;  /* 0x0005c80001167983 */ /* 0x001ea20000300800 */
[----:B------:R-:W-:-:S03]  /*23460*/  FMUL R18, R27, R6 ;  /* 0x000000061b127220 */ /* 0x000fc60000400000 */
[----:B------:R-:W2:Y:S01]  /*23470*/  LDL.LU R23, [R1+0x5cc] ;  /* 0x0005cc0001177983 */ /* 0x000ea20000300800 */
[----:B------:R-:W-:-:S03]  /*23480*/  FMUL R17, R0, R7 ;  /* 0x0000000700117220 */ /* 0x000fc60000400000 */
[----:B------:R-:W2:Y:S04]  /*23490*/  LDL.LU R24, [R1+0x5d0] ;  /* 0x0005d00001187983 */ /* 0x000ea80000300800 */
[----:B------:R-:W2:Y:S04]  /*234a0*/  LDL.LU R25, [R1+0x5d4] ;  /* 0x0005d40001197983 */ /* 0x000ea80000300800 */
[----:B------:R-:W2:Y:S04]  /*234b0*/  LDL.LU R26, [R1+0x5d8] ;  /* 0x0005d800011a7983 */ /* 0x000ea80000300800 */
[----:B------:R-:W2:Y:S04]  /*234c0*/  LDL.LU R27, [R1+0x5dc] ;  /* 0x0005dc00011b7983 */ /* 0x000ea80000300800 */
[----:B------:R-:W2:Y:S04]  /*234d0*/  LDL.LU R7, [R1+0x5f4] ;  /* 0x0005f40001077983 */ /* 0x000ea80000300800 */
[----:B------:R-:W2:Y:S04]  /*234e0*/  LDL.LU R6, [R1+0x5f8] ;  /* 0x0005f80001067983 */ /* 0x000ea80000300800 */
[----:B--2---:R-:W-:Y:S04]  /*234f0*/  STL.64 [R1+0x16a0], R6 ;  /* 0x0016a00601007387 */ /* 0x004fe80000100a00 */
[----:B------:R0:W-:Y:S04]  /*23500*/  STL.64 [R1+0x1698], R4 ;  /* 0x0016980401007387 */ /* 0x0001e80000100a00 */
[----:B0-----:R-:W2:Y:S04]  /*23510*/  LDL R4, [R1+0x60] ;  /* 0x0000600001047983 */ /* 0x001ea80000100800 */
[----:B------:R0:W-:Y:S04]  /*23520*/  STL [R1+0x1680], R2 ;  /* 0x0016800201007387 */ /* 0x0001e80000100800 */
[----:B0-----:R-:W3:Y:S01]  /*23530*/  LDL R2, [R1+0x1c8] ;  /* 0x0001c80001027983 */ /* 0x001ee20000100800 */
[----:B------:R-:W-:-:S03]  /*23540*/  MOV R5, R11 ;  /* 0x0000000b00057202 */ /* 0x000fc60000000f00 */
[----:B------:R-:W0:Y:S01]  /*23550*/  S2R R11, SR_TID.X ;  /* 0x00000000000b7919 */ /* 0x000e220000002100 */
[C---:B----4-:R-:W-:Y:S02]  /*23560*/  FMUL R20, R0.reuse, R20 ;  /* 0x0000001400147220 */ /* 0x050fe40000400000 */
[----:B------:R-:W-:Y:S01]  /*23570*/  FMUL R21, R0, R21 ;  /* 0x0000001500157220 */ /* 0x000fe20000400000 */
[----:B0-----:R-:W-:-:S04]  /*23580*/  SHF.L.U32 R7, R11, 0x3, RZ ;  /* 0x000000030b077819 */ /* 0x001fc800000006ff */
[----:B------:R-:W-:Y:S01]  /*23590*/  LOP3.LUT R7, R7, 0x30, RZ, 0xc0, !PT ;  /* 0x0000003007077812 */ /* 0x000fe200078ec0ff */
[C---:B---3--:R-:W-:Y:S02]  /*235a0*/  FMUL R19, R2.reuse, R10 ;  /* 0x0000000a02137220 */ /* 0x048fe40000400000 */
[----:B------:R-:W0:Y:S05]  /*235b0*/  S2R R10, SR_TID.X ;  /* 0x00000000000a7919 */ /* 0x000e2a0000002100 */
[----:B------:R-:W-:Y:S01]  /*235c0*/  HMMA.16816.F32 R16, R12, R8, R16 ;  /* 0x000000080c10723c */ /* 0x000fe20000001810 */
[C---:B------:R-:W-:Y:S02]  /*235d0*/  FMUL R22, R2.reuse, R22 ;  /* 0x0000001602167220 */ /* 0x040fe40000400000 */
[----:B------:R-:W-:-:S02]  /*235e0*/  FMUL R23, R2, R23 ;  /* 0x0000001702177220 */ /* 0x000fc40000400000 */
[----:B0-----:R-:W-:-:S05]  /*235f0*/  IMAD.SHL.U32 R10, R10, 0x40, RZ ;  /* 0x000000400a0a7824 */ /* 0x001fca00078e00ff */
[----:B------:R-:W-:Y:S01]  /*23600*/  LOP3.LUT R7, R7, 0x3c0, R10, 0xf8, !PT ;  /* 0x000003c007077812 */ /* 0x000fe200078ef80a */
[----:B--2---:R-:W-:Y:S01]  /*23610*/  HMMA.16816.F32 R20, R12, R4, R20 ;  /* 0x000000040c14723c */ /* 0x004fe20000001814 */
[----:B------:R-:W2:Y:S02]  /*23620*/  LDL.LU R10, [R1+0x16b0] ;  /* 0x0016b000010a7983 */ /* 0x000ea40000300800 */
[----:B------:R-:W-:Y:S01]  /*23630*/  LOP3.LUT R7, R7, 0x10, R11, 0x78, !PT ;  /* 0x0000001007077812 */ /* 0x000fe200078e780b */
[----:B------:R-:W-:-:S08]  /*23640*/  IMAD.MOV.U32 R11, RZ, RZ, R9 ;  /* 0x000000ffff0b7224 */ /* 0x000fd000078e0009 */
[----:B------:R-:W-:Y:S04]  /*23650*/  STL.64 [R1+0x220], R16 ;  /* 0x0002201001007387 */ /* 0x000fe80000100a00 */
[----:B------:R-:W-:Y:S04]  /*23660*/  STL.64 [R1+0x228], R18 ;  /* 0x0002281201007387 */ /* 0x000fe80000100a00 */
[----:B------:R-:W3:Y:S04]  /*23670*/  LDL.LU.64 R8, [R1+0x16a8] ;  /* 0x0016a80001087983 */ /* 0x000ee80000300a00 */
[----:B------:R0:W1:Y:S04]  /*23680*/  LDSM.16.M88.4 R16, [R7+0x18c00] ;  /* 0x018c00000710783b */ /* 0x0000680000000200 */
[----:B0-----:R-:W4:Y:S04]  /*23690*/  LDL.LU.64 R6, [R1+0x16a0] ;  /* 0x0016a00001067983 */ /* 0x001f280000300a00 */
[----:B------:R-:W2:Y:S04]  /*236a0*/  LDL.LU.64 R4, [R1+0x1698] ;  /* 0x0016980001047983 */ /* 0x000ea80000300a00 */
[----:B------:R-:W-:Y:S04]  /*236b0*/  STL.64 [R1+0x210], R20 ;  /* 0x0002101401007387 */ /* 0x000fe80000100a00 */
[----:B------:R0:W-:Y:S04]  /*236c0*/  STL.64 [R1+0x218], R22 ;  /* 0x0002181601007387 */ /* 0x0001e80000100a00 */
[----:B0-----:R-:W3:Y:S01]  /*236d0*/  LDL.LU R22, [R1+0x5f0] ;  /* 0x0005f00001167983 */ /* 0x001ee20000300800 */
[----:B------:R-:W-:-:S02]  /*236e0*/  FMUL R24, R0, R24 ;  /* 0x0000001800187220 */ /* 0x000fc40000400000 */
[----:B------:R-:W-:Y:S01]  /*236f0*/  FMUL R25, R0, R25 ;  /* 0x0000001900197220 */ /* 0x000fe20000400000 */
[----:B------:R-:W3:Y:S01]  /*23700*/  LDL.LU R23, [R1+0x5fc] ;  /* 0x0005fc0001177983 */ /* 0x000ee20000300800 */
[C---:B------:R-:W-:Y:S02]  /*23710*/  FMUL R26, R2.reuse, R26 ;  /* 0x0000001a021a7220 */ /* 0x040fe40000400000 */
[----:B------:R-:W-:-:S07]  /*23720*/  FMUL R27, R2, R27 ;  /* 0x0000001b021b7220 */ /* 0x000fce0000400000 */
[----:B--2---:R-:W-:Y:S01]  /*23730*/  HMMA.16816.F32 R24, R12, R4, R24 ;  /* 0x000000040c18723c */ /* 0x004fe20000001818 */
[C---:B----4-:R-:W-:Y:S02]  /*23740*/  FMUL R21, R0.reuse, R7 ;  /* 0x0000000700157220 */ /* 0x050fe40000400000 */
[----:B---3--:R-:W-:Y:S02]  /*23750*/  FMUL R20, R0, R22 ;  /* 0x0000001600147220 */ /* 0x008fe40000400000 */
[C---:B------:R-:W-:Y:S02]  /*23760*/  FMUL R22, R2.reuse, R6 ;  /* 0x0000000602167220 */ /* 0x040fe40000400000 */
[----:B------:R-:W2:Y:S04]  /*23770*/  LDL.LU.64 R6, [R1+0x1690] ;  /* 0x0016900001067983 */ /* 0x000ea80000300a00 */
[----:B------:R-:W3:Y:S11]  /*23780*/  LDL.LU.64 R4, [R1+0x1688] ;  /* 0x0016880001047983 */ /* 0x000ef60000300a00 */
[----:B------:R-:W-:Y:S01]  /*23790*/  @!UPT UIADD3 URZ, URZ, URZ, URZ ;  /* 0x0000003f3f3ff290 */ /* 0x000fe2000fffe03f */
[----:B------:R0:W-:Y:S04]  /*237a0*/  STL.64 [R1+0x200], R24 ;  /* 0x0002001801007387 */ /* 0x0001e80000100a00 */
[----:B------:R4:W-:Y:S04]  /*237b0*/  STL.64 [R1+0x208], R26 ;  /* 0x0002081a01007387 */ /* 0x0009e80000100a00 */
[----:B0-----:R-:W2:Y:S04]  /*237c0*/  LDL.LU R24, [R1+0x5e0] ;  /* 0x0005e00001187983 */ /* 0x001ea80000300800 */
[----:B------:R-:W2:Y:S04]  /*237d0*/  LDL.LU R25, [R1+0x5e4] ;  /* 0x0005e40001197983 */ /* 0x000ea80000300800 */
[----:B----4-:R-:W4:Y:S04]  /*237e0*/  LDL.LU R26, [R1+0x5e8] ;  /* 0x0005e800011a7983 */ /* 0x010f280000300800 */
[----:B------:R-:W4:Y:S01]  /*237f0*/  LDL.LU R27, [R1+0x5ec] ;  /* 0x0005ec00011b7983 */ /* 0x000f220000300800 */
[----:B------:R-:W-:-:S07]  /*23800*/  FMUL R23, R2, R23 ;  /* 0x0000001702177220 */ /* 0x000fce0000400000 */
[----:B---3--:R-:W-:Y:S01]  /*23810*/  HMMA.16816.F32 R20, R12, R4, R20 ;  /* 0x000000040c14723c */ /* 0x008fe20000001814 */
[C---:B--2---:R-:W-:Y:S02]  /*23820*/  FMUL R24, R0.reuse, R24 ;  /* 0x0000001800187220 */ /* 0x044fe40000400000 */
[----:B------:R-:W-:Y:S02]  /*23830*/  FMUL R25, R0, R25 ;  /* 0x0000001900197220 */ /* 0x000fe40000400000 */
[C---:B----4-:R-:W-:Y:S02]  /*23840*/  FMUL R26, R2.reuse, R26 ;  /* 0x0000001a021a7220 */ /* 0x050fe40000400000 */
[----:B------:R-:W-:-:S07]  /*23850*/  FMUL R27, R2, R27 ;  /* 0x0000001b021b7220 */ /* 0x000fce0000400000 */
[----:B------:R-:W-:Y:S01]  /*23860*/  HMMA.16816.F32 R12, R12, R8, R24 ;  /* 0x000000080c0c723c */ /* 0x000fe20000001818 */
[----:B------:R-:W-:Y:S04]  /*23870*/  STL.64 [R1+0x1608], R6 ;  /* 0x0016080601007387 */ /* 0x000fe80000100a00 */
[----:B------:R0:W-:Y:S04]  /*23880*/  STL.64 [R1+0x1600], R4 ;  /* 0x0016000401007387 */ /* 0x0001e80000100a00 */
[----:B------:R2:W-:Y:S04]  /*23890*/  STL.64 [R1+0x1f0], R20 ;  /* 0x0001f01401007387 */ /* 0x0005e80000100a00 */
[----:B------:R-:W-:Y:S04]  /*238a0*/  STL.64 [R1+0x1f8], R22 ;  /* 0x0001f81601007387 */ /* 0x000fe80000100a00 */
[----:B0-----:R-:W3:Y:S04]  /*238b0*/  LDL.LU R4, [R1+0x100] ;  /* 0x0001000001047983 */ /* 0x001ee80000300800 */
[----:B------:R-:W3:Y:S01]  /*238c0*/  LDL.LU R5, [R1+0x104] ;  /* 0x0001040001057983 */ /* 0x000ee20000300800 */
[----:B------:R-:W-:-:S03]  /*238d0*/  MOV R25, R10 ;  /* 0x0000000a00197202 */ /* 0x000fc60000000f00 */
[----:B------:R-:W4:Y:S01]  /*238e0*/  LDL.LU R2, [R1+0x1680] ;  /* 0x0016800001027983 */ /* 0x000f220000300800 */
[----:B--2---:R-:W-:-:S03]  /*238f0*/  IMAD.MOV.U32 R20, RZ, RZ, R28 ;  /* 0x000000ffff147224 */ /* 0x004fc600078e001c */
[----:B------:R-:W2:Y:S01]  /*23900*/  LDL.LU R24, [R1+0x110] ;  /* 0x0001100001187983 */ /* 0x000ea20000300800 */
[----:B------:R-:W-:-:S03]  /*23910*/  MOV R21, R29 ;  /* 0x0000001d00157202 */ /* 0x000fc60000000f00 */
[----:B------:R0:W-:Y:S04]  /*23920*/  STL.64 [R1+0x1e0], R12 ;  /* 0x0001e00c01007387 */ /* 0x0001e80000100a00 */
[----:B------:R0:W-:Y:S04]  /*23930*/  STL.64 [R1+0x1e8], R14 ;  /* 0x0001e80e01007387 */ /* 0x0001e80000100a00 */
[----:B------:R-:W2:Y:S04]  /*23940*/  LDL.LU R10, [R1+0x167c] ;  /* 0x00167c00010a7983 */ /* 0x000ea80000300800 */
[----:B------:R-:W2:Y:S04]  /*23950*/  LDL.LU R28, [R1+0x1678] ;  /* 0x00167800011c7983 */ /* 0x000ea80000300800 */
[----:B------:R-:W2:Y:S04]  /*23960*/  LDL.LU R29, [R1+0x1674] ;  /* 0x00167400011d7983 */ /* 0x000ea80000300800 */
[----:B0-----:R-:W2:Y:S04]  /*23970*/  LDL.LU R12, [R1+0x600] ;  /* 0x00060000010c7983 */ /* 0x001ea80000300800 */
[----:B------:R-:W2:Y:S04]  /*23980*/  LDL.LU R13, [R1+0x604] ;  /* 0x00060400010d7983 */ /* 0x000ea80000300800 */
[----:B------:R-:W2:Y:S04]  /*23990*/  LDL.LU R14, [R1+0x608] ;  /* 0x00060800010e7983 */ /* 0x000ea80000300800 */
[----:B------:R-:W2:Y:S04]  /*239a0*/  LDL.LU R15, [R1+0x60c] ;  /* 0x00060c00010f7983 */ /* 0x000ea80000300800 */
[----:B------:R-:W2:Y:S04]  /*239b0*/  LDL.LU R27, [R1+0x610] ;  /* 0x00061000011b7983 */ /* 0x000ea80000300800 */
[----:B------:R-:W2:Y:S04]  /*239c0*/  LDL.LU R26, [R1+0x614] ;  /* 0x00061400011a7983 */ /* 0x000ea80000300800 */
[----:B--2---:R-:W-:Y:S04]  /*239d0*/  STL.64 [R1+0x1668], R26 ;  /* 0x0016681a01007387 */ /* 0x004fe80000100a00 */
[----:B------:R0:W-:Y:S02]  /*239e0*/  STL.64 [R1+0x1660], R24 ;  /* 0x0016601801007387 */ /* 0x0001e40000100a00 */
[----:B0-----:R-:W-:-:S02]  /*239f0*/  IMAD.MOV.U32 R24, RZ, RZ, R28 ;  /* 0x000000ffff187224 */ /* 0x001fc400078e001c */
[----:B------:R-:W2:Y:S01]  /*23a00*/  LDL.LU R28, [R1+0x1670] ;  /* 0x00167000011c7983 */ /* 0x000ea20000300800 */
[----:B------:R-:W-:-:S03]  /*23a10*/  MOV R25, R10 ;  /* 0x0000000a00197202 */ /* 0x000fc60000000f00 */
[----:B------:R-:W3:Y:S04]  /*23a20*/  LDL.LU R23, [R1+0x618] ;  /* 0x0006180001177983 */ /* 0x000ee80000300800 */
[----:B------:R-:W3:Y:S04]  /*23a30*/  LDL.LU R22, [R1+0x61c] ;  /* 0x00061c0001167983 */ /* 0x000ee80000300800 */
[----:B------:R-:W3:Y:S04]  /*23a40*/  LDL.LU R10, [R1+0x620] ;  /* 0x00062000010a7983 */ /* 0x000ee80000300800 */
[----:B------:R-:W3:Y:S04]  /*23a50*/  LDL.LU R7, [R1+0x624] ;  /* 0x0006240001077983 */ /* 0x000ee80000300800 */
[----:B------:R-:W3:Y:S04]  /*23a60*/  LDL.LU R6, [R1+0x628] ;  /* 0x0006280001067983 */ /* 0x000ee80000300800 */
[----:B------:R-:W3:Y:S04]  /*23a70*/  LDL.LU R0, [R1+0x62c] ;  /* 0x00062c0001007983 */ /* 0x000ee80000300800 */
[----:B------:R0:W-:Y:S01]  /*23a80*/  STL.64 [R1+0x1658], R20 ;  /* 0x0016581401007387 */ /* 0x0001e20000100a00 */
[----:B------:R-:W-:-:S02]  /*23a90*/  FMUL R12, R29, R12 ;  /* 0x0000000c1d0c7220 */ /* 0x000fc40000400000 */
[----:B------:R-:W-:Y:S01]  /*23aa0*/  FMUL R13, R29, R13 ;  /* 0x0000000d1d0d7220 */ /* 0x000fe20000400000 */
[----:B0-----:R-:W3:Y:S04]  /*23ab0*/  LDL.LU R20, [R1+0xf0] ;  /* 0x0000f00001147983 */ /* 0x001ee80000300800 */
[----:B------:R-:W3:Y:S04]  /*23ac0*/  LDL.LU R21, [R1+0xf4] ;  /* 0x0000f40001157983 */ /* 0x000ee80000300800 */
[----:B------:R-:W-:Y:S04]  /*23ad0*/  STL [R1+0x1628], R11 ;  /* 0x0016280b01007387 */ /* 0x000fe80000100800 */
[----:B------:R-:W-:Y:S04]  /*23ae0*/  STL.64 [R1+0x1620], R8 ;  /* 0x0016200801007387 */ /* 0x000fe80000100a00 */
[----:B------:R-:W4:Y:S01]  /*23af0*/  LDL.LU.64 R26, [R1+0x1668] ;  /* 0x00166800011a7983 */ /* 0x000f220000300a00 */
[----:B--2---:R-:W-:-:S02]  /*23b00*/  FMUL R14, R28, R14 ;  /* 0x0000000e1c0e7220 */ /* 0x004fc40000400000 */
[----:B------:R-:W-:-:S07]  /*23b10*/  FMUL R15, R28, R15 ;  /* 0x0000000f1c0f7220 */ /* 0x000fce0000400000 */
[----:B-1----:R-:W-:Y:S01]  /*23b20*/  HMMA.16816.F32 R12, R16, R24, R12 ;  /* 0x00000018100c723c */ /* 0x002fe2000000180c */
[----:B------:R-:W2:Y:S11]  /*23b30*/  LDL.LU.64 R24, [R1+0x1660] ;  /* 0x0016600001187983 */ /* 0x000eb60000300a00 */
[----:B------:R-:W-:Y:S11]  /*23b40*/  @!UPT UIADD3 URZ, URZ, URZ, URZ ;  /* 0x0000003f3f3ff290 */ /* 0x000ff6000fffe03f */
[----:B------:R-:W-:Y:S04]  /*23b50*/  STL.64 [R1+0x1d0], R12 ;  /* 0x0001d00c01007387 */ /* 0x000fe80000100a00 */
[----:B------:R3:W-:Y:S02]  /*23b60*/  STL.64 [R1+0x1d8], R14 ;  /* 0x0001d80e01007387 */ /* 0x0007e40000100a00 */
[C---:B---3--:R-:W-:Y:S02]  /*23b70*/  FMUL R14, R28.reuse, R23 ;  /* 0x000000171c0e7220 */ /* 0x048fe40000400000 */
[----:B------:R-:W-:Y:S02]  /*23b80*/  FMUL R15, R28, R22 ;  /* 0x000000161c0f7220 */ /* 0x000fe40000400000 */
[----:B----4-:R-:W-:-:S02]  /*23b90*/  FMUL R12, R29, R27 ;  /* 0x0000001b1d0c7220 */ /* 0x010fc40000400000 */
[----:B------:R-:W-:-:S07]  /*23ba0*/  FMUL R13, R29, R26 ;  /* 0x0000001a1d0d7220 */ /* 0x000fce0000400000 */
[----:B--2---:R-:W-:Y:S07]  /*23bb0*/  HMMA.16816.F32 R24, R16, R24, R12 ;  /* 0x000000181018723c */ /* 0x004fee000000180c */
[C---:B------:R-:W-:Y:S02]  /*23bc0*/  FMUL R12, R29.reuse, R10 ;  /* 0x0000000a1d0c7220 */ /* 0x040fe40000400000 */
[----:B------:R-:W-:Y:S02]  /*23bd0*/  FMUL R13, R29, R7 ;  /* 0x000000071d0d7220 */ /* 0x000fe40000400000 */
[----:B------:R-:W-:-:S02]  /*23be0*/  FMUL R14, R28, R6 ;  /* 0x000000061c0e7220 */ /* 0x000fc40000400000 */
[----:B------:R-:W-:-:S07]  /*23bf0*/  FMUL R15, R28, R0 ;  /* 0x000000001c0f7220 */ /* 0x000fce0000400000 */
[----:B------:R-:W-:Y:S03]  /*23c00*/  HMMA.16816.F32 R4, R16, R4, R12 ;  /* 0x000000041004723c */ /* 0x000fe6000000180c */
[----:B------:R-:W-:Y:S04]  /*23c10*/  STL.64 [R1+0x1b0], R24 ;  /* 0x0001b01801007387 */ /* 0x000fe80000100a00 */
[----:B------:R0:W-:Y:S04]  /*23c20*/  STL.64 [R1+0x1b8], R26 ;  /* 0x0001b81a01007387 */ /* 0x0001e80000100a00 */
[----:B0-----:R-:W2:Y:S04]  /*23c30*/  LDL.LU R26, [R1+0x630] ;  /* 0x00063000011a7983 */ /* 0x001ea80000300800 */
[----:B------:R-:W3:Y:S08]  /*23c40*/  LDL.LU R23, [R1+0x634] ;  /* 0x0006340001177983 */ /* 0x000ef00000300800 */
[----:B------:R-:W-:Y:S04]  /*23c50*/  STL.64 [R1+0x1a0], R4 ;  /* 0x0001a00401007387 */ /* 0x000fe80000100a00 */
[----:B------:R0:W-:Y:S04]  /*23c60*/  STL.64 [R1+0x1a8], R6 ;  /* 0x0001a80601007387 */ /* 0x0001e80000100a00 */
[----:B------:R-:W4:Y:S04]  /*23c70*/  LDL.LU R22, [R1+0x638] ;  /* 0x0006380001167983 */ /* 0x000f280000300800 */
[----:B------:R-:W4:Y:S04]  /*23c80*/  LDL.LU R11, [R1+0x63c] ;  /* 0x00063c00010b7983 */ /* 0x000f280000300800 */
[----:B------:R-:W4:Y:S04]  /*23c90*/  LDL.LU R10, [R1+0x640] ;  /* 0x00064000010a7983 */ /* 0x000f280000300800 */
[----:B------:R-:W4:Y:S04]  /*23ca0*/  LDL.LU R9, [R1+0x644] ;  /* 0x0006440001097983 */ /* 0x000f280000300800 */
[----:B------:R-:W4:Y:S04]  /*23cb0*/  LDL.LU R8, [R1+0x648] ;  /* 0x0006480001087983 */ /* 0x000f280000300800 */
[----:B0-----:R-:W4:Y:S04]  /*23cc0*/  LDL.LU R7, [R1+0x64c] ;  /* 0x00064c0001077983 */ /* 0x001f280000300800 */
[----:B------:R-:W4:Y:S04]  /*23cd0*/  LDL.LU R24, [R1+0xc0] ;  /* 0x0000c00001187983 */ /* 0x000f280000300800 */
[----:B------:R-:W4:Y:S01]  /*23ce0*/  LDL.LU R25, [R1+0xc4] ;  /* 0x0000c40001197983 */ /* 0x000f220000300800 */
[----:B--2---:R-:W-:-:S02]  /*23cf0*/  FMUL R12, R29, R26 ;  /* 0x0000001a1d0c7220 */ /* 0x004fc40000400000 */
[----:B---3--:R-:W-:Y:S02]  /*23d00*/  FMUL R13, R29, R23 ;  /* 0x000000171d0d7220 */ /* 0x008fe40000400000 */
[C---:B----4-:R-:W-:Y:S02]  /*23d10*/  FMUL R14, R28.reuse, R22 ;  /* 0x000000161c0e7220 */ /* 0x050fe40000400000 */
[----:B------:R-:W-:-:S07]  /*23d20*/  FMUL R15, R28, R11 ;  /* 0x0000000b1c0f7220 */ /* 0x000fce0000400000 */
[----:B------:R-:W-:Y:S01]  /*23d30*/  HMMA.16816.F32 R12, R16, R20, R12 ;  /* 0x00000014100c723c */ /* 0x000fe2000000180c */
[----:B------:R0:W-:Y:S04]  /*23d40*/  STL.64 [R1+0x1650], R24 ;  /* 0x0016501801007387 */ /* 0x0001e80000100a00 */
[----:B0-----:R-:W2:Y:S04]  /*23d50*/  LDL.LU R24, [R1+0xd0] ;  /* 0x0000d00001187983 */ /* 0x001ea80000300800 */
[----:B------:R-:W2:Y:S04]  /*23d60*/  LDL.LU R25, [R1+0xd4] ;  /* 0x0000d40001197983 */ /* 0x000ea80000300800 */
[----:B------:R-:W3:Y:S04]  /*23d70*/  LDL.LU R6, [R1+0x650] ;  /* 0x0006500001067983 */ /* 0x000ee80000300800 */
[----:B------:R-:W4:Y:S04]  /*23d80*/  LDL.LU R5, [R1+0x654] ;  /* 0x0006540001057983 */ /* 0x000f280000300800 */
[----:B------:R-:W2:Y:S04]  /*23d90*/  LDL.LU R4, [R1+0x658] ;  /* 0x0006580001047983 */ /* 0x000ea80000300800 */
[----:B------:R-:W2:Y:S04]  /*23da0*/  LDL.LU R0, [R1+0x65c] ;  /* 0x00065c0001007983 */ /* 0x000ea80000300800 */
[----:B------:R-:W2:Y:S04]  /*23db0*/  LDL.LU.64 R20, [R1+0x1658] ;  /* 0x0016580001147983 */ /* 0x000ea80000300a00 */
[----:B------:R0:W-:Y:S04]  /*23dc0*/  STL.64 [R1+0x190], R12 ;  /* 0x0001900c01007387 */ /* 0x0001e80000100a00 */
[----:B------:R1:W-:Y:S04]  /*23dd0*/  STL.64 [R1+0x198], R14 ;  /* 0x0001980e01007387 */ /* 0x0003e80000100a00 */
[----:B------:R-:W3:Y:S01]  /*23de0*/  LDL.LU R22, [R1+0x660] ;  /* 0x0006600001167983 */ /* 0x000ee20000300800 */
[----:B0-----:R-:W-:-:S03]  /*23df0*/  FMUL R12, R29, R10 ;  /* 0x0000000a1d0c7220 */ /* 0x001fc60000400000 */
[----:B------:R-:W3:Y:S01]  /*23e00*/  LDL.LU R11, [R1+0x664] ;  /* 0x00066400010b7983 */ /* 0x000ee20000300800 */
[----:B------:R-:W-:Y:S02]  /*23e10*/  FMUL R13, R29, R9 ;  /* 0x000000091d0d7220 */ /* 0x000fe40000400000 */
[C---:B-1----:R-:W-:Y:S02]  /*23e20*/  FMUL R14, R28.reuse, R8 ;  /* 0x000000081c0e7220 */ /* 0x042fe40000400000 */
[----:B------:R-:W-:-:S07]  /*23e30*/  FMUL R15, R28, R7 ;  /* 0x000000071c0f7220 */ /* 0x000fce0000400000 */
[----:B--2---:R-:W-:Y:S11]  /*23e40*/  HMMA.16816.F32 R12, R16, R20, R12 ;  /* 0x00000014100c723c */ /* 0x004ff6000000180c */
[----:B------:R-:W-:Y:S11]  /*23e50*/  @!UPT UIADD3 URZ, URZ, URZ, URZ ;  /* 0x0000003f3f3ff290 */ /* 0x000ff6000fffe03f */
[----:B------:R-:W-:Y:S01]  /*23e60*/  @!UPT UIADD3 URZ, URZ, URZ, URZ ;  /* 0x0000003f3f3ff290 */ /* 0x000fe2000fffe03f */
[----:B------:R3:W-:Y:S04]  /*23e70*/  STL.64 [R1+0x180], R12 ;  /* 0x0001800c01007387 */ /* 0x0007e80000100a00 */
[----:B------:R0:W-:Y:S04]  /*23e80*/  STL.64 [R1+0x188], R14 ;  /* 0x0001880e01007387 */ /* 0x0001e80000100a00 */
[----:B------:R-:W2:Y:S04]  /*23e90*/  LDL.LU R10, [R1+0x668] ;  /* 0x00066800010a7983 */ /* 0x000ea80000300800 */
[----:B------:R-:W2:Y:S01]  /*23ea0*/  LDL.LU R7, [R1+0x66c] ;  /* 0x00066c0001077983 */ /* 0x000ea20000300800 */
[----:B---3--:R-:W-:-:S02]  /*23eb0*/  FMUL R12, R29, R6 ;  /* 0x000000061d0c7220 */ /* 0x008fc40000400000 */
[----:B----4-:R-:W-:Y:S01]  /*23ec0*/  FMUL R13, R29, R5 ;  /* 0x000000051d0d7220 */ /* 0x010fe20000400000 */
[----:B------:R-:W3:Y:S01]  /*23ed0*/  LDL.LU R6, [R1+0x670] ;  /* 0x0006700001067983 */ /* 0x000ee20000300800 */
[C---:B0-----:R-:W-:Y:S02]  /*23ee0*/  FMUL R14, R28.reuse, R4 ;  /* 0x000000041c0e7220 */ /* 0x041fe40000400000 */
[----:B------:R-:W-:Y:S01]  /*23ef0*/  FMUL R15, R28, R0 ;  /* 0x000000001c0f7220 */ /* 0x000fe20000400000 */
[----:B------:R-:W4:Y:S04]  /*23f00*/  LDL.LU R5, [R1+0x674] ;  /* 0x0006740001057983 */ /* 0x000f280000300800 */
[----:B------:R-:W2:Y:S04]  /*23f10*/  LDL.LU R4, [R1+0x678] ;  /* 0x0006780001047983 */ /* 0x000ea80000300800 */
[----:B------:R-:W2:Y:S04]  /*23f20*/  LDL.LU R0, [R1+0x67c] ;  /* 0x00067c0001007983 */ /* 0x000ea80000300800 */
[----:B------:R-:W2:Y:S04]  /*23f30*/  LDL.LU R8, [R1+0x90] ;  /* 0x0000900001087983 */ /* 0x000ea80000300800 */
[----:B------:R-:W2:Y:S01]  /*23f40*/  LDL.LU R9, [R1+0x94] ;  /* 0x0000940001097983 */ /* 0x000ea20000300800 */
[----:B------:R-:W-:Y:S01]  /*23f50*/  HMMA.16816.F32 R12, R16, R24, R12 ;  /* 0x00000018100c723c */ /* 0x000fe2000000180c */
[----:B------:R-:W-:-:S02]  /*23f60*/  IMAD.MOV.U32 R20, RZ, RZ, R2 ;  /* 0x000000ffff147224 */ /* 0x000fc400078e0002 */
[----:B--2---:R0:W-:Y:S04]  /*23f70*/  STL.64 [R1+0x1640], R8 ;  /* 0x0016400801007387 */ /* 0x0041e80000100a00 */
[----:B0-----:R-:W2:Y:S04]  /*23f80*/  LDL.LU R8, [R1+0xb0] ;  /* 0x0000b00001087983 */ /* 0x001ea80000300800 */
[----:B------:R-:W2:Y:S04]  /*23f90*/  LDL.LU R9, [R1+0xb4] ;  /* 0x0000b40001097983 */ /* 0x000ea80000300800 */
[----:B------:R-:W2:Y:S04]  /*23fa0*/  LDL.LU.64 R24, [R1+0x1650] ;  /* 0x0016500001187983 */ /* 0x000ea80000300a00 */
[----:B------:R-:W3:Y:S04]  /*23fb0*/  LDL.LU R2, [R1+0x164c] ;  /* 0x00164c0001027983 */ /* 0x000ee80000300800 */
[----:B------:R0:W-:Y:S04]  /*23fc0*/  STL.64 [R1+0x170], R12 ;  /* 0x0001700c01007387 */ /* 0x0001e80000100a00 */
[----:B------:R1:W-:Y:S01]  /*23fd0*/  STL.64 [R1+0x178], R14 ;  /* 0x0001780e01007387 */ /* 0x0003e20000100a00 */
[----:B0-----:R-:W-:-:S02]  /*23fe0*/  FMUL R12, R29, R22 ;  /* 0x000000161d0c7220 */ /* 0x001fc40000400000 */
[C---:B------:R-:W-:Y:S02]  /*23ff0*/  FMUL R13, R29.reuse, R11 ;  /* 0x0000000b1d0d7220 */ /* 0x040fe40000400000 */
[C---:B-1----:R-:W-:Y:S02]  /*24000*/  FMUL R14, R28.reuse, R10 ;  /* 0x0000000a1c0e7220 */ /* 0x042fe40000400000 */
[----:B------:R-:W-:Y:S01]  /*24010*/  FMUL R15, R28, R7 ;  /* 0x000000071c0f7220 */ /* 0x000fe20000400000 */
[----:B------:R-:W-:Y:S02]  /*24020*/  MOV R21, R3 ;  /* 0x0000000300157202 */ /* 0x000fe40000000f00 */
[----:B------:R-:W4:Y:S04]  /*24030*/  LDL.LU R3, [R1+0x1648] ;  /* 0x0016480001037983 */ /* 0x000f280000300800 */
[----:B--2---:R-:W-:Y:S07]  /*24040*/  HMMA.16816.F32 R24, R16, R24, R12 ;  /* 0x000000181018723c */ /* 0x004fee000000180c */
[----:B---3--:R-:W-:-:S02]  /*24050*/  FMUL R12, R29, R6 ;  /* 0x000000061d0c7220 */ /* 0x008fc40000400000 */
[----:B----4-:R-:W-:Y:S02]  /*24060*/  FMUL R13, R29, R5 ;  /* 0x000000051d0d7220 */ /* 0x010fe40000400000 */
[C---:B------:R-:W-:Y:S02]  /*24070*/  FMUL R14, R28.reuse, R4 ;  /* 0x000000041c0e7220 */ /* 0x040fe40000400000 */
[----:B------:R-:W-:-:S10]  /*24080*/  FMUL R15, R28, R0 ;  /* 0x000000001c0f7220 */ /* 0x000fd40000400000 */
[----:B------:R0:W-:Y:S04]  /*24090*/  STL.64 [R1+0x160], R24 ;  /* 0x0001601801007387 */ /* 0x0001e80000100a00 */
[----:B------:R-:W-:Y:S01]  /*240a0*/  STL.64 [R1+0x168], R26 ;  /* 0x0001681a01007387 */ /* 0x000fe20000100a00 */
[----:B------:R-:W-:Y:S03]  /*240b0*/  HMMA.16816.F32 R12, R16, R8, R12 ;  /* 0x00000008100c723c */ /* 0x000fe6000000180c */
[----:B0-----:R-:W2:Y:S04]  /*240c0*/  LDL.LU R24, [R1+0x680] ;  /* 0x0006800001187983 */ /* 0x001ea80000300800 */
[----:B------:R-:W3:Y:S04]  /*240d0*/  LDL.LU R23, [R1+0x684] ;  /* 0x0006840001177983 */ /* 0x000ee80000300800 */
[----:B------:R-:W4:Y:S04]  /*240e0*/  LDL.LU R5, [R1+0x688] ;  /* 0x0006880001057983 */ /* 0x000f280000300800 */
[----:B------:R-:W2:Y:S04]  /*240f0*/  LDL.LU R4, [R1+0x68c] ;  /* 0x00068c0001047983 */ /* 0x000ea80000300800 */
[----:B------:R-:W2:Y:S04]  /*24100*/  LDL.LU.64 R8, [R1+0x1640] ;  /* 0x0016400001087983 */ /* 0x000ea80000300a00 */
[----:B------:R-:W2:Y:S04]  /*24110*/  LDL.LU R22, [R1+0x690] ;  /* 0x0006900001167983 */ /* 0x000ea80000300800 */
[----:B--2---:R-:W-:Y:S04]  /*24120*/  STL [R1+0x1638], R22 ;  /* 0x0016381601007387 */ /* 0x004fe80000100800 */
[----:B------:R-:W-:Y:S04]  /*24130*/  STL.64 [R1+0x150], R12 ;  /* 0x0001500c01007387 */ /* 0x000fe80000100a00 */
[----:B------:R-:W-:Y:S04]  /*24140*/  STL.64 [R1+0x158], R14 ;  /* 0x0001580e01007387 */ /* 0x000fe80000100a00 */
[----:B------:R0:W-:Y:S04]  /*24150*/  STL.64 [R1+0x1630], R20 ;  /* 0x0016301401007387 */ /* 0x0001e80000100a00 */
[----:B------:R-:W2:Y:S04]  /*24160*/  LDL.LU R11, [R1+0x694] ;  /* 0x00069400010b7983 */ /* 0x000ea80000300800 */
[----:B------:R-:W2:Y:S04]  /*24170*/  LDL.LU R10, [R1+0x698] ;  /* 0x00069800010a7983 */ /* 0x000ea80000300800 */
[----:B------:R-:W2:Y:S01]  /*24180*/  LDL.LU R7, [R1+0x69c] ;  /* 0x00069c0001077983 */ /* 0x000ea20000300800 */
[----:B0-----:R-:W-:Y:S01]  /*24190*/  IMAD.MOV.U32 R20, RZ, RZ, R3 ;  /* 0x000000ffff147224 */ /* 0x001fe200078e0003 */
[----:B------:R-:W-:-:S02]  /*241a0*/  MOV R21, R2 ;  /* 0x0000000200157202 */ /* 0x000fc40000000f00 */
[----:B------:R-:W2:Y:S01]  /*241b0*/  LDL.LU R6, [R1+0x6a0] ;  /* 0x0006a00001067983 */ /* 0x000ea20000300800 */
[----:B------:R-:W-:-:S03]  /*241c0*/  FMUL R15, R28, R4 ;  /* 0x000000041c0f7220 */ /* 0x000fc60000400000 */
[----:B------:R-:W2:Y:S01]  /*241d0*/  LDL.LU R3, [R1+0x6a4] ;  /* 0x0006a40001037983 */ /* 0x000ea20000300800 */
[----:B----4-:R-:W-:-:S03]  /*241e0*/  FMUL R14, R28, R5 ;  /* 0x000000051c0e7220 */ /* 0x010fc60000400000 */
[----:B------:R-:W4:Y:S01]  /*241f0*/  LDL.LU R2, [R1+0x6a8] ;  /* 0x0006a80001027983 */ /* 0x000f220000300800 */
[----:B------:R-:W-:-:S03]  /*24200*/  FMUL R12, R29, R24 ;  /* 0x000000181d0c7220 */ /* 0x000fc60000400000 */
[----:B------:R-:W4:Y:S04]  /*24210*/  LDL.LU R0, [R1+0x6ac] ;  /* 0x0006ac0001007983 */ /* 0x000f280000300800 */
[----:B------:R-:W4:Y:S04]  /*24220*/  LDL.LU R4, [R1+0x60] ;  /* 0x0000600001047983 */ /* 0x000f280000300800 */
[----:B------:R-:W4:Y:S04]  /*24230*/  LDL.LU R5, [R1+0x64] ;  /* 0x0000640001057983 */ /* 0x000f280000300800 */
[----:B------:R-:W4:Y:S04]  /*24240*/  LDL.LU R24, [R1+0x50] ;  /* 0x0000500001187983 */ /* 0x000f280000300800 */
[----:B------:R-:W4:Y:S04]  /*24250*/  LDL.LU R25, [R1+0x54] ;  /* 0x0000540001197983 */ /* 0x000f280000300800 */
[----:B------:R-:W4:Y:S01]  /*24260*/  LDL.LU R22, [R1+0x1638] ;  /* 0x0016380001167983 */ /* 0x000f220000300800 */
[----:B---3--:R-:W-:-:S07]  /*24270*/  FMUL R13, R29, R23 ;  /* 0x000000171d0d7220 */ /* 0x008fce0000400000 */
[----:B------:R-:W-:Y:S01]  /*24280*/  HMMA.16816.F32 R12, R16, R20, R12 ;  /* 0x00000014100c723c */ /* 0x000fe2000000180c */
[----:B------:R-:W3:Y:S11]  /*24290*/  LDL.LU.64 R20, [R1+0x1630] ;  /* 0x0016300001147983 */ /* 0x000ef60000300a00 */
[----:B------:R-:W-:Y:S11]  /*242a0*/  @!UPT UIADD3 URZ, URZ, URZ, URZ ;  /* 0x0000003f3f3ff290 */ /* 0x000ff6000fffe03f */
[----:B------:R2:W-:Y:S04]  /*242b0*/  STL.64 [R1+0x140], R12 ;  /* 0x0001400c01007387 */ /* 0x0005e80000100a00 */
[----:B------:R0:W-:Y:S01]  /*242c0*/  STL.64 [R1+0x148], R14 ;  /* 0x0001480e01007387 */ /* 0x0001e20000100a00 */
[----:B--2---:R-:W-:-:S03]  /*242d0*/  FMUL R13, R29, R11 ;  /* 0x0000000b1d0d7220 */ /* 0x004fc60000400000 */
[----:B------:R-:W2:Y:S01]  /*242e0*/  LDL.LU R11, [R1+0x1628] ;  /* 0x00162800010b7983 */ /* 0x000ea20000300800 */
[C---:B0-----:R-:W-:Y:S02]  /*242f0*/  FMUL R14, R28.reuse, R10 ;  /* 0x0000000a1c0e7220 */ /* 0x041fe40000400000 */
[----:B------:R-:W-:Y:S02]  /*24300*/  FMUL R15, R28, R7 ;  /* 0x000000071c0f7220 */ /* 0x000fe40000400000 */
[----:B----4-:R-:W-:-:S07]  /*24310*/  FMUL R12, R29, R22 ;  /* 0x000000161d0c7220 */ /* 0x010fce0000400000 */
[----:B------:R-:W-:Y:S01]  /*24320*/  HMMA.16816.F32 R12, R16, R8, R12 ;  /* 0x00000008100c723c */ /* 0x000fe2000000180c */
[----:B------:R-:W4:Y:S11]  /*24330*/  LDL.LU.64 R8, [R1+0x1620] ;  /* 0x0016200001087983 */ /* 0x000f360000300a00 */
[----:B------:R-:W-:Y:S11]  /*24340*/  @!UPT UIADD3 URZ, URZ, URZ, URZ ;  /* 0x0000003f3f3ff290 */ /* 0x000ff6000fffe03f */
[----:B------:R0:W-:Y:S04]  /*24350*/  STL.64 [R1+0x130], R12 ;  /* 0x0001300c01007387 */ /* 0x0001e80000100a00 */
[----:B------:R1:W-:Y:S04]  /*24360*/  STL.64 [R1+0x138], R14 ;  /* 0x0001380e01007387 */ /* 0x0003e80000100a00 */
[----:B------:R-:W2:Y:S01]  /*24370*/  LDL.LU R10, [R1+0x6b0] ;  /* 0x0006b000010a7983 */ /* 0x000ea20000300800 */
[C---:B0-----:R-:W-:Y:S02]  /*24380*/  FMUL R12, R29.reuse, R6 ;  /* 0x000000061d0c7220 */ /* 0x041fe40000400000 */
[----:B------:R-:W-:-:S02]  /*24390*/  FMUL R13, R29, R3 ;  /* 0x000000031d0d7220 */ /* 0x000fc40000400000 */
[C---:B-1----:R-:W-:Y:S01]  /*243a0*/  FMUL R14, R28.reuse, R2 ;  /* 0x000000021c0e7220 */ /* 0x042fe20000400000 */
[----:B------:R-:W2:Y:S01]  /*243b0*/  LDL.LU R3, [R1+0x6b4] ;  /* 0x0006b40001037983 */ /* 0x000ea20000300800 */
[----:B------:R-:W-:-:S03]  /*243c0*/  FMUL R15, R28, R0 ;  /* 0x000000001c0f7220 */ /* 0x000fc60000400000 */
[----:B------:R-:W2:Y:S04]  /*243d0*/  LDL.LU R2, [R1+0x6b8] ;  /* 0x0006b80001027983 */ /* 0x000ea80000300800 */
[----:B---3--:R-:W-:Y:S01]  /*243e0*/  HMMA.16816.F32 R12, R16, R20, R12 ;  /* 0x00000014100c723c */ /* 0x008fe2000000180c */
[----:B------:R-:W3:Y:S04]  /*243f0*/  LDL.LU R0, [R1+0x6bc] ;  /* 0x0006bc0001007983 */ /* 0x000ee80000300800 */
[----:B------:R-:W2:Y:S04]  /*24400*/  LDL.LU R22, [R1+0x6c0] ;  /* 0x0006c00001167983 */ /* 0x000ea80000300800 */
[----:B------:R-:W3:Y:S11]  /*24410*/  LDL.LU R21, [R1+0x6c4] ;  /* 0x0006c40001157983 */ /* 0x000ef60000300800 */
[----:B------:R-:W-:Y:S03]  /*24420*/  @!UPT UIADD3 URZ, URZ, URZ, URZ ;  /* 0x0000003f3f3ff290 */ /* 0x000fe6000fffe03f */
[----:B------:R-:W-:Y:S04]  /*24430*/  STL.64 [R1+0x40], R12 ;  /* 0x0000400c01007387 */ /* 0x000fe80000100a00 */
[----:B------:R-:W-:Y:S04]  /*24440*/  STL.64 [R1+0x48], R14 ;  /* 0x0000480e01007387 */ /* 0x000fe80000100a00 */
[----:B------:R-:W3:Y:S04]  /*24450*/  LDL.LU R20, [R1+0x6c8] ;  /* 0x0006c80001147983 */ /* 0x000ee80000300800 */
[----:B--2---:R-:W-:Y:S04]  /*24460*/  STL [R1+0x1618], R22 ;  /* 0x0016181601007387 */ /* 0x004fe80000100800 */
[----:B---3--:R0:W-:Y:S04]  /*24470*/  STL.64 [R1+0x1610], R20 ;  /* 0x0016101401007387 */ /* 0x0081e80000100a00 */
[----:B0-----:R-:W2:Y:S01]  /*24480*/  LDL.LU R20, [R1+0x70] ;  /* 0x0000700001147983 */ /* 0x001ea20000300800 */
[----:B------:R-:W-:-:S02]  /*24490*/  IMAD.MOV.U32 R21, RZ, RZ, R11 ;  /* 0x000000ffff157224 */ /* 0x000fc400078e000b */
[C---:B------:R-:W-:Y:S01]  /*244a0*/  FMUL R12, R29.reuse, R10 ;  /* 0x0000000a1d0c7220 */ /* 0x040fe20000400000 */
[----:B------:R-:W3:Y:S01]  /*244b0*/  LDL.LU R7, [R1+0x6cc] ;  /* 0x0006cc0001077983 */ /* 0x000ee20000300800 */
[----:B------:R-:W-:Y:S02]  /*244c0*/  FMUL R13, R29, R3 ;  /* 0x000000031d0d7220 */ /* 0x000fe40000400000 */
[C---:B------:R-:W-:Y:S01]  /*244d0*/  FMUL R14, R28.reuse, R2 ;  /* 0x000000021c0e7220 */ /* 0x040fe20000400000 */
[----:B------:R-:W3:Y:S01]  /*244e0*/  LDL R6, [R1+0x1108] ;  /* 0x0011080001067983 */ /* 0x000ee20000100800 */
[----:B------:R-:W-:-:S03]  /*244f0*/  FMUL R15, R28, R0 ;  /* 0x000000001c0f7220 */ /* 0x000fc60000400000 */
[----:B------:R-:W3:Y:S04]  /*24500*/  LDL.LU R27, [R1+0x6d4] ;  /* 0x0006d400011b7983 */ /* 0x000ee80000300800 */
[----:B------:R-:W3:Y:S04]  /*24510*/  LDL.LU R26, [R1+0x6d8] ;  /* 0x0006d800011a7983 */ /* 0x000ee80000300800 */
[----:B------:R-:W3:Y:S04]  /*24520*/  LDL.LU R11, [R1+0x6dc] ;  /* 0x0006dc00010b7983 */ /* 0x000ee80000300800 */
[----:B------:R-:W3:Y:S01]  /*24530*/  LDL.LU R22, [R1+0x1618] ;  /* 0x0016180001167983 */ /* 0x000ee20000300800 */
[----:B--2---:R-:W-:Y:S03]  /*24540*/  HMMA.16816.F32 R12, R16, R20, R12 ;  /* 0x00000014100c723c */ /* 0x004fe6000000180c */
[----:B------:R-:W2:Y:S04]  /*24550*/  LDL.LU.64 R20, [R1+0x1610] ;  /* 0x0016100001147983 */ /* 0x000ea80000300a00 */
[----:B------:R-:W4:Y:S04]  /*24560*/  LDL.LU R10, [R1+0x6e0] ;  /* 0x0006e000010a7983 */ /* 0x000f280000300800 */
[----:B------:R-:W4:Y:S11]  /*24570*/  LDL.LU R3, [R1+0x6e4] ;  /* 0x0006e40001037983 */ /* 0x000f360000300800 */
[----:B------:R-:W-:Y:S01]  /*24580*/  @!UPT UIADD3 URZ, URZ, URZ, URZ ;  /* 0x0000003f3f3ff290 */ /* 0x000fe2000fffe03f */
[----:B------:R3:W-:Y:S04]  /*24590*/  STL.64 [R1+0x30], R12 ;  /* 0x0000300c01007387 */ /* 0x0007e80000100a00 */
[----:B------:R0:W-:Y:S04]  /*245a0*/  STL.64 [R1+0x38], R14 ;  /* 0x0000380e01007387 */ /* 0x0001e80000100a00 */
[----:B------:R-:W4:Y:S01]  /*245b0*/  LDL.LU R2, [R1+0x6e8] ;  /* 0x0006e80001027983 */ /* 0x000f220000300800 */
[----:B---3--:R-:W-:-:S03]  /*245c0*/  FMUL R12, R29, R22 ;  /* 0x000000161d0c7220 */ /* 0x008fc60000400000 */
[----:B------:R-:W3:Y:S01]  /*245d0*/  LDL.LU R0, [R1+0x6ec] ;  /* 0x0006ec0001007983 */ /* 0x000ee20000300800 */
[C---:B0-----:R-:W-:Y:S02]  /*245e0*/  FMUL R15, R28.reuse, R7 ;  /* 0x000000071c0f7220 */ /* 0x041fe40000400000 */
[C---:B--2---:R-:W-:Y:S02]  /*245f0*/  FMUL R13, R29.reuse, R21 ;  /* 0x000000151d0d7220 */ /* 0x044fe40000400000 */
[C---:B------:R-:W-:Y:S02]  /*24600*/  FMUL R14, R28.reuse, R20 ;  /* 0x000000141c0e7220 */ /* 0x040fe40000400000 */
[----:B------:R0:W-:Y:S05]  /*24610*/  LDSM.16.M88.4 R20, [R6+0x18000] ;  /* 0x018000000614783b */ /* 0x0001ea0000000200 */
[----:B------:R-:W-:Y:S01]  /*24620*/  HMMA.16816.F32 R12, R16, R4, R12 ;  /* 0x00000004100c723c */ /* 0x000fe2000000180c */
[----:B0-----:R-:W2:Y:S04]  /*24630*/  LDL.LU.64 R6, [R1+0x1608] ;  /* 0x0016080001067983 */ /* 0x001ea80000300a00 */
[----:B------:R-:W2:Y:S11]  /*24640*/  LDL.LU.64 R4, [R1+0x1600] ;  /* 0x0016000001047983 */ /* 0x000eb60000300a00 */
[----:B------:R-:W-:Y:S07]  /*24650*/  @!UPT UIADD3 URZ, URZ, URZ, URZ ;  /* 0x0000003f3f3ff290 */ /* 0x000fee000fffe03f */
[----:B------:R-:W-:Y:S04]  /*24660*/  STL.64 [R1+0x20], R12 ;  /* 0x0000200c01007387 */ /* 0x000fe80000100a00 */
[----:B------:R0:W-:Y:S04]  /*24670*/  STL.64 [R1+0x28], R14 ;  /* 0x0000280e01007387 */ /* 0x0001e80000100a00 */
[----:B0-----:R-:W2:Y:S01]  /*24680*/  LDL.LU R15, [R1+0x6d0] ;  /* 0x0006d000010f7983 */ /* 0x001ea20000300800 */
[----:B------:R-:W-:Y:S02]  /*24690*/  FMUL R13, R29, R27 ;  /* 0x0000001b1d0d7220 */ /* 0x000fe40000400000 */
[----:B------:R-:W-:-:S02]  /*246a0*/  FMUL R14, R28, R26 ;  /* 0x0000001a1c0e7220 */ /* 0x000fc40000400000 */
[----:B--2---:R-:W-:Y:S02]  /*246b0*/  FMUL R12, R29, R15 ;  /* 0x0000000f1d0c7220 */ /* 0x004fe40000400000 */
[----:B------:R-:W-:-:S07]  /*246c0*/  FMUL R15, R28, R11 ;  /* 0x0000000b1c0f7220 */ /* 0x000fce0000400000 */
[----:B------:R-:W-:Y:S01]  /*246d0*/  HMMA.16816.F32 R12, R16, R24, R12 ;  /* 0x00000018100c723c */ /* 0x000fe2000000180c */
[----:B------:R-:W2:Y:S04]  /*246e0*/  LDL.LU R24, [R1+0x6f0] ;  /* 0x0006f00001187983 */ /* 0x000ea80000300800 */
[----:B------:R-:W2:Y:S11]  /*246f0*/  LDL.LU R25, [R1+0x6f4] ;  /* 0x0006f40001197983 */ /* 0x000eb60000300800 */
[----:B------:R-:W-:Y:S07]  /*24700*/  @!UPT UIADD3 URZ, URZ, URZ, URZ ;  /* 0x0000003f3f3ff290 */ /* 0x000fee000fffe03f */
[----:B------:R4:W-:Y:S04]  /*24710*/  STL.64 [R1+0x10], R12 ;  /* 0x0000100c01007387 */ /* 0x0009e80000100a00 */
[----:B------:R0:W-:Y:S04]  /*24720*/  STL.64 [R1+0x18], R14 ;  /* 0x0000180e01007387 */ /* 0x0001e80000100a00 */
[----:B------:R-:W2:Y:S01]  /*24730*/  LDL.LU R11, [R1+0x6f8] ;  /* 0x0006f800010b7983 */ /* 0x000ea20000300800 */
[C---:B----4-:R-:W-:Y:S02]  /*24740*/  FMUL R12, R29.reuse, R10 ;  /* 0x0000000a1d0c7220 */ /* 0x050fe40000400000 */
[----:B------:R-:W-:Y:S01]  /*24750*/  FMUL R13, R29, R3 ;  /* 0x000000031d0d7220 */ /* 0x000fe20000400000 */
[----:B------:R-:W4:Y:S01]  /*24760*/  LDL.LU R10, [R1+0x6fc] ;  /* 0x0006fc00010a7983 */ /* 0x000f220000300800 */
[----:B0-----:R-:W-:-:S02]  /*24770*/  FMUL R14, R28, R2 ;  /* 0x000000021c0e7220 */ /* 0x001fc40000400000 */
[----:B---3--:R-:W-:-:S07]  /*24780*/  FMUL R15, R28, R0 ;  /* 0x000000001c0f7220 */ /* 0x008fce0000400000 */
[----:B------:R-:W-:Y:S11]  /*24790*/  HMMA.16816.F32 R12, R16, R4, R12 ;  /* 0x00000004100c723c */ /* 0x000ff6000000180c */
[----:B------:R-:W-:Y:S11]  /*247a0*/  @!UPT UIADD3 URZ, URZ, URZ, URZ ;  /* 0x0000003f3f3ff290 */ /* 0x000ff6000fffe03f */
[----:B------:R-:W-:Y:S02]  /*247b0*/  @!UPT UIADD3 URZ, URZ, URZ, URZ ;  /* 0x0000003f3f3ff290 */ /* 0x000fe4000fffe03f */
[----:B------:R-:W-:-:S05]  /*247c0*/  IMAD.MOV.U32 R0, RZ, RZ, R15 ;  /* 0x000000ffff007224 */ /* 0x000fca00078e000f */
[----:B------:R0:W-:Y:S04]  /*247d0*/  STL [R1+0x1294], R0 ;  /* 0x0012940001007387 */ /* 0x0001e80000100800 */
[----:B0-----:R-:W3:Y:S01]  /*247e0*/  LDL R0, [R1+0x1108] ;  /* 0x0011080001007983 */ /* 0x001ee20000100800 */
[----:B------:R-:W-:Y:S01]  /*247f0*/  MOV R4, R12 ;  /* 0x0000000c00047202 */ /* 0x000fe20000000f00 */
[----:B------:R-:W-:Y:S01]  /*24800*/  IMAD.MOV.U32 R3, RZ, RZ, R13 ;  /* 0x000000ffff037224 */ /* 0x000fe200078e000d */
[----:B------:R-:W-:-:S05]  /*24810*/  MOV R2, R14 ;  /* 0x0000000e00027202 */ /* 0x000fca0000000f00 */
[----:B------:R-:W-:Y:S04]  /*24820*/  STL [R1+0x1290], R2 ;  /* 0x0012900201007387 */ /* 0x000fe80000100800 */
[----:B------:R-:W-:Y:S04]  /*24830*/  STL [R1+0x128c], R3 ;  /* 0x00128c0301007387 */ /* 0x000fe80000100800 */
[----:B------:R-:W-:Y:S04]  /*24840*/  STL [R1+0x1288], R4 ;  /* 0x0012880401007387 */ /* 0x000fe80000100800 */
[----:B------:R-:W-:Y:S04]  /*24850*/  STL.64 [R1+0x1538], R6 ;  /* 0x0015380601007387 */ /* 0x000fe80000100a00 */
[----:B------:R-:W-:Y:S04]  /*24860*/  STL [R1+0x1298], R29 ;  /* 0x0012981d01007387 */ /* 0x000fe80000100800 */
[----:B---3--:R-:W0:Y:S04]  /*24870*/  LDSM.16.M88.4 R12, [R0+0x18400] ;  /* 0x01840000000c783b */ /* 0x008e280000000200 */
[----:B0-----:R0:W-:Y:S04]  /*24880*/  STL [R1+0x14ec], R12 ;  /* 0x0014ec0c01007387 */ /* 0x0011e80000100800 */
[----:B------:R1:W-:Y:S04]  /*24890*/  STL [R1+0x14e8], R13 ;  /* 0x0014e80d01007387 */ /* 0x0003e80000100800 */
[----:B------:R3:W-:Y:S04]  /*248a0*/  STL [R1+0x14e4], R14 ;  /* 0x0014e40e01007387 */ /* 0x0007e80000100800 */
[----:B------:R2:W-:Y:S04]  /*248b0*/  STL [R1+0x14e0], R15 ;  /* 0x0014e00f01007387 */ /* 0x0005e80000100800 */
[----:B0-----:R-:W4:Y:S04]  /*248c0*/  LDL.LU R12, [R1+0x490] ;  /* 0x00049000010c7983 */ /* 0x001f280000300800 */
[----:B-1----:R-:W4:Y:S04]  /*248d0*/  LDL.LU R13, [R1+0x494] ;  /* 0x00049400010d7983 */ /* 0x002f280000300800 */
[----:B---3--:R-:W3:Y:S04]  /*248e0*/  LDL.LU R14, [R1+0x498] ;  /* 0x00049800010e7983 */ /* 0x008ee80000300800 */
[----:B--2---:R-:W3:Y:S04]  /*248f0*/  LDL.LU R15, [R1+0x49c] ;  /* 0x00049c00010f7983 */ /* 0x004ee80000300800 */
[----:B---3--:R0:W-:Y:S04]  /*24900*/  STL.64 [R1+0x15b0], R14 ;  /* 0x0015b00e01007387 */ /* 0x0081e80000100a00 */
[----:B----4-:R-:W-:Y:S04]  /*24910*/  STL.64 [R1+0x15a8], R12 ;  /* 0x0015a80c01007387 */ /* 0x010fe80000100a00 */
[----:B0-----:R-:W2:Y:S04]  /*24920*/  LDL.64 R14, [R1+0xe8] ;  /* 0x0000e800010e7983 */ /* 0x001ea80000100a00 */
[----:B--2---:R0:W-:Y:S04]  /*24930*/  STL.64 [R1+0x15b8], R14 ;  /* 0x0015b80e01007387 */ /* 0x0041e80000100a00 */
[----:B0-----:R-:W2:Y:S04]  /*24940*/  LDL.64 R14, [R1+0xf8] ;  /* 0x0000f800010e7983 */ /* 0x001ea80000100a00 */
[----:B--2---:R0:W-:Y:S04]  /*24950*/  STL.64 [R1+0x15c8], R14 ;  /* 0x0015c80e01007387 */ /* 0x0041e80000100a00 */
[----:B0-----:R-:W2:Y:S04]  /*24960*/  LDL.64 R14, [R1+0x108] ;  /* 0x00010800010e7983 */ /* 0x001ea80000100a00 */
[----:B--2---:R0:W-:Y:S04]  /*24970*/  STL.64 [R1+0x15e0], R14 ;  /* 0x0015e00e01007387 */ /* 0x0041e80000100a00 */
[----:B0-----:R-:W2:Y:S04]  /*24980*/  LDL.64 R14, [R1+0x118] ;  /* 0x00011800010e7983 */ /* 0x001ea80000100a00 */
[----:B--2---:R0:W-:Y:S04]  /*24990*/  STL.64 [R1+0x15e8], R14 ;  /* 0x0015e80e01007387 */ /* 0x0041e80000100a00 */
[----:B------:R-:W2:Y:S04]  /*249a0*/  LDL.64 R6, [R1+0xc8] ;  /* 0x0000c80001067983 */ /* 0x000ea80000100a00 */
[----:B0-----:R-:W3:Y:S04]  /*249b0*/  LDL.64 R14, [R1+0x128] ;  /* 0x00012800010e7983 */ /* 0x001ee80000100a00 */
[----:B--2---:R0:W-:Y:S04]  /*249c0*/  STL.64 [R1+0x15c0], R6 ;  /* 0x0015c00601007387 */ /* 0x0041e80000100a00 */
[----:B------:R-:W2:Y:S04]  /*249d0*/  LDL.LU R4, [R1+0x4b0] ;  /* 0x0004b00001047983 */ /* 0x000ea80000300800 */
[----:B------:R-:W2:Y:S04]  /*249e0*/  LDL.LU R5, [R1+0x4b4] ;  /* 0x0004b40001057983 */ /* 0x000ea80000300800 */
[----:B0-----:R-:W4:Y:S04]  /*249f0*/  LDL.LU R6, [R1+0x4b8] ;  /* 0x0004b80001067983 */ /* 0x001f280000300800 */
[----:B------:R-:W4:Y:S04]  /*24a00*/  LDL.LU R7, [R1+0x4bc] ;  /* 0x0004bc0001077983 */ /* 0x000f280000300800 */
[----:B----4-:R-:W-:Y:S04]  /*24a10*/  STL.64 [R1+0x15d8], R6 ;  /* 0x0015d80601007387 */ /* 0x010fe80000100a00 */
[----:B--2---:R0:W-:Y:S04]  /*24a20*/  STL.64 [R1+0x15d0], R4 ;  /* 0x0015d00401007387 */ /* 0x0041e80000100a00 */
[----:B0-----:R-:W2:Y:S04]  /*24a30*/  LDL.LU R4, [R1+0x4c0] ;  /* 0x0004c00001047983 */ /* 0x001ea80000300800 */
[----:B------:R-:W2:Y:S04]  /*24a40*/  LDL.LU R5, [R1+0x4c4] ;  /* 0x0004c40001057983 */ /* 0x000ea80000300800 */
[----:B------:R-:W4:Y:S04]  /*24a50*/  LDL.LU R6, [R1+0x4c8] ;  /* 0x0004c80001067983 */ /* 0x000f280000300800 */
[----:B------:R-:W4:Y:S01]  /*24a60*/  LDL.LU R7, [R1+0x4cc] ;  /* 0x0004cc0001077983 */ /* 0x000f220000300800 */
[----:B------:R-:W-:-:S02]  /*24a70*/  FMUL R24, R29, R24 ;  /* 0x000000181d187220 */ /* 0x000fc40000400000 */
[----:B------:R-:W-:Y:S02]  /*24a80*/  FMUL R25, R29, R25 ;  /* 0x000000191d197220 */ /* 0x000fe40000400000 */
[C---:B------:R-:W-:Y:S01]  /*24a90*/  FMUL R26, R28.reuse, R11 ;  /* 0x0000000b1c1a7220 */ /* 0x040fe20000400000 */
[----:B----4-:R-:W-:Y:S04]  /*24aa0*/  STL.64 [R1+0x15f8], R6 ;  /* 0x0015f80601007387 */ /* 0x010fe80000100a00 */
[----:B--2---:R0:W-:Y:S04]  /*24ab0*/  STL.64 [R1+0x15f0], R4 ;  /* 0x0015f00401007387 */ /* 0x0041e80000100a00 */
[----:B0-----:R-:W2:Y:S04]  /*24ac0*/  LDL.LU R4, [R1+0x4e0] ;  /* 0x0004e00001047983 */ /* 0x001ea80000300800 */
[----:B------:R-:W2:Y:S04]  /*24ad0*/  LDL.LU R5, [R1+0x4e4] ;  /* 0x0004e40001057983 */ /* 0x000ea80000300800 */
[----:B------:R-:W2:Y:S04]  /*24ae0*/  LDL.LU R6, [R1+0x4e8] ;  /* 0x0004e80001067983 */ /* 0x000ea80000300800 */
[----:B------:R-:W2:Y:S01]  /*24af0*/  LDL.LU R7, [R1+0x4ec] ;  /* 0x0004ec0001077983 */ /* 0x000ea20000300800 */
[----:B------:R-:W-:-:S07]  /*24b00*/  FMUL R27, R28, R10 ;  /* 0x0000000a1c1b7220 */ /* 0x000fce0000400000 */
[----:B------:R-:W-:Y:S01]  /*24b10*/  HMMA.16816.F32 R16, R16, R8, R24 ;  /* 0x000000081010723c */ /* 0x000fe20000001818 */
[----:B------:R-:W-:Y:S04]  /*24b20*/  STL [R1+0x129c], R28 ;  /* 0x00129c1c01007387 */ /* 0x000fe80000100800 */
        /* <DEDUP_REMOVED lines=8> */
[----:B------:R0:W-:Y:S04]  /*24bb0*/  STL.64 [R1+0x1118], R18 ;  /* 0x0011181201007387 */ /* 0x0001e80000100a00 */
[----:B------:R-:W-:Y:S01]  /*24bc0*/  STL.64 [R1+0x1110], R16 ;  /* 0x0011101001007387 */ /* 0x000fe20000100a00 */
[----:B---3--:R-:W-:Y:S01]  /*24bd0*/  MOV R3, R14 ;  /* 0x0000000e00037202 */ /* 0x008fe20000000f00 */
[----:B------:R-:W-:-:S02]  /*24be0*/  IMAD.MOV.U32 R2, RZ, RZ, R15 ;  /* 0x000000ffff027224 */ /* 0x000fc400078e000f */
[----:B0-----:R-:W3:Y:S04]  /*24bf0*/  LDL.LU R18, [R1+0x58] ;  /* 0x0000580001127983 */ /* 0x001ee80000300800 */
[----:B------:R-:W3:Y:S01]  /*24c00*/  LDL.LU R19, [R1+0x5c] ;  /* 0x00005c0001137983 */ /* 0x000ee20000300800 */
[C---:B--2---:R-:W-:Y:S11]  /*24c10*/  HMMA.16816.F32 R4, R20.reuse, R14, R4 ;  /* 0x0000000e1404723c */ /* 0x044ff60000001804 */
[----:B------:R-:W-:Y:S11]  /*24c20*/  @!UPT UIADD3 URZ, URZ, URZ, URZ ;  /* 0x0000003f3f3ff290 */ /* 0x000ff6000fffe03f */
[----:B------:R-:W-:Y:S01]  /*24c30*/  @!UPT UIADD3 URZ, URZ, URZ, URZ ;  /* 0x0000003f3f3ff290 */ /* 0x000fe2000fffe03f */
[----:B------:R-:W-:Y:S04]  /*24c40*/  STL.64 [R1+0x4e0], R4 ;  /* 0x0004e00401007387 */ /* 0x000fe80000100a00 */
[----:B------:R0:W-:Y:S04]  /*24c50*/  STL.64 [R1+0x4e8], R6 ;  /* 0x0004e80601007387 */ /* 0x0001e80000100a00 */
[----:B0-----:R-:W2:Y:S04]  /*24c60*/  LDL.LU.64 R6, [R1+0x15f8] ;  /* 0x0015f80001067983 */ /* 0x001ea80000300a00 */
[----:B------:R-:W2:Y:S04]  /*24c70*/  LDL.LU.64 R4, [R1+0x15f0] ;  /* 0x0015f00001047983 */ /* 0x000ea80000300a00 */
[----:B------:R-:W4:Y:S04]  /*24c80*/  LDL.LU.64 R14, [R1+0x15e8] ;  /* 0x0015e800010e7983 */ /* 0x000f280000300a00 */
[----:B------:R-:W-:Y:S04]  /*24c90*/  STL [R1+0x14f4], R2 ;  /* 0x0014f40201007387 */ /* 0x000fe80000100800 */
[----:B------:R-:W-:Y:S01]  /*24ca0*/  STL [R1+0x14f0], R3 ;  /* 0x0014f00301007387 */ /* 0x000fe20000100800 */
[C---:B----4-:R-:W-:Y:S11]  /*24cb0*/  HMMA.16816.F32 R8, R20.reuse, R14, R8 ;  /* 0x0000000e1408723c */ /* 0x050ff60000001808 */
[----:B------:R-:W-:Y:S11]  /*24cc0*/  @!UPT UIADD3 URZ, URZ, URZ, URZ ;  /* 0x0000003f3f3ff290 */ /* 0x000ff6000fffe03f */
[----:B------:R-:W-:Y:S01]  /*24cd0*/  @!UPT UIADD3 URZ, URZ, URZ, URZ ;  /* 0x0000003f3f3ff290 */ /* 0x000fe2000fffe03f */
[----:B------:R0:W-:Y:S04]  /*24ce0*/  STL.64 [R1+0x4d0], R8 ;  /* 0x0004d00801007387 */ /* 0x0001e80000100a00 */
[----:B------:R-:W-:Y:S01]  /*24cf0*/  STL.64 [R1+0x4d8], R10 ;  /* 0x0004d80a01007387 */ /* 0x000fe20000100a00 */
[----:B0-----:R-:W-:Y:S01]  /*24d00*/  MOV R9, R14 ;  /* 0x0000000e00097202 */ /* 0x001fe20000000f00 */
[----:B------:R-:W-:Y:S02]  /*24d10*/  IMAD.MOV.U32 R8, RZ, RZ, R15 ;  /* 0x000000ffff087224 */ /* 0x000fe400078e000f */
[----:B------:R-:W2:Y:S04]  /*24d20*/  LDL.LU.64 R14, [R1+0x15e0] ;  /* 0x0015e000010e7983 */ /* 0x000ea80000300a00 */
[----:B------:R0:W-:Y:S04]  /*24d30*/  STL [R1+0x14fc], R8 ;  /* 0x0014fc0801007387 */ /* 0x0001e80000100800 */
[----:B------:R1:W-:Y:S04]  /*24d40*/  STL [R1+0x14f8], R9 ;  /* 0x0014f80901007387 */ /* 0x0003e80000100800 */
[----:B0-----:R-:W4:Y:S04]  /*24d50*/  LDL.LU R8, [R1+0x4a0] ;  /* 0x0004a00001087983 */ /* 0x001f280000300800 */
[----:B-1----:R-:W4:Y:S04]  /*24d60*/  LDL.LU R9, [R1+0x4a4] ;  /* 0x0004a40001097983 */ /* 0x002f280000300800 */
[----:B------:R-:W4:Y:S04]  /*24d70*/  LDL.LU R10, [R1+0x4a8] ;  /* 0x0004a800010a7983 */ /* 0x000f280000300800 */
[----:B------:R-:W4:Y:S01]  /*24d80*/  LDL.LU R11, [R1+0x4ac] ;  /* 0x0004ac00010b7983 */ /* 0x000f220000300800 */
        /* <DEDUP_REMOVED lines=8> */
[----:B------:R-:W2:Y:S04]  /*24e10*/  LDL.LU.64 R14, [R1+0x15c8] ;  /* 0x0015c800010e7983 */ /* 0x000ea80000300a00 */
[----:B------:R-:W-:Y:S04]  /*24e20*/  STL [R1+0x1504], R16 ;  /* 0x0015041001007387 */ /* 0x000fe80000100800 */
[----:B------:R-:W-:Y:S04]  /*24e30*/  STL [R1+0x1500], R17 ;  /* 0x0015001101007387 */ /* 0x000fe80000100800 */
[----:B---3--:R0:W-:Y:S04]  /*24e40*/  STL.64 [R1+0x1550], R18 ;  /* 0x0015501201007387 */ /* 0x0081e80000100a00 */
[----:B0-----:R-:W3:Y:S01]  /*24e50*/  LDL.64 R18, [R1+0xd8] ;  /* 0x0000d80001127983 */ /* 0x001ee20000100a00 */
[C---:B--2---:R-:W-:Y:S01]  /*24e60*/  HMMA.16816.F32 R4, R20.reuse, R14, R4 ;  /* 0x0000000e1404723c */ /* 0x044fe20000001804 */
[----:B------:R-:W-:Y:S01]  /*24e70*/  MOV R29, R14 ;  /* 0x0000000e001d7202 */ /* 0x000fe20000000f00 */
[----:B------:R-:W-:Y:S11]  /*24e80*/  IMAD.MOV.U32 R28, RZ, RZ, R15 ;  /* 0x000000ffff1c7224 */ /* 0x000ff600078e000f */
[----:B------:R-:W-:Y:S10]  /*24e90*/  @!UPT UIADD3 URZ, URZ, URZ, URZ ;  /* 0x0000003f3f3ff290 */ /* 0x000ff4000fffe03f */
[----:B------:R-:W-:Y:S04]  /*24ea0*/  STL.64 [R1+0x4b0], R4 ;  /* 0x0004b00401007387 */ /* 0x000fe80000100a00 */
[----:B------:R0:W-:Y:S04]  /*24eb0*/  STL.64 [R1+0x4b8], R6 ;  /* 0x0004b80601007387 */ /* 0x0001e80000100a00 */
[----:B0-----:R-:W2:Y:S04]  /*24ec0*/  LDL.LU.64 R6, [R1+0x15c0] ;  /* 0x0015c00001067983 */ /* 0x001ea80000300a00 */
[----:B------:R-:W4:Y:S02]  /*24ed0*/  LDL.LU.64 R14, [R1+0x15b8] ;  /* 0x0015b800010e7983 */ /* 0x000f240000300a00 */
[C---:B----4-:R-:W-:Y:S11]  /*24ee0*/  HMMA.16816.F32 R8, R20.reuse, R14, R8 ;  /* 0x0000000e1408723c */ /* 0x050ff60000001808 */
[----:B------:R-:W-:Y:S11]  /*24ef0*/  @!UPT UIADD3 URZ, URZ, URZ, URZ ;  /* 0x0000003f3f3ff290 */ /* 0x000ff6000fffe03f */
[----:B------:R-:W-:Y:S01]  /*24f00*/  @!UPT UIADD3 URZ, URZ, URZ, URZ ;  /* 0x0000003f3f3ff290 */ /* 0x000fe2000fffe03f */
[----:B------:R-:W-:Y:S04]  /*24f10*/  STL.64 [R1+0x4a0], R8 ;  /* 0x0004a00801007387 */ /* 0x000fe80000100a00 */
[----:B------:R0:W-:Y:S02]  /*24f20*/  STL.64 [R1+0x4a8], R10 ;  /* 0x0004a80a01007387 */ /* 0x0001e40000100a00 */
[----:B0-----:R-:W-:Y:S01]  /*24f30*/  MOV R11, R14 ;  /* 0x0000000e000b7202 */ /* 0x001fe20000000f00 */
[----:B------:R-:W-:Y:S02]  /*24f40*/  IMAD.MOV.U32 R10, RZ, RZ, R15 ;  /* 0x000000ffff0a7224 */ /* 0x000fe400078e000f */
[----:B------:R-:W3:Y:S04]  /*24f50*/  LDL.LU.64 R14, [R1+0x15b0] ;  /* 0x0015b000010e7983 */ /* 0x000ee80000300a00 */
[----:B------:R-:W3:Y:S04]  /*24f60*/  LDL.LU.64 R12, [R1+0x15a8] ;  /* 0x0015a800010c7983 */ /* 0x000ee80000300a00 */
[----:B------:R3:W-:Y:S02]  /*24f70*/  STL.64 [R1+0x1568], R10 ;  /* 0x0015680a01007387 */ /* 0x0007e40000100a00 */
[C---:B---3--:R-:W-:Y:S11]  /*24f80*/  HMMA.16816.F32 R8, R20.reuse, R18, R12 ;  /* 0x000000121408723c */ /* 0x048ff6000000180c */
[----:B------:R-:W-:Y:S11]  /*24f90*/  @!UPT UIADD3 URZ, URZ, URZ, URZ ;  /* 0x0000003f3f3ff290 */ /* 0x000ff6000fffe03f */
[----:B------:R-:W-:Y:S01]  /*24fa0*/  @!UPT UIADD3 URZ, URZ, URZ, URZ ;  /* 0x0000003f3f3ff290 */ /* 0x000fe2000fffe03f */
[----:B------:R-:W-:Y:S04]  /*24fb0*/  STL.64 [R1+0x490], R8 ;  /* 0x0004900801007387 */ /* 0x000fe80000100a00 */
[----:B------:R2:W-:Y:S02]  /*24fc0*/  STL.64 [R1+0x498], R10 ;  /* 0x0004980a01007387 */ /* 0x0005e40000100a00 */
[C---:B--2---:R-:W-:Y:S01]  /*24fd0*/  HMMA.16816.F32 R8, R20.reuse, R6, R24 ;  /* 0x000000061408723c */ /* 0x044fe20000001818 */
[----:B------:R-:W-:Y:S01]  /*24fe0*/  MOV R12, R6 ;  /* 0x00000006000c7202 */ /* 0x000fe20000000f00 */
[----:B------:R-:W-:Y:S01]  /*24ff0*/  IMAD.MOV.U32 R13, RZ, RZ, R7 ;  /* 0x000000ffff0d7224 */ /* 0x000fe200078e0007 */
[----:B------:R-:W-:Y:S01]  /*25000*/  MOV R14, R18 ;  /* 0x00000012000e7202 */ /* 0x000fe20000000f00 */
[----:B------:R-:W-:Y:S01]  /*25010*/  IMAD.MOV.U32 R15, RZ, RZ, R19 ;  /* 0x000000ffff0f7224 */ /* 0x000fe200078e0013 */
[----:B------:R-:W0:Y:S11]  /*25020*/  LDSM.16.M88.4 R24, [R0+0x18800] ;  /* 0x018800000018783b */ /* 0x000e360000000200 */
[----:B------:R-:W-:Y:S07]  /*25030*/  @!UPT UIADD3 URZ, URZ, URZ, URZ ;  /* 0x0000003f3f3ff290 */ /* 0x000fee000fffe03f */
[----:B------:R1:W-:Y:S04]  /*25040*/  STL.64 [R1+0x480], R8 ;  /* 0x0004800801007387 */ /* 0x0003e80000100a00 */
[----:B------:R2:W-:Y:S04]  /*25050*/  STL.64 [R1+0x488], R10 ;  /* 0x0004880a01007387 */ /* 0x0005e80000100a00 */
[----:B------:R-:W3:Y:S04]  /*25060*/  LDL.LU R4, [R1+0x420] ;  /* 0x0004200001047983 */ /* 0x000ee80000300800 */
[----:B------:R-:W3:Y:S04]  /*25070*/  LDL.LU R5, [R1+0x424] ;  /* 0x0004240001057983 */ /* 0x000ee80000300800 */
[----:B------:R-:W4:Y:S04]  /*25080*/  LDL.LU R6, [R1+0x428] ;  /* 0x0004280001067983 */ /* 0x000f280000300800 */
[----:B------:R-:W4:Y:S04]  /*25090*/  LDL.LU R7, [R1+0x42c] ;  /* 0x00042c0001077983 */ /* 0x000f280000300800 */
[----:B------:R-:W3:Y:S04]  /*250a0*/  LDL.LU R16, [R1+0x430] ;  /* 0x0004300001107983 */ /* 0x000ee80000300800 */
[----:B------:R-:W3:Y:S04]  /*250b0*/  LDL.LU R17, [R1+0x434] ;  /* 0x0004340001117983 */ /* 0x000ee80000300800 */
[----:B------:R-:W3:Y:S04]  /*250c0*/  LDL.LU R18, [R1+0x438] ;  /* 0x0004380001127983 */ /* 0x000ee80000300800 */
[----:B------:R-:W3:Y:S04]  /*250d0*/  LDL.LU R19, [R1+0x43c] ;  /* 0x00043c0001137983 */ /* 0x000ee80000300800 */
[----:B-1----:R-:W3:Y:S04]  /*250e0*/  LDL.LU R8, [R1+0x440] ;  /* 0x0004400001087983 */ /* 0x002ee80000300800 */
[----:B------:R-:W3:Y:S04]  /*250f0*/  LDL.LU R9, [R1+0x444] ;  /* 0x0004440001097983 */ /* 0x000ee80000300800 */
[----:B--2---:R-:W2:Y:S04]  /*25100*/  LDL.LU R10, [R1+0x448] ;  /* 0x00044800010a7983 */ /* 0x004ea80000300800 */
[----:B------:R-:W2:Y:S04]  /*25110*/  LDL.LU R11, [R1+0x44c] ;  /* 0x00044c00010b7983 */ /* 0x000ea80000300800 */
[----:B--2---:R1:W-:Y:S04]  /*25120*/  STL.64 [R1+0x1578], R10 ;  /* 0x0015780a01007387 */ /* 0x0043e80000100a00 */
[----:B---3--:R-:W-:Y:S04]  /*25130*/  STL.64 [R1+0x1570], R8 ;  /* 0x0015700801007387 */ /* 0x008fe80000100a00 */
[----:B-1----:R-:W2:Y:S04]  /*25140*/  LDL.64 R10, [R1+0x98] ;  /* 0x00009800010a7983 */ /* 0x002ea80000100a00 */
[----:B--2---:R1:W-:Y:S04]  /*25150*/  STL.64 [R1+0x1588], R10 ;  /* 0x0015880a01007387 */ /* 0x0043e80000100a00 */
[----:B-1----:R-:W2:Y:S04]  /*25160*/  LDL.64 R10, [R1+0xa8] ;  /* 0x0000a800010a7983 */ /* 0x002ea80000100a00 */
[----:B--2---:R1:W-:Y:S04]  /*25170*/  STL.64 [R1+0x15a0], R10 ;  /* 0x0015a00a01007387 */ /* 0x0043e80000100a00 */
[----:B-1----:R-:W2:Y:S04]  /*25180*/  LDL.64 R10, [R1+0xb8] ;  /* 0x0000b800010a7983 */ /* 0x002ea80000100a00 */
[----:B------:R1:W-:Y:S04]  /*25190*/  STL.64 [R1+0x1560], R18 ;  /* 0x0015601201007387 */ /* 0x0003e80000100a00 */
[----:B------:R3:W-:Y:S04]  /*251a0*/  STL.64 [R1+0x1558], R16 ;  /* 0x0015581001007387 */ /* 0x0007e80000100a00 */
[----:B-1----:R-:W2:Y:S04]  /*251b0*/  LDL.64 R18, [R1+0x88] ;  /* 0x0000880001127983 */ /* 0x002ea80000100a00 */
[----:B--2---:R1:W-:Y:S04]  /*251c0*/  STL.64 [R1+0x1580], R18 ;  /* 0x0015801201007387 */ /* 0x0043e80000100a00 */
[----:B---3--:R-:W2:Y:S04]  /*251d0*/  LDL.LU R16, [R1+0x450] ;  /* 0x0004500001107983 */ /* 0x008ea80000300800 */
[----:B------:R-:W2:Y:S04]  /*251e0*/  LDL.LU R17, [R1+0x454] ;  /* 0x0004540001117983 */ /* 0x000ea80000300800 */
[----:B-1----:R-:W3:Y:S04]  /*251f0*/  LDL.LU R18, [R1+0x458] ;  /* 0x0004580001127983 */ /* 0x002ee80000300800 */
[----:B------:R-:W3:Y:S04]  /*25200*/  LDL.LU R19, [R1+0x45c] ;  /* 0x00045c0001137983 */ /* 0x000ee80000300800 */
[----:B---3--:R-:W-:Y:S04]  /*25210*/  STL.64 [R1+0x1598], R18 ;  /* 0x0015981201007387 */ /* 0x008fe80000100a00 */
[----:B--2---:R1:W-:Y:S04]  /*25220*/  STL.64 [R1+0x1590], R16 ;  /* 0x0015901001007387 */ /* 0x0043e80000100a00 */
[----:B-1----:R-:W2:Y:S04]  /*25230*/  LDL.LU R16, [R1+0x460] ;  /* 0x0004600001107983 */ /* 0x002ea80000300800 */
[----:B------:R-:W2:Y:S04]  /*25240*/  LDL.LU R17, [R1+0x464] ;  /* 0x0004640001117983 */ /* 0x000ea80000300800 */
[----:B------:R-:W2:Y:S04]  /*25250*/  LDL.LU R18, [R1+0x468] ;  /* 0x0004680001127983 */ /* 0x000ea80000300800 */
[----:B------:R-:W2:Y:S04]  /*25260*/  LDL.LU R19, [R1+0x46c] ;  /* 0x00046c0001137983 */ /* 0x000ea80000300800 */
[----:B----4-:R1:W-:Y:S04]  /*25270*/  STL.64 [R1+0x1548], R6 ;  /* 0x0015480601007387 */ /* 0x0103e80000100a00 */
[----:B------:R-:W-:Y:S04]  /*25280*/  STL.64 [R1+0x1540], R4 ;  /* 0x0015400401007387 */ /* 0x000fe80000100a00 */
[----:B-1----:R-:W3:Y:S04]  /*25290*/  LDL.64 R6, [R1+0x78] ;  /* 0x0000780001067983 */ /* 0x002ee80000100a00 */
[----:B------:R-:W-:Y:S04]  /*252a0*/  STL.64 [R1+0x1510], R14 ;  /* 0x0015100e01007387 */ /* 0x000fe80000100a00 */
[----:B------:R1:W-:Y:S04]  /*252b0*/  STL.64 [R1+0x1508], R12 ;  /* 0x0015080c01007387 */ /* 0x0003e80000100a00 */
[----:B-1----:R-:W4:Y:S04]  /*252c0*/  LDL.LU R12, [R1+0x400] ;  /* 0x00040000010c7983 */ /* 0x002f280000300800 */
[----:B------:R-:W4:Y:S04]  /*252d0*/  LDL.LU R13, [R1+0x404] ;  /* 0x00040400010d7983 */ /* 0x000f280000300800 */
[----:B------:R-:W2:Y:S04]  /*252e0*/  LDL.LU R14, [R1+0x408] ;  /* 0x00040800010e7983 */ /* 0x000ea80000300800 */
[----:B------:R-:W2:Y:S04]  /*252f0*/  LDL.LU R15, [R1+0x40c] ;  /* 0x00040c00010f7983 */ /* 0x000ea80000300800 */
[----:B--2---:R-:W-:Y:S04]  /*25300*/  STL.64 [R1+0x1520], R14 ;  /* 0x0015200e01007387 */ /* 0x004fe80000100a00 */
[----:B----4-:R1:W-:Y:S04]  /*25310*/  STL.64 [R1+0x1518], R12 ;  /* 0x0015180c01007387 */ /* 0x0103e80000100a00 */
[----:B-1----:R-:W2:Y:S04]  /*25320*/  LDL.LU R12, [R1+0x410] ;  /* 0x00041000010c7983 */ /* 0x002ea80000300800 */
[----:B------:R-:W2:Y:S04]  /*25330*/  LDL.LU R13, [R1+0x414] ;  /* 0x00041400010d7983 */ /* 0x000ea80000300800 */
[----:B------:R-:W4:Y:S04]  /*25340*/  LDL.LU R14, [R1+0x418] ;  /* 0x00041800010e7983 */ /* 0x000f280000300800 */
[----:B------:R-:W4:Y:S04]  /*25350*/  LDL.LU R15, [R1+0x41c] ;  /* 0x00041c00010f7983 */ /* 0x000f280000300800 */
[----:B----4-:R1:W-:Y:S04]  /*25360*/  STL.64 [R1+0x1530], R14 ;  /* 0x0015300e01007387 */ /* 0x0103e80000100a00 */
[----:B--2---:R-:W-:Y:S04]  /*25370*/  STL.64 [R1+0x1528], R12 ;  /* 0x0015280c01007387 */ /* 0x004fe80000100a00 */
[----:B-1----:R-:W2:Y:S04]  /*25380*/  LDL.64 R14, [R1+0x68] ;  /* 0x00006800010e7983 */ /* 0x002ea80000100a00 */
[----:B0-----:R-:W-:Y:S04]  /*25390*/  STL.64 [R1+0x1370], R26 ;  /* 0x0013701a01007387 */ /* 0x001fe80000100a00 */
[----:B------:R0:W-:Y:S04]  /*253a0*/  STL.64 [R1+0x1368], R24 ;  /* 0x0013681801007387 */ /* 0x0001e80000100a00 */
[----:B0-----:R-:W4:Y:S04]  /*253b0*/  LDL.LU R24, [R1+0x470] ;  /* 0x0004700001187983 */ /* 0x001f280000300800 */
[----:B------:R-:W4:Y:S04]  /*253c0*/  LDL.LU R25, [R1+0x474] ;  /* 0x0004740001197983 */ /* 0x000f280000300800 */
[----:B------:R-:W4:Y:S04]  /*253d0*/  LDL.LU R26, [R1+0x478] ;  /* 0x00047800011a7983 */ /* 0x000f280000300800 */
[----:B------:R-:W4:Y:S02]  /*253e0*/  LDL.LU R27, [R1+0x47c] ;  /* 0x00047c00011b7983 */ /* 0x000f240000300800 */
[C---:B----4-:R-:W-:Y:S11]  /*253f0*/  HMMA.16816.F32 R24, R20.reuse, R10, R24 ;  /* 0x0000000a1418723c */ /* 0x050ff60000001818 */
[----:B------:R-:W-:Y:S11]  /*25400*/  @!UPT UIADD3 URZ, URZ, URZ, URZ ;  /* 0x0000003f3f3ff290 */ /* 0x000ff6000fffe03f */
[----:B------:R-:W-:Y:S01]  /*25410*/  @!UPT UIADD3 URZ, URZ, URZ, URZ ;  /* 0x0000003f3f3ff290 */ /* 0x000fe2000fffe03f */
[----:B------:R0:W-:Y:S04]  /*25420*/  STL.64 [R1+0x470], R24 ;  /* 0x0004701801007387 */ /* 0x0001e80000100a00 */
[----:B------:R1:W-:Y:S01]  /*25430*/  STL.64 [R1+0x478], R26 ;  /* 0x0004781a01007387 */ /* 0x0003e20000100a00 */
[----:B0-----:R-:W-:Y:S01]  /*25440*/  MOV R25, R10 ;  /* 0x0000000a00197202 */ /* 0x001fe20000000f00 */
[----:B------:R-:W-:Y:S02]  /*25450*/  IMAD.MOV.U32 R24, RZ, RZ, R11 ;  /* 0x000000ffff187224 */ /* 0x000fe400078e000b */
[----:B------:R-:W4:Y:S02]  /*25460*/  LDL.LU.64 R10, [R1+0x15a0] ;  /* 0x0015a000010a7983 */ /* 0x000f240000300a00 */
[C---:B----4-:R-:W-:Y:S01]  /*25470*/  HMMA.16816.F32 R16, R20.reuse, R10, R16 ;  /* 0x0000000a1410723c */ /* 0x050fe20000001810 */
[----:B-1----:R-:W-:Y:S01]  /*25480*/  MOV R27, R10 ;  /* 0x0000000a001b7202 */ /* 0x002fe20000000f00 */
[----:B------:R-:W-:Y:S11]  /*25490*/  IMAD.MOV.U32 R26, RZ, RZ, R11 ;  /* 0x000000ffff1a7224 */ /* 0x000ff600078e000b */
[----:B------:R-:W-:Y:S10]  /*254a0*/  @!UPT UIADD3 URZ, URZ, URZ, URZ ;  /* 0x0000003f3f3ff290 */ /* 0x000ff4000fffe03f */
[----:B------:R-:W-:Y:S04]  /*254b0*/  STL.64 [R1+0x460], R16 ;  /* 0x0004601001007387 */ /* 0x000fe80000100a00 */
[----:B------:R0:W-:Y:S04]  /*254c0*/  STL.64 [R1+0x468], R18 ;  /* 0x0004681201007387 */ /* 0x0001e80000100a00 */
[----:B0-----:R-:W4:Y:S04]  /*254d0*/  LDL.LU.64 R18, [R1+0x1598] ;  /* 0x0015980001127983 */ /* 0x001f280000300a00 */
[----:B------:R-:W4:Y:S04]  /*254e0*/  LDL.LU.64 R16, [R1+0x1590] ;  /* 0x0015900001107983 */ /* 0x000f280000300a00 */
[----:B------:R-:W4:Y:S02]  /*254f0*/  LDL.LU.64 R10, [R1+0x1588] ;  /* 0x00158800010a7983 */ /* 0x000f240000300a00 */
[C---:B----4-:R-:W-:Y:S01]  /*25500*/  HMMA.16816.F32 R16, R20.reuse, R10, R16 ;  /* 0x0000000a1410723c */ /* 0x050fe20000001810 */
[----:B------:R-:W-:Y:S01]  /*25510*/  MOV R2, R10 ;  /* 0x0000000a00027202 */ /* 0x000fe20000000f00 */
[----:B------:R-:W-:Y:S11]  /*25520*/  IMAD.MOV.U32 R3, RZ, RZ, R11 ;  /* 0x000000ffff037224 */ /* 0x000ff600078e000b */
[----:B------:R-:W-:Y:S10]  /*25530*/  @!UPT UIADD3 URZ, URZ, URZ, URZ ;  /* 0x0000003f3f3ff290 */ /* 0x000ff4000fffe03f */
[----:B------:R-:W-:Y:S04]  /*25540*/  STL.64 [R1+0x450], R16 ;  /* 0x0004501001007387 */ /* 0x000fe80000100a00 */
[----:B------:R0:W-:Y:S04]  /*25550*/  STL.64 [R1+0x458], R18 ;  /* 0x0004581201007387 */ /* 0x0001e80000100a00 */
[----:B0-----:R-:W4:Y:S04]  /*25560*/  LDL.LU.64 R18, [R1+0x1580] ;  /* 0x0015800001127983 */ /* 0x001f280000300a00 */
[----:B------:R-:W4:Y:S04]  /*25570*/  LDL.LU.64 R10, [R1+0x1578] ;  /* 0x00157800010a7983 */ /* 0x000f280000300a00 */
[----:B------:R-:W4:Y:S02]  /*25580*/  LDL.LU.64 R8, [R1+0x1570] ;  /* 0x0015700001087983 */ /* 0x000f240000300a00 */
[C---:B----4-:R-:W-:Y:S11]  /*25590*/  HMMA.16816.F32 R8, R20.reuse, R18, R8 ;  /* 0x000000121408723c */ /* 0x050ff60000001808 */
[----:B------:R-:W-:Y:S11]  /*255a0*/  @!UPT UIADD3 URZ, URZ, URZ, URZ ;  /* 0x0000003f3f3ff290 */ /* 0x000ff6000fffe03f */
[----:B------:R-:W-:Y:S01]  /*255b0*/  @!UPT UIADD3 URZ, URZ, URZ, URZ ;  /* 0x0000003f3f3ff290 */ /* 0x000fe2000fffe03f */
[----:B------:R0:W-:Y:S04]  /*255c0*/  STL.64 [R1+0x440], R8 ;  /* 0x0004400801007387 */ /* 0x0001e80000100a00 */
[----:B------:R1:W-:Y:S01]  /*255d0*/  STL.64 [R1+0x448], R10 ;  /* 0x0004480a01007387 */ /* 0x0003e20000100a00 */
[----:B0-----:R-:W-:Y:S01]  /*255e0*/  MOV R8, R18 ;  /* 0x0000001200087202 */ /* 0x001fe20000000f00 */
[----:B------:R-:W-:Y:S02]  /*255f0*/  IMAD.MOV.U32 R9, RZ, RZ, R19 ;  /* 0x000000ffff097224 */ /* 0x000fe400078e0013 */
[----:B-1----:R-:W4:Y:S04]  /*25600*/  LDL.LU.64 R10, [R1+0x1568] ;  /* 0x00156800010a7983 */ /* 0x002f280000300a00 */
[----:B------:R-:W3:Y:S04]  /*25610*/  LDL.LU.64 R18, [R1+0x1560] ;  /* 0x0015600001127983 */ /* 0x000ee80000300a00 */
[----:B------:R-:W3:Y:S02]  /*25620*/  LDL.LU.64 R16, [R1+0x1558] ;  /* 0x0015580001107983 */ /* 0x000ee40000300a00 */
[C---:B---3--:R-:W-:Y:S11]  /*25630*/  HMMA.16816.F32 R16, R20.reuse, R6, R16 ;  /* 0x000000061410723c */ /* 0x048ff60000001810 */
[----:B------:R-:W-:Y:S11]  /*25640*/  @!UPT UIADD3 URZ, URZ, URZ, URZ ;  /* 0x0000003f3f3ff290 */ /* 0x000ff6000fffe03f */
[----:B------:R-:W-:Y:S01]  /*25650*/  @!UPT UIADD3 URZ, URZ, URZ, URZ ;  /* 0x0000003f3f3ff290 */ /* 0x000fe2000fffe03f */
[----:B------:R0:W-:Y:S04]  /*25660*/  STL.64 [R1+0x430], R16 ;  /* 0x0004301001007387 */ /* 0x0001e80000100a00 */
[----:B------:R1:W-:Y:S01]  /*25670*/  STL.64 [R1+0x438], R18 ;  /* 0x0004381201007387 */ /* 0x0003e20000100a00 */
[----:B0-----:R-:W-:Y:S01]  /*25680*/  MOV R16, R6 ;  /* 0x0000000600107202 */ /* 0x001fe20000000f00 */
[----:B------:R-:W-:Y:S02]  /*25690*/  IMAD.MOV.U32 R17, RZ, RZ, R7 ;  /* 0x000000ffff117224 */ /* 0x000fe400078e0007 */
[----:B-1----:R-:W3:Y:S04]  /*256a0*/  LDL.LU.64 R18, [R1+0x1550] ;  /* 0x0015500001127983 */ /* 0x002ee80000300a00 */
[----:B------:R-:W2:Y:S04]  /*256b0*/  LDL.LU.64 R6, [R1+0x1548] ;  /* 0x0015480001067983 */ /* 0x000ea80000300a00 */
[----:B------:R-:W2:Y:S02]  /*256c0*/  LDL.LU.64 R4, [R1+0x1540] ;  /* 0x0015400001047983 */ /* 0x000ea40000300a00 */
[C---:B--2---:R-:W-:Y:S11]  /*256d0*/  HMMA.16816.F32 R4, R20.reuse, R14, R4 ;  /* 0x0000000e1404723c */ /* 0x044ff60000001804 */
[----:B------:R-:W-:Y:S11]  /*256e0*/  @!UPT UIADD3 URZ, URZ, URZ, URZ ;  /* 0x0000003f3f3ff290 */ /* 0x000ff6000fffe03f */
[----:B------:R-:W-:Y:S01]  /*256f0*/  @!UPT UIADD3 URZ, URZ, URZ, URZ ;  /* 0x0000003f3f3ff290 */ /* 0x000fe2000fffe03f */
[----:B------:R0:W-:Y:S04]  /*25700*/  STL.64 [R1+0x420], R4 ;  /* 0x0004200401007387 */ /* 0x0001e80000100a00 */
[----:B------:R1:W-:Y:S01]  /*25710*/  STL.64 [R1+0x428], R6 ;  /* 0x0004280601007387 */ /* 0x0003e20000100a00 */
[----:B0-----:R-:W-:Y:S01]  /*25720*/  MOV R5, R14 ;  /* 0x0000000e00057202 */ /* 0x001fe20000000f00 */
[----:B------:R-:W-:Y:S02]  /*25730*/  IMAD.MOV.U32 R4, RZ, RZ, R15 ;  /* 0x000000ffff047224 */ /* 0x000fe400078e000f */
[----:B-1----:R-:W2:Y:S04]  /*25740*/  LDL.LU.64 R6, [R1+0x1538] ;  /* 0x0015380001067983 */ /* 0x002ea80000300a00 */
[----:B------:R-:W3:Y:S04]  /*25750*/  LDL.LU.64 R14, [R1+0x1530] ;  /* 0x00153000010e7983 */ /* 0x000ee80000300a00 */
[----:B------:R-:W3:Y:S02]  /*25760*/  LDL.LU.64 R12, [R1+0x1528] ;  /* 0x00152800010c7983 */ /* 0x000ee40000300a00 */
[C---:B---3--:R-:W-:Y:S11]  /*25770*/  HMMA.16816.F32 R12, R20.reuse, R18, R12 ;  /* 0x00000012140c723c */ /* 0x048ff6000000180c */
[----:B------:R-:W-:Y:S11]  /*25780*/  @!UPT UIADD3 URZ, URZ, URZ, URZ ;  /* 0x0000003f3f3ff290 */ /* 0x000ff6000fffe03f */
[----:B------:R-:W-:Y:S01]  /*25790*/  @!UPT UIADD3 URZ, URZ, URZ, URZ ;  /* 0x0000003f3f3ff290 */ /* 0x000fe2000fffe03f */
[----:B------:R-:W-:Y:S04]  /*257a0*/  STL.64 [R1+0x410], R12 ;  /* 0x0004100c01007387 */ /* 0x000fe80000100a00 */
[----:B------:R0:W-:Y:S04]  /*257b0*/  STL.64 [R1+0x418], R14 ;  /* 0x0004180e01007387 */ /* 0x0001e80000100a00 */
[----:B0-----:R-:W2:Y:S04]  /*257c0*/  LDL.LU.64 R14, [R1+0x1520] ;  /* 0x00152000010e7983 */ /* 0x001ea80000300a00 */
[----:B------:R-:W2:Y:S04]  /*257d0*/  LDL.LU.64 R12, [R1+0x1518] ;  /* 0x00151800010c7983 */ /* 0x000ea80000300a00 */
[----:B------:R0:W-:Y:S02]  /*257e0*/  STL.64 [R1+0x1388], R18 ;  /* 0x0013881201007387 */ /* 0x0001e40000100a00 */
[----:B0-----:R-:W-:Y:S01]  /*257f0*/  MOV R18, R5 ;  /* 0x0000000500127202 */ /* 0x001fe20000000f00 */
[----:B------:R-:W-:Y:S01]  /*25800*/  IMAD.MOV.U32 R19, RZ, RZ, R4 ;  /* 0x000000ffff137224 */ /* 0x000fe200078e0004 */
[----:B--2---:R-:W-:Y:S11]  /*25810*/  HMMA.16816.F32 R12, R20, R6, R12 ;  /* 0x00000006140c723c */ /* 0x004ff6000000180c */
[----:B------:R-:W-:Y:S11]  /*25820*/  @!UPT UIADD3 URZ, URZ, URZ, URZ ;  /* 0x0000003f3f3ff290 */ /* 0x000ff6000fffe03f */
[----:B------:R-:W-:Y:S01]  /*25830*/  @!UPT UIADD3 URZ, URZ, URZ, URZ ;  /* 0x0000003f3f3ff290 */ /* 0x000fe2000fffe03f */
[----:B------:R-:W-:Y:S04]  /*25840*/  STL.64 [R1+0x400], R12 ;  /* 0x0004000c01007387 */ /* 0x000fe80000100a00 */
[----:B------:R0:W-:Y:S04]  /*25850*/  STL.64 [R1+0x408], R14 ;  /* 0x0004080e01007387 */ /* 0x0001e80000100a00 */
[----:B0-----:R-:W2:Y:S04]  /*25860*/  LDL.LU.64 R14, [R1+0x1510] ;  /* 0x00151000010e7983 */ /* 0x001ea80000300a00 */
[----:B------:R-:W3:Y:S04]  /*25870*/  LDL.LU.64 R12, [R1+0x1508] ;  /* 0x00150800010c7983 */ /* 0x000ee80000300a00 */
[----:B------:R-:W-:Y:S04]  /*25880*/  STL.64 [R1+0x13a0], R18 ;  /* 0x0013a01201007387 */ /* 0x000fe80000100a00 */
[----:B------:R0:W-:Y:S04]  /*25890*/  STL.64 [R1+0x1380], R6 ;  /* 0x0013800601007387 */ /* 0x0001e80000100a00 */
[----:B------:R-:W2:Y:S04]  /*258a0*/  LDL.LU R4, [R1+0x300] ;  /* 0x0003000001047983 */ /* 0x000ea80000300800 */
[----:B------:R-:W2:Y:S04]  /*258b0*/  LDL.LU R5, [R1+0x304] ;  /* 0x0003040001057983 */ /* 0x000ea80000300800 */
[----:B0-----:R-:W2:Y:S04]  /*258c0*/  LDL.LU R6, [R1+0x308] ;  /* 0x0003080001067983 */ /* 0x001ea80000300800 */
[----:B------:R-:W2:Y:S01]  /*258d0*/  LDL.LU R7, [R1+0x30c] ;  /* 0x00030c0001077983 */ /* 0x000ea20000300800 */
[----:B------:R-:W-:Y:S01]  /*258e0*/  MOV R18, R16 ;  /* 0x0000001000127202 */ /* 0x000fe20000000f00 */
[----:B------:R-:W-:-:S02]  /*258f0*/  IMAD.MOV.U32 R19, RZ, RZ, R17 ;  /* 0x000000ffff137224 */ /* 0x000fc400078e0011 */
[----:B------:R-:W3:Y:S04]  /*25900*/  LDL.LU R16, [R1+0x1504] ;  /* 0x0015040001107983 */ /* 0x000ee80000300800 */
[----:B------:R-:W3:Y:S04]  /*25910*/  LDL.LU R17, [R1+0x1500] ;  /* 0x0015000001117983 */ /* 0x000ee80000300800 */
[----:B------:R-:W-:Y:S04]  /*25920*/  STL.64 [R1+0x13b8], R18 ;  /* 0x0013b81201007387 */ /* 0x000fe80000100a00 */
[----:B--2---:R-:W-:Y:S04]  /*25930*/  STL.64 [R1+0x1398], R6 ;  /* 0x0013980601007387 */ /* 0x004fe80000100a00 */
[----:B------:R0:W-:Y:S04]  /*25940*/  STL.64 [R1+0x1390], R4 ;  /* 0x0013900401007387 */ /* 0x0001e80000100a00 */
[----:B0-----:R-:W2:Y:S04]  /*25950*/  LDL.LU R4, [R1+0x310] ;  /* 0x0003100001047983 */ /* 0x001ea80000300800 */
[----:B------:R-:W2:Y:S04]  /*25960*/  LDL.LU R5, [R1+0x314] ;  /* 0x0003140001057983 */ /* 0x000ea80000300800 */
[----:B------:R-:W2:Y:S04]  /*25970*/  LDL.LU R6, [R1+0x318] ;  /* 0x0003180001067983 */ /* 0x000ea80000300800 */
        /* <DEDUP_REMOVED lines=24> */
[----:B------:R-:W-:-:S05]  /*25b00*/  IMAD.MOV.U32 R19, RZ, RZ, R26 ;  /* 0x000000ffff137224 */ /* 0x000fca00078e001a */
        /* <DEDUP_REMOVED lines=9> */
[----:B------:R3:W-:Y:S02]  /*25ba0*/  STL.64 [R1+0x1418], R18 ;  /* 0x0014181201007387 */ /* 0x0007e40000100a00 */
[----:B---3--:R-:W-:Y:S01]  /*25bb0*/  MOV R18, R12 ;  /* 0x0000000c00127202 */ /* 0x008fe20000000f00 */
[----:B------:R-:W-:Y:S01]  /*25bc0*/  IMAD.MOV.U32 R19, RZ, RZ, R13 ;  /* 0x000000ffff137224 */ /* 0x000fe200078e000d */
        /* <DEDUP_REMOVED lines=20> */
[----:B----4-:R-:W-:Y:S01]  /*25d10*/  MOV R18, R11 ;  /* 0x0000000b00127202 */ /* 0x010fe20000000f00 */
[----:B------:R-:W-:-:S02]  /*25d20*/  IMAD.MOV.U32 R19, RZ, RZ, R10 ;  /* 0x000000ffff137224 */ /* 0x000fc400078e000a */
[----:B------:R-:W4:Y:S04]  /*25d30*/  LDL.LU R11, [R1+0x14dc] ;  /* 0x0014dc00010b7983 */ /* 0x000f280000300800 */
        /* <DEDUP_REMOVED lines=14> */
[----:B------:R-:W2:Y:S01]  /*25e20*/  LDL.LU R5, [R1+0x384] ;  /* 0x0003840001057983 */ /* 0x000ea20000300800 */
[----:B---3--:R-:W-:Y:S01]  /*25e30*/  MOV R6, R10 ;  /* 0x0000000a00067202 */ /* 0x008fe20000000f00 */
[----:B----4-:R-:W-:Y:S01]  /*25e40*/  IMAD.MOV.U32 R7, RZ, RZ, R11 ;  /* 0x000000ffff077224 */ /* 0x010fe200078e000b */
[----:B------:R-:W-:Y:S01]  /*25e50*/  MOV R18, R17 ;  /* 0x0000001100127202 */ /* 0x000fe20000000f00 */
[----:B------:R-:W3:Y:S01]  /*25e60*/  LDL.LU R10, [R1+0x14d4] ;  /* 0x0014d400010a7983 */ /* 0x000ee20000300800 */
[----:B------:R-:W-:-:S03]  /*25e70*/  IMAD.MOV.U32 R19, RZ, RZ, R16 ;  /* 0x000000ffff137224 */ /* 0x000fc600078e0010 */
[----:B------:R-:W4:Y:S04]  /*25e80*/  LDL.LU R11, [R1+0x14d0] ;  /* 0x0014d000010b7983 */ /* 0x000f280000300800 */
[----:B------:R-:W3:Y:S04]  /*25e90*/  LDL.LU R24, [R1+0x3f0] ;  /* 0x0003f00001187983 */ /* 0x000ee80000300800 */
[----:B------:R-:W3:Y:S04]  /*25ea0*/  LDL.LU R25, [R1+0x3f4] ;  /* 0x0003f40001197983 */ /* 0x000ee80000300800 */
[----:B------:R-:W3:Y:S04]  /*25eb0*/  LDL.LU R26, [R1+0x3f8] ;  /* 0x0003f800011a7983 */ /* 0x000ee80000300800 */
[----:B------:R-:W3:Y:S04]  /*25ec0*/  LDL.LU R27, [R1+0x3fc] ;  /* 0x0003fc00011b7983 */ /* 0x000ee80000300800 */
[----:B------:R-:W-:Y:S04]  /*25ed0*/  STL.64 [R1+0x1490], R18 ;  /* 0x0014901201007387 */ /* 0x000fe80000100a00 */
[----:B------:R-:W-:Y:S04]  /*25ee0*/  STL.64 [R1+0x1458], R6 ;  /* 0x0014580601007387 */ /* 0x000fe80000100a00 */
[----:B--2---:R0:W-:Y:S04]  /*25ef0*/  STL.64 [R1+0x1450], R4 ;  /* 0x0014500401007387 */ /* 0x0041e80000100a00 */
        /* <DEDUP_REMOVED lines=11> */
[----:B----4-:R-:W-:Y:S01]  /*25fb0*/  MOV R6, R11 ;  /* 0x0000000b00067202 */ /* 0x010fe20000000f00 */
[----:B---3--:R-:W-:-:S02]  /*25fc0*/  IMAD.MOV.U32 R7, RZ, RZ, R10 ;  /* 0x000000ffff077224 */ /* 0x008fc400078e000a */
[----:B------:R-:W3:Y:S04]  /*25fd0*/  LDL.LU R11, [R1+0x14cc] ;  /* 0x0014cc00010b7983 */ /* 0x000ee80000300800 */
[----:B------:R-:W4:Y:S04]  /*25fe0*/  LDL.LU R10, [R1+0x14c8] ;  /* 0x0014c800010a7983 */ /* 0x000f280000300800 */
[----:B------:R-:W-:Y:S04]  /*25ff0*/  STL.64 [R1+0x1488], R6 ;  /* 0x0014880601007387 */ /* 0x000fe80000100a00 */
[----:B--2---:R0:W-:Y:S04]  /*26000*/  STL.64 [R1+0x1480], R4 ;  /* 0x0014800401007387 */ /* 0x0041e80000100a00 */
[----:B0-----:R-:W2:Y:S04]  /*26010*/  LDL.LU R4, [R1+0x3c0] ;  /* 0x0003c00001047983 */ /* 0x001ea80000300800 */
[----:B------:R-:W2:Y:S04]  /*26020*/  LDL.LU R5, [R1+0x3c4] ;  /* 0x0003c40001057983 */ /* 0x000ea80000300800 */
[----:B------:R-:W2:Y:S04]  /*26030*/  LDL.LU R6, [R1+0x3c8] ;  /* 0x0003c80001067983 */ /* 0x000ea80000300800 */
[----:B------:R-:W2:Y:S04]  /*26040*/  LDL.LU R7, [R1+0x3cc] ;  /* 0x0003cc0001077983 */ /* 0x000ea80000300800 */
[----:B--2---:R-:W-:Y:S04]  /*26050*/  STL.64 [R1+0x14a0], R6 ;  /* 0x0014a00601007387 */ /* 0x004fe80000100a00 */
[----:B------:R0:W-:Y:S04]  /*26060*/  STL.64 [R1+0x1498], R4 ;  /* 0x0014980401007387 */ /* 0x0001e80000100a00 */
[----:B0-----:R-:W2:Y:S04]  /*26070*/  LDL.LU R4, [R1+0x3d0] ;  /* 0x0003d00001047983 */ /* 0x001ea80000300800 */
[----:B------:R-:W2:Y:S01]  /*26080*/  LDL.LU R5, [R1+0x3d4] ;  /* 0x0003d40001057983 */ /* 0x000ea20000300800 */
[----:B----4-:R-:W-:Y:S01]  /*26090*/  MOV R6, R10 ;  /* 0x0000000a00067202 */ /* 0x010fe20000000f00 */
[----:B---3--:R-:W-:-:S02]  /*260a0*/  IMAD.MOV.U32 R7, RZ, RZ, R11 ;  /* 0x000000ffff077224 */ /* 0x008fc400078e000b */
[----:B------:R-:W3:Y:S04]  /*260b0*/  LDL.LU R10, [R1+0x14c4] ;  /* 0x0014c400010a7983 */ /* 0x000ee80000300800 */
[----:B------:R-:W3:Y:S04]  /*260c0*/  LDL.LU R11, [R1+0x14c0] ;  /* 0x0014c000010b7983 */ /* 0x000ee80000300800 */
[----:B------:R-:W-:Y:S04]  /*260d0*/  STL.64 [R1+0x14b8], R6 ;  /* 0x0014b80601007387 */ /* 0x000fe80000100a00 */
[----:B--2---:R0:W-:Y:S04]  /*260e0*/  STL.64 [R1+0x14b0], R4 ;  /* 0x0014b00401007387 */ /* 0x0041e80000100a00 */
[----:B0-----:R-:W2:Y:S04]  /*260f0*/  LDL.LU R4, [R1+0x3e0] ;  /* 0x0003e00001047983 */ /* 0x001ea80000300800 */
[----:B------:R-:W2:Y:S04]  /*26100*/  LDL.LU R5, [R1+0x3e4] ;  /* 0x0003e40001057983 */ /* 0x000ea80000300800 */
[----:B------:R-:W2:Y:S04]  /*26110*/  LDL.LU R6, [R1+0x3e8] ;  /* 0x0003e80001067983 */ /* 0x000ea80000300800 */
[----:B------:R-:W2:Y:S01]  /*26120*/  LDL.LU R7, [R1+0x3ec] ;  /* 0x0003ec0001077983 */ /* 0x000ea20000300800 */
[----:B---3--:R-:W-:Y:S03]  /*26130*/  HMMA.16816.F32 R20, R20, R10, R24 ;  /* 0x0000000a1414723c */ /* 0x008fe60000001818 */
[----:B------:R0:W-:Y:S04]  /*26140*/  STL.64 [R1+0x1378], R10 ;  /* 0x0013780a01007387 */ /* 0x0001e80000100a00 */
[----:B------:R-:W3:Y:S11]  /*26150*/  LDL.LU R8, [R1+0x2f0] ;  /* 0x0002f00001087983 */ /* 0x000ef60000300800 */
[----:B------:R-:W-:Y:S05]  /*26160*/  @!UPT UIADD3 URZ, URZ, URZ, URZ ;  /* 0x0000003f3f3ff290 */ /* 0x000fea000fffe03f */
[----:B------:R-:W-:Y:S04]  /*26170*/  STL.64 [R1+0x3f0], R20 ;  /* 0x0003f01401007387 */ /* 0x000fe80000100a00 */
[----:B------:R-:W-:Y:S04]  /*26180*/  STL.64 [R1+0x3f8], R22 ;  /* 0x0003f81601007387 */ /* 0x000fe80000100a00 */
[----:B------:R-:W1:Y:S01]  /*26190*/  LDSM.16.M88.4 R20, [R0+0x18c00] ;  /* 0x018c00000014783b */ /* 0x000e620000000200 */
[----:B------:R-:W-:Y:S01]  /*261a0*/  MOV R18, R3 ;  /* 0x0000000300127202 */ /* 0x000fe20000000f00 */
[----:B------:R-:W-:-:S02]  /*261b0*/  IMAD.MOV.U32 R19, RZ, RZ, R2 ;  /* 0x000000ffff137224 */ /* 0x000fc400078e0002 */
[----:B------:R-:W3:Y:S04]  /*261c0*/  LDL.LU R9, [R1+0x2f4] ;  /* 0x0002f40001097983 */ /* 0x000ee80000300800 */
[----:B0-----:R-:W3:Y:S04]  /*261d0*/  LDL.LU R10, [R1+0x2f8] ;  /* 0x0002f800010a7983 */ /* 0x001ee80000300800 */
[----:B------:R-:W3:Y:S04]  /*261e0*/  LDL.LU R11, [R1+0x2fc] ;  /* 0x0002fc00010b7983 */ /* 0x000ee80000300800 */
[----:B------:R-:W4:Y:S04]  /*261f0*/  LDL.LU R24, [R1+0x2e0] ;  /* 0x0002e00001187983 */ /* 0x000f280000300800 */
[----:B------:R-:W4:Y:S04]  /*26200*/  LDL.LU R25, [R1+0x2e4] ;  /* 0x0002e40001197983 */ /* 0x000f280000300800 */
[----:B------:R-:W4:Y:S04]  /*26210*/  LDL.LU R26, [R1+0x2e8] ;  /* 0x0002e800011a7983 */ /* 0x000f280000300800 */
[----:B------:R-:W4:Y:S04]  /*26220*/  LDL.LU R27, [R1+0x2ec] ;  /* 0x0002ec00011b7983 */ /* 0x000f280000300800 */
[----:B-1----:R-:W-:Y:S04]  /*26230*/  STL.64 [R1+0x1270], R22 ;  /* 0x0012701601007387 */ /* 0x002fe80000100a00 */
[----:B------:R0:W-:Y:S04]  /*26240*/  STL.64 [R1+0x1268], R20 ;  /* 0x0012681401007387 */ /* 0x0001e80000100a00 */
[----:B0-----:R-:W3:Y:S04]  /*26250*/  LDL.LU R20, [R1+0x2d0] ;  /* 0x0002d00001147983 */ /* 0x001ee80000300800 */
[----:B------:R-:W3:Y:S04]  /*26260*/  LDL.LU R21, [R1+0x2d4] ;  /* 0x0002d40001157983 */ /* 0x000ee80000300800 */
[----:B------:R-:W3:Y:S04]  /*26270*/  LDL.LU R22, [R1+0x2d8] ;  /* 0x0002d80001167983 */ /* 0x000ee80000300800 */
[----:B------:R-:W3:Y:S01]  /*26280*/  LDL.LU R23, [R1+0x2dc] ;  /* 0x0002dc0001177983 */ /* 0x000ee20000300800 */
[C---:B--2---:R-:W-:Y:S03]  /*26290*/  HMMA.16816.F32 R16, R12.reuse, R18, R4 ;  /* 0x000000120c10723c */ /* 0x044fe60000001804 */
[----:B------:R-:W2:Y:S04]  /*262a0*/  LDL.LU.64 R6, [R1+0x14b8] ;  /* 0x0014b80001067983 */ /* 0x000ea80000300a00 */
[----:B------:R-:W2:Y:S11]  /*262b0*/  LDL.LU.64 R4, [R1+0x14b0] ;  /* 0x0014b00001047983 */ /* 0x000eb60000300a00 */
[----:B------:R-:W-:Y:S05]  /*262c0*/  @!UPT UIADD3 URZ, URZ, URZ, URZ ;  /* 0x0000003f3f3ff290 */ /* 0x000fea000fffe03f */
[----:B------:R-:W-:Y:S04]  /*262d0*/  STL.64 [R1+0x3e0], R16 ;  /* 0x0003e01001007387 */ /* 0x000fe80000100a00 */
        /* <DEDUP_REMOVED lines=86> */
[C---:B--2---:R-:W-:Y:S11]  /*26840*/  HMMA.16816.F32 R4, R12.reuse, R18, R4 ;  /* 0x000000120c04723c */ /* 0x044ff60000001804 */
[----:B------:R-:W-:Y:S11]  /*26850*/  @!UPT UIADD3 URZ, URZ, URZ, URZ ;  /* 0x0000003f3f3ff290 */ /* 0x000ff6000fffe03f */
[----:B------:R-:W-:Y:S01]  /*26860*/  @!UPT UIADD3 URZ, URZ, URZ, URZ ;  /* 0x0000003f3f3ff290 */ /* 0x000fe2000fffe03f */
[----:B------:R-:W-:Y:S04]  /*26870*/  STL.64 [R1+0x300], R4 ;  /* 0x0003000401007387 */ /* 0x000fe80000100a00 */
[----:B------:R0:W-:Y:S04]  /*26880*/  STL.64 [R1+0x308], R6 ;  /* 0x0003080601007387 */ /* 0x0001e80000100a00 */
[----:B0-----:R-:W3:Y:S04]  /*26890*/  LDL.LU.64 R6, [R1+0x1380] ;  /* 0x0013800001067983 */ /* 0x001ee80000300a00 */
[----:B------:R-:W-:Y:S04]  /*268a0*/  STL [R1+0x12c8], R18 ;  /* 0x0012c81201007387 */ /* 0x000fe80000100800 */
[----:B------:R0:W-:Y:S04]  /*268b0*/  STL [R1+0x12c4], R19 ;  /* 0x0012c41301007387 */ /* 0x0001e80000100800 */
[----:B0-----:R-:W2:Y:S01]  /*268c0*/  LDL.LU.64 R18, [R1+0x118] ;  /* 0x0001180001127983 */ /* 0x001ea20000300a00 */
[C---:B---3--:R-:W-:Y:S03]  /*268d0*/  HMMA.16816.F32 R8, R12.reuse, R6, R8 ;  /* 0x000000060c08723c */ /* 0x048fe60000001808 */
[----:B--2---:R0:W-:Y:S04]  /*268e0*/  STL.64 [R1+0x1360], R18 ;  /* 0x0013601201007387 */ /* 0x0041e80000100a00 */
[----:B0-----:R-:W2:Y:S11]  /*268f0*/  LDL.LU.64 R18, [R1+0x128] ;  /* 0x0001280001127983 */ /* 0x001eb60000300a00 */
[----:B------:R-:W-:Y:S05]  /*26900*/  @!UPT UIADD3 URZ, URZ, URZ, URZ ;  /* 0x0000003f3f3ff290 */ /* 0x000fea000fffe03f */
[----:B------:R-:W-:Y:S04]  /*26910*/  STL.64 [R1+0x2f0], R8 ;  /* 0x0002f00801007387 */ /* 0x000fe80000100a00 */
[----:B------:R0:W-:Y:S04]  /*26920*/  STL.64 [R1+0x2f8], R10 ;  /* 0x0002f80a01007387 */ /* 0x0001e80000100a00 */
[----:B0-----:R-:W4:Y:S04]  /*26930*/  LDL.LU.64 R10, [R1+0x1378] ;  /* 0x00137800010a7983 */ /* 0x001f280000300a00 */
[----:B------:R0:W-:Y:S04]  /*26940*/  STL [R1+0x12a4], R6 ;  /* 0x0012a40601007387 */ /* 0x0001e80000100800 */
[----:B------:R1:W-:Y:S04]  /*26950*/  STL [R1+0x12a0], R7 ;  /* 0x0012a00701007387 */ /* 0x0003e80000100800 */
[----:B------:R-:W3:Y:S04]  /*26960*/  LDL.LU R4, [R1+0x2b0] ;  /* 0x0002b00001047983 */ /* 0x000ee80000300800 */
[----:B------:R-:W3:Y:S04]  /*26970*/  LDL.LU R5, [R1+0x2b4] ;  /* 0x0002b40001057983 */ /* 0x000ee80000300800 */
[----:B0-----:R-:W3:Y:S04]  /*26980*/  LDL.LU R6, [R1+0x2b8] ;  /* 0x0002b80001067983 */ /* 0x001ee80000300800 */
[----:B-1----:R-:W3:Y:S01]  /*26990*/  LDL.LU R7, [R1+0x2bc] ;  /* 0x0002bc0001077983 */ /* 0x002ee20000300800 */
[----:B----4-:R-:W-:Y:S03]  /*269a0*/  HMMA.16816.F32 R12, R12, R10, R24 ;  /* 0x0000000a0c0c723c */ /* 0x010fe60000001818 */
[----:B------:R-:W4:Y:S04]  /*269b0*/  LDL.LU.64 R26, [R1+0x1370] ;  /* 0x00137000011a7983 */ /* 0x000f280000300a00 */
[----:B------:R-:W4:Y:S01]  /*269c0*/  LDL.LU.64 R24, [R1+0x1368] ;  /* 0x0013680001187983 */ /* 0x000f220000300a00 */
[----:B--2---:R-:W-:Y:S11]  /*269d0*/  IMAD.MOV.U32 R8, RZ, RZ, R19 ;  /* 0x000000ffff087224 */ /* 0x004ff600078e0013 */
[----:B------:R-:W-:Y:S04]  /*269e0*/  @!UPT UIADD3 URZ, URZ, URZ, URZ ;  /* 0x0000003f3f3ff290 */ /* 0x000fe8000fffe03f */
[----:B------:R-:W-:Y:S04]  /*269f0*/  STL.64 [R1+0x2e0], R12 ;  /* 0x0002e00c01007387 */ /* 0x000fe80000100a00 */
[----:B------:R0:W-:Y:S04]  /*26a00*/  STL.64 [R1+0x2e8], R14 ;  /* 0x0002e80e01007387 */ /* 0x0001e80000100a00 */
[----:B0-----:R-:W3:Y:S01]  /*26a10*/  LDL.LU.64 R14, [R1+0x108] ;  /* 0x00010800010e7983 */ /* 0x001ee20000300a00 */
[----:B----4-:R-:W-:Y:S11]  /*26a20*/  HMMA.16816.F32 R20, R24, R18, R20 ;  /* 0x000000121814723c */ /* 0x010ff60000001814 */
[----:B------:R-:W-:Y:S11]  /*26a30*/  @!UPT UIADD3 URZ, URZ, URZ, URZ ;  /* 0x0000003f3f3ff290 */ /* 0x000ff6000fffe03f */
[----:B------:R-:W-:Y:S01]  /*26a40*/  @!UPT UIADD3 URZ, URZ, URZ, URZ ;  /* 0x0000003f3f3ff290 */ /* 0x000fe2000fffe03f */
[----:B------:R0:W-:Y:S04]  /*26a50*/  STL.64 [R1+0x2d0], R20 ;  /* 0x0002d01401007387 */ /* 0x0001e80000100a00 */
[----:B------:R-:W-:Y:S01]  /*26a60*/  STL.64 [R1+0x2d8], R22 ;  /* 0x0002d81601007387 */ /* 0x000fe20000100a00 */
[----:B0-----:R-:W-:-:S03]  /*26a70*/  MOV R20, R18 ;  /* 0x0000001200147202 */ /* 0x001fc60000000f00 */
[----:B------:R-:W2:Y:S04]  /*26a80*/  LDL.LU.64 R18, [R1+0x1360] ;  /* 0x0013600001127983 */ /* 0x000ea80000300a00 */
[----:B------:R0:W-:Y:S04]  /*26a90*/  STL [R1+0x12ac], R8 ;  /* 0x0012ac0801007387 */ /* 0x0001e80000100800 */
[----:B------:R1:W-:Y:S04]  /*26aa0*/  STL.64 [R1+0x1328], R10 ;  /* 0x0013280a01007387 */ /* 0x0003e80000100a00 */
[----:B0-----:R-:W2:Y:S04]  /*26ab0*/  LDL.LU R8, [R1+0x2c0] ;  /* 0x0002c00001087983 */ /* 0x001ea80000300800 */
[----:B------:R-:W2:Y:S04]  /*26ac0*/  LDL.LU R9, [R1+0x2c4] ;  /* 0x0002c40001097983 */ /* 0x000ea80000300800 */
[----:B-1----:R-:W2:Y:S04]  /*26ad0*/  LDL.LU R10, [R1+0x2c8] ;  /* 0x0002c800010a7983 */ /* 0x002ea80000300800 */
[----:B------:R-:W2:Y:S04]  /*26ae0*/  LDL.LU R11, [R1+0x2cc] ;  /* 0x0002cc00010b7983 */ /* 0x000ea80000300800 */
[----:B------:R-:W-:Y:S01]  /*26af0*/  STL [R1+0x12a8], R20 ;  /* 0x0012a81401007387 */ /* 0x000fe20000100800 */
[C---:B--2---:R-:W-:Y:S01]  /*26b00*/  HMMA.16816.F32 R8, R24.reuse, R18, R8 ;  /* 0x000000121808723c */ /* 0x044fe20000001808 */
[----:B------:R-:W-:Y:S01]  /*26b10*/  IMAD.MOV.U32 R21, RZ, RZ, R19 ;  /* 0x000000ffff157224 */ /* 0x000fe200078e0013 */
[----:B------:R-:W-:Y:S11]  /*26b20*/  MOV R22, R18 ;  /* 0x0000001200167202 */ /* 0x000ff60000000f00 */
[----:B------:R-:W-:Y:S10]  /*26b30*/  @!UPT UIADD3 URZ, URZ, URZ, URZ ;  /* 0x0000003f3f3ff290 */ /* 0x000ff4000fffe03f */
[----:B------:R-:W-:Y:S04]  /*26b40*/  STL.64 [R1+0x510], R8 ;  /* 0x0005100801007387 */ /* 0x000fe80000100a00 */
[----:B------:R3:W-:Y:S04]  /*26b50*/  STL.64 [R1+0x518], R10 ;  /* 0x0005180a01007387 */ /* 0x0007e80000100a00 */
[----:B------:R-:W2:Y:S01]  /*26b60*/  LDL.LU.64 R18, [R1+0xf8] ;  /* 0x0000f80001127983 */ /* 0x000ea20000300a00 */
[----:B---3--:R-:W-:Y:S03]  /*26b70*/  HMMA.16816.F32 R8, R24, R14, R4 ;  /* 0x0000000e1808723c */ /* 0x008fe60000001804 */
[----:B------:R-:W-:Y:S04]  /*26b80*/  STL [R1+0x12b4], R21 ;  /* 0x0012b41501007387 */ /* 0x000fe80000100800 */
[----:B------:R-:W-:Y:S11]  /*26b90*/  STL [R1+0x12b0], R22 ;  /* 0x0012b01601007387 */ /* 0x000ff60000100800 */
[----:B------:R-:W-:Y:S05]  /*26ba0*/  @!UPT UIADD3 URZ, URZ, URZ, URZ ;  /* 0x0000003f3f3ff290 */ /* 0x000fea000fffe03f */
[----:B------:R-:W-:Y:S04]  /*26bb0*/  STL.64 [R1+0x520], R8 ;  /* 0x0005200801007387 */ /* 0x000fe80000100a00 */
[----:B------:R0:W-:Y:S04]  /*26bc0*/  STL.64 [R1+0x528], R10 ;  /* 0x0005280a01007387 */ /* 0x0001e80000100a00 */
[----:B0-----:R-:W3:Y:S04]  /*26bd0*/  LDL.LU.64 R10, [R1+0xb8] ;  /* 0x0000b800010a7983 */ /* 0x001ee80000300a00 */
[----:B---3--:R0:W-:Y:S04]  /*26be0*/  STL.64 [R1+0x1338], R10 ;  /* 0x0013380a01007387 */ /* 0x0081e80000100a00 */
[----:B0-----:R-:W3:Y:S04]  /*26bf0*/  LDL.LU.64 R10, [R1+0xc8] ;  /* 0x0000c800010a7983 */ /* 0x001ee80000300a00 */
[----:B---3--:R0:W-:Y:S04]  /*26c00*/  STL.64 [R1+0x1340], R10 ;  /* 0x0013400a01007387 */ /* 0x0081e80000100a00 */
[----:B0-----:R-:W3:Y:S01]  /*26c10*/  LDL.LU.64 R10, [R1+0xd8] ;  /* 0x0000d800010a7983 */ /* 0x001ee20000300a00 */
[----:B------:R-:W-:Y:S01]  /*26c20*/  MOV R4, R14 ;  /* 0x0000000e00047202 */ /* 0x000fe20000000f00 */
[----:B------:R-:W-:-:S02]  /*26c30*/  IMAD.MOV.U32 R23, RZ, RZ, R15 ;  /* 0x000000ffff177224 */ /* 0x000fc400078e000f */
[----:B---3--:R0:W-:Y:S04]  /*26c40*/  STL.64 [R1+0x1348], R10 ;  /* 0x0013480a01007387 */ /* 0x0081e80000100a00 */
[----:B0-----:R-:W3:Y:S04]  /*26c50*/  LDL.LU.64 R10, [R1+0xe8] ;  /* 0x0000e800010a7983 */ /* 0x001ee80000300a00 */
[----:B------:R-:W4:Y:S04]  /*26c60*/  LDL.LU.64 R14, [R1+0x68] ;  /* 0x00006800010e7983 */ /* 0x000f280000300a00 */
[----:B----4-:R0:W-:Y:S04]  /*26c70*/  STL.64 [R1+0x12d8], R14 ;  /* 0x0012d80e01007387 */ /* 0x0101e80000100a00 */
[----:B0-----:R-:W4:Y:S04]  /*26c80*/  LDL.LU.64 R14, [R1+0x78] ;  /* 0x00007800010e7983 */ /* 0x001f280000300a00 */
[----:B----4-:R0:W-:Y:S04]  /*26c90*/  STL.64 [R1+0x12f0], R14 ;  /* 0x0012f00e01007387 */ /* 0x0101e80000100a00 */
[----:B------:R-:W4:Y:S04]  /*26ca0*/  LDL.LU R12, [R1+0x2a0] ;  /* 0x0002a000010c7983 */ /* 0x000f280000300800 */
[----:B------:R-:W4:Y:S04]  /*26cb0*/  LDL.LU R13, [R1+0x2a4] ;  /* 0x0002a400010d7983 */ /* 0x000f280000300800 */
[----:B0-----:R-:W4:Y:S04]  /*26cc0*/  LDL.LU R14, [R1+0x2a8] ;  /* 0x0002a800010e7983 */ /* 0x001f280000300800 */
[----:B------:R-:W4:Y:S04]  /*26cd0*/  LDL.LU R15, [R1+0x2ac] ;  /* 0x0002ac00010f7983 */ /* 0x000f280000300800 */
[----:B------:R0:W-:Y:S04]  /*26ce0*/  STL [R1+0x12bc], R23 ;  /* 0x0012bc1701007387 */ /* 0x0001e80000100800 */
[----:B------:R-:W3:Y:S04]  /*26cf0*/  LDL.LU R20, [R1+0x270] ;  /* 0x0002700001147983 */ /* 0x000ee80000300800 */
[----:B------:R-:W3:Y:S04]  /*26d00*/  LDL.LU R21, [R1+0x274] ;  /* 0x0002740001157983 */ /* 0x000ee80000300800 */
[----:B------:R-:W3:Y:S04]  /*26d10*/  LDL.LU R22, [R1+0x278] ;  /* 0x0002780001167983 */ /* 0x000ee80000300800 */
[----:B0-----:R-:W3:Y:S01]  /*26d20*/  LDL.LU R23, [R1+0x27c] ;  /* 0x00027c0001177983 */ /* 0x001ee20000300800 */
[----:B--2---:R-:W-:Y:S01]  /*26d30*/  MOV R2, R18 ;  /* 0x0000001200027202 */ /* 0x004fe20000000f00 */
[----:B------:R-:W-:Y:S01]  /*26d40*/  IMAD.MOV.U32 R3, RZ, RZ, R19 ;  /* 0x000000ffff037224 */ /* 0x000fe200078e0013 */
[C---:B----4-:R-:W-:Y:S01]  /*26d50*/  HMMA.16816.F32 R12, R24.reuse, R18, R12 ;  /* 0x00000012180c723c */ /* 0x050fe2000000180c */
[----:B---3--:R-:W-:Y:S04]  /*26d60*/  STL.64 [R1+0x1358], R22 ;  /* 0x0013581601007387 */ /* 0x008fe80000100a00 */
[----:B------:R0:W-:Y:S04]  /*26d70*/  STL.64 [R1+0x1350], R20 ;  /* 0x0013501401007387 */ /* 0x0001e80000100a00 */
[----:B0-----:R-:W2:Y:S04]  /*26d80*/  LDL.LU R20, [R1+0x290] ;  /* 0x0002900001147983 */ /* 0x001ea80000300800 */
[----:B------:R-:W2:Y:S04]  /*26d90*/  LDL.LU R21, [R1+0x294] ;  /* 0x0002940001157983 */ /* 0x000ea80000300800 */
[----:B------:R-:W2:Y:S04]  /*26da0*/  LDL.LU R22, [R1+0x298] ;  /* 0x0002980001167983 */ /* 0x000ea80000300800 */
[----:B------:R-:W2:Y:S04]  /*26db0*/  LDL.LU R23, [R1+0x29c] ;  /* 0x00029c0001177983 */ /* 0x000ea80000300800 */
[----:B------:R0:W-:Y:S04]  /*26dc0*/  STL [R1+0x12b8], R4 ;  /* 0x0012b80401007387 */ /* 0x0001e80000100800 */
[----:B0-----:R-:W3:Y:S04]  /*26dd0*/  LDL.LU R4, [R1+0x280] ;  /* 0x0002800001047983 */ /* 0x001ee80000300800 */
[----:B------:R-:W3:Y:S04]  /*26de0*/  LDL.LU R5, [R1+0x284] ;  /* 0x0002840001057983 */ /* 0x000ee80000300800 */
[----:B------:R-:W3:Y:S04]  /*26df0*/  LDL.LU R6, [R1+0x288] ;  /* 0x0002880001067983 */ /* 0x000ee80000300800 */
[----:B------:R-:W3:Y:S04]  /*26e00*/  LDL.LU R7, [R1+0x28c] ;  /* 0x00028c0001077983 */ /* 0x000ee80000300800 */
[----:B------:R-:W-:Y:S04]  /*26e10*/  STL.64 [R1+0x530], R12 ;  /* 0x0005300c01007387 */ /* 0x000fe80000100a00 */
[----:B------:R-:W-:Y:S04]  /*26e20*/  STL.64 [R1+0x538], R14 ;  /* 0x0005380e01007387 */ /* 0x000fe80000100a00 */
[----:B------:R-:W4:Y:S04]  /*26e30*/  LDL.LU R16, [R1+0x240] ;  /* 0x0002400001107983 */ /* 0x000f280000300800 */
[----:B------:R-:W4:Y:S04]  /*26e40*/  LDL.LU R17, [R1+0x244] ;  /* 0x0002440001117983 */ /* 0x000f280000300800 */
[----:B------:R-:W2:Y:S04]  /*26e50*/  LDL.LU R18, [R1+0x248] ;  /* 0x0002480001127983 */ /* 0x000ea80000300800 */
[----:B------:R-:W2:Y:S04]  /*26e60*/  LDL.LU R19, [R1+0x24c] ;  /* 0x00024c0001137983 */ /* 0x000ea80000300800 */
[----:B--2---:R0:W-:Y:S04]  /*26e70*/  STL.64 [R1+0x1318], R18 ;  /* 0x0013181201007387 */ /* 0x0041e80000100a00 */
[----:B----4-:R1:W-:Y:S04]  /*26e80*/  STL.64 [R1+0x1310], R16 ;  /* 0x0013101001007387 */ /* 0x0103e80000100a00 */
[----:B0-----:R-:W2:Y:S04]  /*26e90*/  LDL.LU.64 R18, [R1+0xa8] ;  /* 0x0000a80001127983 */ /* 0x001ea80000300a00 */
[----:B--2---:R0:W-:Y:S04]  /*26ea0*/  STL.64 [R1+0x1330], R18 ;  /* 0x0013301201007387 */ /* 0x0041e80000100a00 */
[----:B-1----:R-:W2:Y:S04]  /*26eb0*/  LDL.LU R16, [R1+0x260] ;  /* 0x0002600001107983 */ /* 0x002ea80000300800 */
[----:B------:R-:W2:Y:S04]  /*26ec0*/  LDL.LU R17, [R1+0x264] ;  /* 0x0002640001117983 */ /* 0x000ea80000300800 */
[----:B0-----:R-:W2:Y:S04]  /*26ed0*/  LDL.LU R18, [R1+0x268] ;  /* 0x0002680001127983 */ /* 0x001ea80000300800 */
[----:B------:R-:W2:Y:S04]  /*26ee0*/  LDL.LU R19, [R1+0x26c] ;  /* 0x00026c0001137983 */ /* 0x000ea80000300800 */
[----:B------:R-:W4:Y:S01]  /*26ef0*/  LDL.LU.64 R14, [R1+0x88] ;  /* 0x00008800010e7983 */ /* 0x000f220000300a00 */
[----:B------:R-:W-:Y:S03]  /*26f00*/  HMMA.16816.F32 R20, R24, R10, R20 ;  /* 0x0000000a1814723c */ /* 0x000fe60000001814 */
[----:B----4-:R0:W-:Y:S04]  /*26f10*/  STL.64 [R1+0x1308], R14 ;  /* 0x0013080e01007387 */ /* 0x0101e80000100a00 */
[----:B0-----:R-:W4:Y:S01]  /*26f20*/  LDL.LU.64 R14, [R1+0x98] ;  /* 0x00009800010e7983 */ /* 0x001f220000300a00 */
[----:B------:R-:W-:Y:S01]  /*26f30*/  MOV R29, R10 ;  /* 0x0000000a001d7202 */ /* 0x000fe20000000f00 */
[----:B------:R-:W-:-:S02]  /*26f40*/  IMAD.MOV.U32 R0, RZ, RZ, R11 ;  /* 0x000000ffff007224 */ /* 0x000fc400078e000b */
[----:B----4-:R0:W-:Y:S04]  /*26f50*/  STL.64 [R1+0x1320], R14 ;  /* 0x0013200e01007387 */ /* 0x0101e80000100a00 */
[----:B------:R-:W4:Y:S04]  /*26f60*/  LDL.LU R12, [R1+0x250] ;  /* 0x00025000010c7983 */ /* 0x000f280000300800 */
[----:B------:R-:W4:Y:S04]  /*26f70*/  LDL.LU R13, [R1+0x254] ;  /* 0x00025400010d7983 */ /* 0x000f280000300800 */
[----:B0-----:R-:W4:Y:S04]  /*26f80*/  LDL.LU R14, [R1+0x258] ;  /* 0x00025800010e7983 */ /* 0x001f280000300800 */
[----:B------:R-:W4:Y:S04]  /*26f90*/  LDL.LU R15, [R1+0x25c] ;  /* 0x00025c00010f7983 */ /* 0x000f280000300800 */
[----:B------:R-:W-:Y:S04]  /*26fa0*/  STL [R1+0x12c0], R2 ;  /* 0x0012c00201007387 */ /* 0x000fe80000100800 */
[----:B------:R-:W-:Y:S04]  /*26fb0*/  STL.64 [R1+0x540], R20 ;  /* 0x0005401401007387 */ /* 0x000fe80000100a00 */
[----:B------:R0:W-:Y:S04]  /*26fc0*/  STL.64 [R1+0x548], R22 ;  /* 0x0005481601007387 */ /* 0x0001e80000100a00 */
[----:B0-----:R-:W2:Y:S04]  /*26fd0*/  LDL.LU.64 R22, [R1+0x1358] ;  /* 0x0013580001167983 */ /* 0x001ea80000300a00 */
[----:B------:R-:W2:Y:S04]  /*26fe0*/  LDL.LU.64 R20, [R1+0x1350] ;  /* 0x0013500001147983 */ /* 0x000ea80000300a00 */
[----:B------:R-:W3:Y:S02]  /*26ff0*/  LDL.LU.64 R10, [R1+0x1348] ;  /* 0x00134800010a7983 */ /* 0x000ee40000300a00 */
[C---:B---3--:R-:W-:Y:S01]  /*27000*/  HMMA.16816.F32 R4, R24.reuse, R10, R4 ;  /* 0x0000000a1804723c */ /* 0x048fe20000001804 */
[----:B------:R-:W-:Y:S11]  /*27010*/  IMAD.MOV.U32 R28, RZ, RZ, R11 ;  /* 0x000000ffff1c7224 */ /* 0x000ff600078e000b */
[----:B------:R-:W-:Y:S11]  /*27020*/  @!UPT UIADD3 URZ, URZ, URZ, URZ ;  /* 0x0000003f3f3ff290 */ /* 0x000ff6000fffe03f */
[----:B------:R-:W-:Y:S04]  /*27030*/  STL.64 [R1+0x550], R4 ;  /* 0x0005500401007387 */ /* 0x000fe80000100a00 */
[----:B------:R0:W-:Y:S02]  /*27040*/  STL.64 [R1+0x558], R6 ;  /* 0x0005580601007387 */ /* 0x0001e40000100a00 */
[----:B0-----:R-:W-:Y:S02]  /*27050*/  MOV R7, R10 ;  /* 0x0000000a00077202 */ /* 0x001fe40000000f00 */
[----:B------:R-:W2:Y:S02]  /*27060*/  LDL.LU.64 R10, [R1+0x1340] ;  /* 0x00134000010a7983 */ /* 0x000ea40000300a00 */
[----:B--2---:R-:W-:Y:S01]  /*27070*/  HMMA.16816.F32 R20, R24, R10, R20 ;  /* 0x0000000a1814723c */ /* 0x004fe20000001814 */
[----:B------:R-:W-:Y:S11]  /*27080*/  IMAD.MOV.U32 R6, RZ, RZ, R11 ;  /* 0x000000ffff067224 */ /* 0x000ff600078e000b */
[----:B------:R-:W-:Y:S11]  /*27090*/  @!UPT UIADD3 URZ, URZ, URZ, URZ ;  /* 0x0000003f3f3ff290 */ /* 0x000ff6000fffe03f */
[----:B------:R0:W-:Y:S04]  /*270a0*/  STL.64 [R1+0x560], R20 ;  /* 0x0005601401007387 */ /* 0x0001e80000100a00 */
[----:B------:R1:W-:Y:S01]  /*270b0*/  STL.64 [R1+0x568], R22 ;  /* 0x0005681601007387 */ /* 0x0003e20000100a00 */
[----:B0-----:R-:W-:-:S03]  /*270c0*/  MOV R20, R10 ;  /* 0x0000000a00147202 */ /* 0x001fc60000000f00 */
[----:B------:R-:W2:Y:S02]  /*270d0*/  LDL.LU.64 R10, [R1+0x1338] ;  /* 0x00133800010a7983 */ /* 0x000ea40000300a00 */
[C---:B--2---:R-:W-:Y:S01]  /*270e0*/  HMMA.16816.F32 R16, R24.reuse, R10, R16 ;  /* 0x0000000a1810723c */ /* 0x044fe20000001810 */
[----:B-1----:R-:W-:Y:S01]  /*270f0*/  MOV R22, R10 ;  /* 0x0000000a00167202 */ /* 0x002fe20000000f00 */
[----:B------:R-:W-:Y:S11]  /*27100*/  IMAD.MOV.U32 R8, RZ, RZ, R11 ;  /* 0x000000ffff087224 */ /* 0x000ff600078e000b */
[----:B------:R-:W-:Y:S10]  /*27110*/  @!UPT UIADD3 URZ, URZ, URZ, URZ ;  /* 0x0000003f3f3ff290 */ /* 0x000ff4000fffe03f */
[----:B------:R-:W-:Y:S04]  /*27120*/  STL.64 [R1+0x570], R16 ;  /* 0x0005701001007387 */ /* 0x000fe80000100a00 */
[----:B------:R0:W-:Y:S04]  /*27130*/  STL.64 [R1+0x578], R18 ;  /* 0x0005781201007387 */ /* 0x0001e80000100a00 */
[----:B0-----:R-:W4:Y:S04]  /*27140*/  LDL.LU.64 R18, [R1+0x1330] ;  /* 0x0013300001127983 */ /* 0x001f280000300a00 */
[----:B------:R-:W2:Y:S04]  /*27150*/  LDL.LU.64 R10, [R1+0x1328] ;  /* 0x00132800010a7983 */ /* 0x000ea80000300a00 */
[----:B--2---:R-:W-:Y:S04]  /*27160*/  STL.64 [R1+0x12e8], R10 ;  /* 0x0012e80a01007387 */ /* 0x004fe80000100a00 */
[----:B------:R0:W-:Y:S04]  /*27170*/  STL [R1+0x12e0], R8 ;  /* 0x0012e00801007387 */ /* 0x0001e80000100800 */
[----:B0-----:R-:W2:Y:S04]  /*27180*/  LDL.LU R8, [R1+0x220] ;  /* 0x0002200001087983 */ /* 0x001ea80000300800 */
[----:B------:R-:W2:Y:S04]  /*27190*/  LDL.LU R9, [R1+0x224] ;  /* 0x0002240001097983 */ /* 0x000ea80000300800 */
[----:B------:R-:W3:Y:S04]  /*271a0*/  LDL.LU R10, [R1+0x228] ;  /* 0x00022800010a7983 */ /* 0x000ee80000300800 */
[----:B------:R-:W3:Y:S01]  /*271b0*/  LDL.LU R11, [R1+0x22c] ;  /* 0x00022c00010b7983 */ /* 0x000ee20000300800 */
[C---:B----4-:R-:W-:Y:S01]  /*271c0*/  HMMA.16816.F32 R12, R24.reuse, R18, R12 ;  /* 0x00000012180c723c */ /* 0x050fe2000000180c */
[----:B------:R-:W-:Y:S01]  /*271d0*/  MOV R4, R18 ;  /* 0x0000001200047202 */ /* 0x000fe20000000f00 */
[----:B------:R-:W-:Y:S01]  /*271e0*/  IMAD.MOV.U32 R21, RZ, RZ, R19 ;  /* 0x000000ffff157224 */ /* 0x000fe200078e0013 */
[----:B---3--:R-:W-:Y:S04]  /*271f0*/  STL.64 [R1+0x1300], R10 ;  /* 0x0013000a01007387 */ /* 0x008fe80000100a00 */
[----:B--2---:R0:W-:Y:S04]  /*27200*/  STL.64 [R1+0x12f8], R8 ;  /* 0x0012f80801007387 */ /* 0x0041e80000100a00 */
[----:B0-----:R-:W2:Y:S04]  /*27210*/  LDL.LU R8, [R1+0x230] ;  /* 0x0002300001087983 */ /* 0x001ea80000300800 */
[----:B------:R-:W2:Y:S04]  /*27220*/  LDL.LU R9, [R1+0x234] ;  /* 0x0002340001097983 */ /* 0x000ea80000300800 */
[----:B------:R-:W2:Y:S04]  /*27230*/  LDL.LU R10, [R1+0x238] ;  /* 0x00023800010a7983 */ /* 0x000ea80000300800 */
[----:B------:R-:W2:Y:S04]  /*27240*/  LDL.LU R11, [R1+0x23c] ;  /* 0x00023c00010b7983 */ /* 0x000ea80000300800 */
[----:B------:R-:W-:Y:S04]  /*27250*/  STL.64 [R1+0x580], R12 ;  /* 0x0005800c01007387 */ /* 0x000fe80000100a00 */
[----:B------:R0:W-:Y:S04]  /*27260*/  STL.64 [R1+0x588], R14 ;  /* 0x0005880e01007387 */ /* 0x0001e80000100a00 */
[----:B0-----:R-:W3:Y:S04]  /*27270*/  LDL.LU.64 R14, [R1+0x1320] ;  /* 0x00132000010e7983 */ /* 0x001ee80000300a00 */
[----:B------:R-:W3:Y:S04]  /*27280*/  LDL.LU.64 R18, [R1+0x1318] ;  /* 0x0013180001127983 */ /* 0x000ee80000300a00 */
[----:B------:R-:W3:Y:S02]  /*27290*/  LDL.LU.64 R16, [R1+0x1310] ;  /* 0x0013100001107983 */ /* 0x000ee40000300a00 */
[C---:B---3--:R-:W-:Y:S11]  /*272a0*/  HMMA.16816.F32 R16, R24.reuse, R14, R16 ;  /* 0x0000000e1810723c */ /* 0x048ff60000001810 */
[----:B------:R-:W-:Y:S11]  /*272b0*/  @!UPT UIADD3 URZ, URZ, URZ, URZ ;  /* 0x0000003f3f3ff290 */ /* 0x000ff6000fffe03f */
[----:B------:R-:W-:Y:S01]  /*272c0*/  @!UPT UIADD3 URZ, URZ, URZ, URZ ;  /* 0x0000003f3f3ff290 */ /* 0x000fe2000fffe03f */
[----:B------:R0:W-:Y:S04]  /*272d0*/  STL.64 [R1+0x590], R16 ;  /* 0x0005901001007387 */ /* 0x0001e80000100a00 */
[----:B------:R-:W-:Y:S01]  /*272e0*/  STL.64 [R1+0x598], R18 ;  /* 0x0005981201007387 */ /* 0x000fe20000100a00 */
[----:B0-----:R-:W-:Y:S01]  /*272f0*/  MOV R17, R14 ;  /* 0x0000000e00117202 */ /* 0x001fe20000000f00 */
[----:B------:R-:W-:Y:S02]  /*27300*/  IMAD.MOV.U32 R16, RZ, RZ, R15 ;  /* 0x000000ffff107224 */ /* 0x000fe400078e000f */
[----:B------:R-:W2:Y:S04]  /*27310*/  LDL.LU.64 R14, [R1+0x1308] ;  /* 0x00130800010e7983 */ /* 0x000ea80000300a00 */
[----:B------:R0:W-:Y:S04]  /*27320*/  STL.64 [R1+0x12d0], R16 ;  /* 0x0012d01001007387 */ /* 0x0001e80000100a00 */
[----:B0-----:R-:W3:Y:S04]  /*27330*/  LDL.LU R16, [R1+0x210] ;  /* 0x0002100001107983 */ /* 0x001ee80000300800 */
[----:B------:R-:W3:Y:S04]  /*27340*/  LDL.LU R17, [R1+0x214] ;  /* 0x0002140001117983 */ /* 0x000ee80000300800 */
[----:B------:R-:W3:Y:S04]  /*27350*/  LDL.LU R18, [R1+0x218] ;  /* 0x0002180001127983 */ /* 0x000ee80000300800 */
[----:B------:R-:W3:Y:S01]  /*27360*/  LDL.LU R19, [R1+0x21c] ;  /* 0x00021c0001137983 */ /* 0x000ee20000300800 */
        /* <DEDUP_REMOVED lines=9> */
[----:B--2---:R-:W-:Y:S01]  /*27400*/  HMMA.16816.F32 R8, R24, R14, R8 ;  /* 0x0000000e1808723c */ /* 0x004fe20000001808 */
[----:B------:R-:W-:Y:S11]  /*27410*/  IMAD.MOV.U32 R5, RZ, RZ, R15 ;  /* 0x000000ffff057224 */ /* 0x000ff600078e000f */
[----:B------:R-:W-:Y:S11]  /*27420*/  @!UPT UIADD3 URZ, URZ, URZ, URZ ;  /* 0x0000003f3f3ff290 */ /* 0x000ff6000fffe03f */
[----:B------:R0:W-:Y:S04]  /*27430*/  STL.64 [R1+0x5b0], R8 ;  /* 0x0005b00801007387 */ /* 0x0001e80000100a00 */
[----:B------:R1:W-:Y:S01]  /*27440*/  STL.64 [R1+0x5b8], R10 ;  /* 0x0005b80a01007387 */ /* 0x0003e20000100a00 */
[----:B0-----:R-:W-:-:S03]  /*27450*/  MOV R9, R14 ;  /* 0x0000000e00097202 */ /* 0x001fc60000000f00 */
[----:B-1----:R-:W2:Y:S04]  /*27460*/  LDL.LU.64 R10, [R1+0x12e8] ;  /* 0x0012e800010a7983 */ /* 0x002ea80000300a00 */
[----:B------:R-:W4:Y:S04]  /*27470*/  LDL.LU R8, [R1+0x12e0] ;  /* 0x0012e00001087983 */ /* 0x000f280000300800 */
[----:B------:R-:W3:Y:S02]  /*27480*/  LDL.LU.64 R14, [R1+0x12d8] ;  /* 0x0012d800010e7983 */ /* 0x000ee40000300a00 */
[----:B---3--:R-:W-:Y:S11]  /*27490*/  HMMA.16816.F32 R16, R24, R14, R16 ;  /* 0x0000000e1810723c */ /* 0x008ff60000001810 */
[----:B------:R-:W-:Y:S11]  /*274a0*/  @!UPT UIADD3 URZ, URZ, URZ, URZ ;  /* 0x0000003f3f3ff290 */ /* 0x000ff6000fffe03f */
[----:B------:R-:W-:Y:S01]  /*274b0*/  @!UPT UIADD3 URZ, URZ, URZ, URZ ;  /* 0x0000003f3f3ff290 */ /* 0x000fe2000fffe03f */
[----:B------:R0:W-:Y:S04]  /*274c0*/  STL.64 [R1+0x5c0], R16 ;  /* 0x0005c01001007387 */ /* 0x0001e80000100a00 */
[----:B------:R1:W-:Y:S04]  /*274d0*/  STL.64 [R1+0x5c8], R18 ;  /* 0x0005c81201007387 */ /* 0x0003e80000100a00 */
[----:B0-----:R-:W3:Y:S04]  /*274e0*/  LDL.LU.64 R16, [R1+0x12d0] ;  /* 0x0012d00001107983 */ /* 0x001ee80000300a00 */
[----:B------:R-:W2:Y:S01]  /*274f0*/  LDL.LU R12, [R1+0x1c0] ;  /* 0x0001c000010c7983 */ /* 0x000ea20000300800 */
[----:B-1----:R-:W-:Y:S01]  /*27500*/  MOV R18, R14 ;  /* 0x0000000e00127202 */ /* 0x002fe20000000f00 */
[----:B------:R-:W-:-:S02]  /*27510*/  IMAD.MOV.U32 R19, RZ, RZ, R15 ;  /* 0x000000ffff137224 */ /* 0x000fc400078e000f */
[----:B------:R-:W2:Y:S04]  /*27520*/  LDL.LU R13, [R1+0x1c4] ;  /* 0x0001c400010d7983 */ /* 0x000ea80000300800 */
[----:B------:R-:W2:Y:S04]  /*27530*/  LDL.LU R14, [R1+0x868] ;  /* 0x00086800010e7983 */ /* 0x000ea80000300800 */
[----:B------:R-:W2:Y:S04]  /*27540*/  LDL.LU R15, [R1+0x1c8] ;  /* 0x0001c800010f7983 */ /* 0x000ea80000300800 */
[----:B--2---:R-:W-:Y:S04]  /*27550*/  STL.64 [R1+0x1128], R14 ;  /* 0x0011280e01007387 */ /* 0x004fe80000100a00 */
[----:B------:R0:W-:Y:S04]  /*27560*/  STL.64 [R1+0x1120], R12 ;  /* 0x0011200c01007387 */ /* 0x0001e80000100a00 */
[----:B0-----:R-:W2:Y:S04]  /*27570*/  LDL.LU R12, [R1+0x10] ;  /* 0x00001000010c7983 */ /* 0x001ea80000300800 */
[----:B------:R-:W2:Y:S04]  /*27580*/  LDL.LU R13, [R1+0x14] ;  /* 0x00001400010d7983 */ /* 0x000ea80000300800 */
[----:B------:R-:W2:Y:S04]  /*27590*/  LDL.LU R14, [R1+0x18] ;  /* 0x00001800010e7983 */ /* 0x000ea80000300800 */
[----:B------:R-:W2:Y:S04]  /*275a0*/  LDL.LU R15, [R1+0x1c] ;  /* 0x00001c00010f7983 */ /* 0x000ea80000300800 */
[----:B--2---:R0:W-:Y:S04]  /*275b0*/  STL.64 [R1+0x1138], R14 ;  /* 0x0011380e01007387 */ /* 0x0041e80000100a00 */
[----:B------:R-:W-:Y:S01]  /*275c0*/  STL.64 [R1+0x1130], R12 ;  /* 0x0011300c01007387 */ /* 0x000fe20000100a00 */
[----:B0-----:R-:W-:Y:S01]  /*275d0*/  MOV R14, R18 ;  /* 0x00000012000e7202 */ /* 0x001fe20000000f00 */
[----:B------:R-:W-:-:S02]  /*275e0*/  IMAD.MOV.U32 R15, RZ, RZ, R19 ;  /* 0x000000ffff0f7224 */ /* 0x000fc400078e0013 */
[----:B------:R-:W2:Y:S04]  /*275f0*/  LDL.LU R18, [R1+0x12c8] ;  /* 0x0012c80001127983 */ /* 0x000ea80000300800 */
[----:B------:R-:W2:Y:S04]  /*27600*/  LDL.LU R19, [R1+0x12c4] ;  /* 0x0012c40001137983 */ /* 0x000ea80000300800 */
[----:B------:R0:W-:Y:S02]  /*27610*/  STL.64 [R1+0x1148], R14 ;  /* 0x0011480e01007387 */ /* 0x0001e40000100a00 */
[----:B0-----:R-:W-:Y:S01]  /*27620*/  MOV R14, R9 ;  /* 0x00000009000e7202 */ /* 0x001fe20000000f00 */
[----:B------:R-:W-:-:S05]  /*27630*/  IMAD.MOV.U32 R15, RZ, RZ, R5 ;  /* 0x000000ffff0f7224 */ /* 0x000fca00078e0005 */
[----:B------:R0:W-:Y:S04]  /*27640*/  STL.64 [R1+0x1160], R14 ;  /* 0x0011600e01007387 */ /* 0x0001e80000100a00 */
[----:B------:R-:W2:Y:S04]  /*27650*/  LDL.LU R12, [R1+0x200] ;  /* 0x00020000010c7983 */ /* 0x000ea80000300800 */
[----:B------:R-:W2:Y:S04]  /*27660*/  LDL.LU R13, [R1+0x204] ;  /* 0x00020400010d7983 */ /* 0x000ea80000300800 */
[----:B0-----:R-:W2:Y:S04]  /*27670*/  LDL.LU R14, [R1+0x208] ;  /* 0x00020800010e7983 */ /* 0x001ea80000300800 */
[----:B------:R-:W2:Y:S04]  /*27680*/  LDL.LU R15, [R1+0x20c] ;  /* 0x00020c00010f7983 */ /* 0x000ea80000300800 */
[----:B------:R-:W3:Y:S04]  /*27690*/  LDL.LU R9, [R1+0x864] ;  /* 0x0008640001097983 */ /* 0x000ee80000300800 */
[----:B------:R-:W-:Y:S01]  /*276a0*/  STL.64 [R1+0x1280], R10 ;  /* 0x0012800a01007387 */ /* 0x000fe20000100a00 */
[----:B--2---:R-:W-:Y:S03]  /*276b0*/  HMMA.16816.F32 R12, R24, R18, R12 ;  /* 0x00000012180c723c */ /* 0x004fe6000000180c */
[----:B---3--:R-:W-:Y:S04]  /*276c0*/  STL [R1+0x1278], R9 ;  /* 0x0012780901007387 */ /* 0x008fe80000100800 */
[----:B------:R-:W2:Y:S11]  /*276d0*/  LDL.LU R5, [R1+0x860] ;  /* 0x0008600001057983 */ /* 0x000eb60000300800 */
[----:B------:R-:W-:Y:S05]  /*276e0*/  @!UPT UIADD3 URZ, URZ, URZ, URZ ;  /* 0x0000003f3f3ff290 */ /* 0x000fea000fffe03f */
[----:B------:R-:W-:Y:S04]  /*276f0*/  STL.64 [R1+0x5d0], R12 ;  /* 0x0005d00c01007387 */ /* 0x000fe80000100a00 */
[----:B------:R0:W-:Y:S02]  /*27700*/  STL.64 [R1+0x5d8], R14 ;  /* 0x0005d80e01007387 */ /* 0x0001e40000100a00 */
[----:B0-----:R-:W-:Y:S01]  /*27710*/  MOV R14, R2 ;  /* 0x00000002000e7202 */ /* 0x001fe20000000f00 */
[----:B------:R-:W-:Y:S01]  /*27720*/  IMAD.MOV.U32 R15, RZ, RZ, R23 ;  /* 0x000000ffff0f7224 */ /* 0x000fe200078e0017 */
[----:B------:R-:W3:Y:S04]  /*27730*/  LDL.LU R2, [R1+0x12c0] ;  /* 0x0012c00001027983 */ /* 0x000ee80000300800 */
[----:B------:R-:W2:Y:S04]  /*27740*/  LDL.LU R23, [R1+0x12bc] ;  /* 0x0012bc0001177983 */ /* 0x000ea80000300800 */
[----:B------:R0:W-:Y:S02]  /*27750*/  STL.64 [R1+0x1178], R14 ;  /* 0x0011780e01007387 */ /* 0x0001e40000100a00 */
[----:B0-----:R-:W-:Y:S01]  /*27760*/  MOV R14, R17 ;  /* 0x00000011000e7202 */ /* 0x001fe20000000f00 */
[----:B------:R-:W-:-:S05]  /*27770*/  IMAD.MOV.U32 R15, RZ, RZ, R16 ;  /* 0x000000ffff0f7224 */ /* 0x000fca00078e0010 */
        /* <DEDUP_REMOVED lines=18> */
[----:B----4-:R-:W-:-:S02]  /*278a0*/  IMAD.MOV.U32 R15, RZ, RZ, R8 ;  /* 0x000000ffff0f7224 */ /* 0x010fc400078e0008 */
        /* <DEDUP_REMOVED lines=13> */
[----:B------:R0:W-:Y:S02]  /*27980*/  STL.64 [R1+0x11d8], R14 ;  /* 0x0011d80e01007387 */ /* 0x0001e40000100a00 */
[----:B0-----:R-:W-:Y:S01]  /*27990*/  MOV R14, R7 ;  /* 0x00000007000e7202 */ /* 0x001fe20000000f00 */
        /* <DEDUP_REMOVED lines=21> */
[----:B---3--:R-:W-:Y:S01]  /*27af0*/  MOV R14, R2 ;  /* 0x00000002000e7202 */ /* 0x008fe20000000f00 */
        /* <DEDUP_REMOVED lines=21> */
[----:B------:R-:W-:-:S05]  /*27c50*/  IMAD.MOV.U32 R15, RZ, RZ, R21 ;  /* 0x000000ffff0f7224 */ /* 0x000fca00078e0015 */
[----:B------:R-:W-:Y:S04]  /*27c60*/  STL.64 [R1+0x1250], R14 ;  /* 0x0012500e01007387 */ /* 0x000fe80000100a00 */
[----:B--2---:R-:W-:Y:S04]  /*27c70*/  STL.64 [R1+0x11e8], R18 ;  /* 0x0011e81201007387 */ /* 0x004fe80000100a00 */
[----:B------:R0:W-:Y:S04]  /*27c80*/  STL.64 [R1+0x11e0], R16 ;  /* 0x0011e01001007387 */ /* 0x0001e80000100a00 */
[----:B0-----:R-:W2:Y:S04]  /*27c90*/  LDL.LU R16, [R1+0x170] ;  /* 0x0001700001107983 */ /* 0x001ea80000300800 */
[----:B------:R-:W2:Y:S04]  /*27ca0*/  LDL.LU R17, [R1+0x174] ;  /* 0x0001740001117983 */ /* 0x000ea80000300800 */
[----:B------:R-:W4:Y:S04]  /*27cb0*/  LDL.LU R18, [R1+0x178] ;  /* 0x0001780001127983 */ /* 0x000f280000300800 */
[----:B------:R-:W4:Y:S01]  /*27cc0*/  LDL.LU R19, [R1+0x17c] ;  /* 0x00017c0001137983 */ /* 0x000f220000300800 */
[----:B------:R-:W-:-:S03]  /*27cd0*/  MOV R14, R20 ;  /* 0x00000014000e7202 */ /* 0x000fc60000000f00 */
[----:B------:R-:W2:Y:S01]  /*27ce0*/  LDL.LU R20, [R1+0x1e0] ;  /* 0x0001e00001147983 */ /* 0x000ea20000300800 */
[----:B------:R-:W-:-:S03]  /*27cf0*/  IMAD.MOV.U32 R15, RZ, RZ, R8 ;  /* 0x000000ffff0f7224 */ /* 0x000fc600078e0008 */
[----:B------:R-:W3:Y:S04]  /*27d00*/  LDL.LU R21, [R1+0x1e4] ;  /* 0x0001e40001157983 */ /* 0x000ee80000300800 */
[----:B------:R-:W3:Y:S04]  /*27d10*/  LDL.LU R22, [R1+0x1e8] ;  /* 0x0001e80001167983 */ /* 0x000ee80000300800 */
[----:B------:R-:W3:Y:S04]  /*27d20*/  LDL.LU R23, [R1+0x1ec] ;  /* 0x0001ec0001177983 */ /* 0x000ee80000300800 */
[----:B------:R-:W3:Y:S04]  /*27d30*/  LDL.LU R8, [R1+0x1f0] ;  /* 0x0001f00001087983 */ /* 0x000ee80000300800 */
[----:B------:R-:W3:Y:S04]  /*27d40*/  LDL.LU R9, [R1+0x1f4] ;  /* 0x0001f40001097983 */ /* 0x000ee80000300800 */
[----:B------:R-:W3:Y:S04]  /*27d50*/  LDL.LU R10, [R1+0x1f8] ;  /* 0x0001f800010a7983 */ /* 0x000ee80000300800 */
[----:B------:R-:W3:Y:S04]  /*27d60*/  LDL.LU R11, [R1+0x1fc] ;  /* 0x0001fc00010b7983 */ /* 0x000ee80000300800 */
[----:B----4-:R-:W-:Y:S04]  /*27d70*/  STL.64 [R1+0x1200], R18 ;  /* 0x0012001201007387 */ /* 0x010fe80000100a00 */
[----:B--2---:R0:W-:Y:S04]  /*27d80*/  STL.64 [R1+0x11f8], R16 ;  /* 0x0011f81001007387 */ /* 0x0041e80000100a00 */
        /* <DEDUP_REMOVED lines=16> */
[C---:B---3--:R-:W-:Y:S03]  /*27e90*/  HMMA.16816.F32 R8, R24.reuse, R6, R8 ;  /* 0x000000061808723c */ /* 0x048fe60000001808 */
[----:B----4-:R-:W-:Y:S04]  /*27ea0*/  STL.64 [R1+0x1248], R18 ;  /* 0x0012481201007387 */ /* 0x010fe80000100a00 */
[----:B--2---:R0:W-:Y:S04]  /*27eb0*/  STL.64 [R1+0x1240], R16 ;  /* 0x0012401001007387 */ /* 0x0041e80000100a00 */
[----:B0-----:R-:W2:Y:S04]  /*27ec0*/  LDL.LU R16, [R1+0x1b0] ;  /* 0x0001b00001107983 */ /* 0x001ea80000300800 */
[----:B------:R-:W2:Y:S04]  /*27ed0*/  LDL.LU R17, [R1+0x1b4] ;  /* 0x0001b40001117983 */ /* 0x000ea80000300800 */
[----:B------:R-:W3:Y:S04]  /*27ee0*/  LDL.LU R18, [R1+0x1b8] ;  /* 0x0001b80001127983 */ /* 0x000ee80000300800 */
[----:B------:R-:W3:Y:S04]  /*27ef0*/  LDL.LU R19, [R1+0x1bc] ;  /* 0x0001bc0001137983 */ /* 0x000ee80000300800 */
        /* <DEDUP_REMOVED lines=9> */
[----:B------:R-:W4:Y:S01]  /*27f90*/  LDL.LU R9, [R1+0x1278] ;  /* 0x0012780001097983 */ /* 0x000f220000300800 */
[----:B---3--:R-:W-:Y:S03]  /*27fa0*/  HMMA.16816.F32 R24, R24, R10, R20 ;  /* 0x0000000a1818723c */ /* 0x008fe60000001814 */
[----:B------:R-:W2:Y:S04]  /*27fb0*/  LDL.LU.64 R22, [R1+0x1270] ;  /* 0x0012700001167983 */ /* 0x000ea80000300a00 */
[----:B------:R-:W2:Y:S11]  /*27fc0*/  LDL.LU.64 R20, [R1+0x1268] ;  /* 0x0012680001147983 */ /* 0x000eb60000300a00 */
[----:B------:R-:W-:Y:S05]  /*27fd0*/  @!UPT UIADD3 URZ, URZ, URZ, URZ ;  /* 0x0000003f3f3ff290 */ /* 0x000fea000fffe03f */
[----:B------:R-:W-:Y:S04]  /*27fe0*/  STL.64 [R1+0x5e0], R24 ;  /* 0x0005e01801007387 */ /* 0x000fe80000100a00 */
[----:B------:R-:W-:Y:S01]  /*27ff0*/  STL.64 [R1+0x5e8], R26 ;  /* 0x0005e81a01007387 */ /* 0x000fe20000100a00 */
        /* <DEDUP_REMOVED lines=63> */
[----:B--2---:R-:W-:Y:S02]  /*283f0*/  HMMA.16816.F32 R12, R20, R14, R16 ;  /* 0x0000000e140c723c */ /* 0x004fe40000001810 */
[----:B------:R-:W2:Y:S04]  /*28400*/  LDL.LU.64 R18, [R1+0x1188] ;  /* 0x0011880001127983 */ /* 0x000ea80000300a00 */
[----:B------:R-:W2:Y:S11]  /*28410*/  LDL.LU.64 R16, [R1+0x1180] ;  /* 0x0011800001107983 */ /* 0x000eb60000300a00 */
[----:B------:R-:W-:Y:S06]  /*28420*/  @!UPT UIADD3 URZ, URZ, URZ, URZ ;  /* 0x0000003f3f3ff290 */ /* 0x000fec000fffe03f */
[----:B------:R-:W-:Y:S04]  /*28430*/  STL.64 [R1+0x690], R12 ;  /* 0x0006900c01007387 */ /* 0x000fe80000100a00 */
[----:B------:R0:W-:Y:S04]  /*28440*/  STL.64 [R1+0x698], R14 ;  /* 0x0006980e01007387 */ /* 0x0001e80000100a00 */
[----:B0-----:R-:W2:Y:S01]  /*28450*/  LDL.LU.64 R14, [R1+0x1178] ;  /* 0x00117800010e7983 */ /* 0x001ea20000300a00 */
[----:B------:R-:W-:Y:S01]  /*28460*/  MOV R24, R4 ;  /* 0x0000000400187202 */ /* 0x000fe20000000f00 */
[----:B------:R-:W-:-:S02]  /*28470*/  IMAD.MOV.U32 R25, RZ, RZ, R3 ;  /* 0x000000ffff197224 */ /* 0x000fc400078e0003 */
[----:B------:R-:W3:Y:S04]  /*28480*/  LDL.LU R8, [R1+0x884] ;  /* 0x0008840001087983 */ /* 0x000ee80000300800 */
[----:B------:R-:W4:Y:S04]  /*28490*/  LDL.LU R4, [R1+0x888] ;  /* 0x0008880001047983 */ /* 0x000f280000300800 */
        /* <DEDUP_REMOVED lines=16> */
[----:B------:R-:W2:Y:S11]  /*285a0*/  LDL.LU.64 R18, [R1+0x1140] ;  /* 0x0011400001127983 */ /* 0x000eb60000300a00 */
[----:B------:R-:W-:Y:S10]  /*285b0*/  @!UPT UIADD3 URZ, URZ, URZ, URZ ;  /* 0x0000003f3f3ff290 */ /* 0x000ff4000fffe03f */
[----:B------:R-:W-:Y:S04]  /*285c0*/  STL.64 [R1+0x6c0], R12 ;  /* 0x0006c00c01007387 */ /* 0x000fe80000100a00 */
[----:B------:R0:W-:Y:S04]  /*285d0*/  STL.64 [R1+0x6c8], R14 ;  /* 0x0006c80e01007387 */ /* 0x0001e80000100a00 */
[----:B0-----:R-:W2:Y:S04]  /*285e0*/  LDL.LU.64 R14, [R1+0x1138] ;  /* 0x00113800010e7983 */ /* 0x001ea80000300a00 */
[----:B------:R-:W2:Y:S02]  /*285f0*/  LDL.LU.64 R12, [R1+0x1130] ;  /* 0x00113000010c7983 */ /* 0x000ea40000300a00 */
[----:B--2---:R-:W-:Y:S02]  /*28600*/  HMMA.16816.F32 R16, R20, R18, R12 ;  /* 0x000000121410723c */ /* 0x004fe4000000180c */
[----:B------:R-:W3:Y:S04]  /*28610*/  LDL.LU.64 R14, [R1+0x1128] ;  /* 0x00112800010e7983 */ /* 0x000ee80000300a00 */
[----:B------:R-:W2:Y:S11]  /*28620*/  LDL.LU.64 R12, [R1+0x1120] ;  /* 0x00112000010c7983 */ /* 0x000eb60000300a00 */
[----:B------:R-:W-:Y:S06]  /*28630*/  @!UPT UIADD3 URZ, URZ, URZ, URZ ;  /* 0x0000003f3f3ff290 */ /* 0x000fec000fffe03f */
[----:B------:R-:W-:Y:S04]  /*28640*/  STL.64 [R1+0x6d0], R16 ;  /* 0x0006d01001007387 */ /* 0x000fe80000100a00 */
[----:B------:R0:W-:Y:S04]  /*28650*/  STL.64 [R1+0x6d8], R18 ;  /* 0x0006d81201007387 */ /* 0x0001e80000100a00 */
[----:B0-----:R-:W2:Y:S04]  /*28660*/  LDL.LU.64 R18, [R1+0x1118] ;  /* 0x0011180001127983 */ /* 0x001ea80000300a00 */
[----:B------:R-:W2:Y:S01]  /*28670*/  LDL.LU.64 R16, [R1+0x1110] ;  /* 0x0011100001107983 */ /* 0x000ea20000300a00 */
[----:B------:R-:W-:-:S03]  /*28680*/  MOV R26, R2 ;  /* 0x00000002001a7202 */ /* 0x000fc60000000f00 */
[----:B------:R-:W0:Y:S01]  /*28690*/  S2R R2, SR_CTAID.X ;  /* 0x0000000000027919 */ /* 0x000e220000002500 */
[----:B------:R-:W-:-:S07]  /*286a0*/  IMAD.MOV.U32 R27, RZ, RZ, R0 ;  /* 0x000000ffff1b7224 */ /* 0x000fce00078e0000 */
[----:B------:R-:W-:Y:S01]  /*286b0*/  HMMA.16816.F32 R24, R20, R6, R24 ;  /* 0x000000061418723c */ /* 0x000fe20000001818 */
[----:B------:R-:W-:-:S04]  /*286c0*/  UIADD3 UR4, UP0, UR4, 0x20, URZ ;  /* 0x0000002004047890 */ /* 0x000fc8000ff1e03f */
[----:B------:R-:W-:Y:S01]  /*286d0*/  UIADD3.X UR5, URZ, UR5, URZ, UP0, !UPT ;  /* 0x000000053f057290 */ /* 0x000fe200087fe43f */
[----:B0-----:R-:W-:-:S04]  /*286e0*/  SHF.L.U32 R2, R2, 0x6, RZ ;  /* 0x0000000602027819 */ /* 0x001fc800000006ff */
[----:B------:R-:W-:Y:S01]  /*286f0*/  IADD3 R0, R2, 0x40, RZ ;  /* 0x0000004002007810 */ /* 0x000fe20007ffe0ff */
[----:B------:R-:W-:Y:S11]  /*28700*/  IMAD.MOV.U32 R2, RZ, RZ, 0x20 ;  /* 0x00000020ff027424 */ /* 0x000ff600078e00ff */
[----:B------:R-:W-:Y:S01]  /*28710*/  @!UPT UIADD3 URZ, URZ, URZ, URZ ;  /* 0x0000003f3f3ff290 */ /* 0x000fe2000fffe03f */
[----:B------:R-:W-:Y:S01]  /*28720*/  STL.64 [R1+0x6e0], R24 ;  /* 0x0006e01801007387 */ /* 0x000fe20000100a00 */
[----:B------:R-:W-:Y:S01]  /*28730*/  ISETP.LE.U32.AND P0, PT, R0, UR4, PT ;  /* 0x0000000400007c0c */ /* 0x000fe2000bf03070 */
[----:B----4-:R-:W-:Y:S02]  /*28740*/  FFMA R4, R29, R4, R9 ;  /* 0x000000041d047223 */ /* 0x010fe40000000009 */
[----:B------:R-:W-:Y:S01]  /*28750*/  STL.64 [R1+0x6e8], R26 ;  /* 0x0006e81a01007387 */ /* 0x000fe20000100a00 */
[----:B------:R-:W-:-:S04]  /*28760*/  MOV R0, UR5 ;  /* 0x0000000500007c02 */ /* 0x000fc80008000f00 */
[----:B------:R-:W-:Y:S01]  /*28770*/  ISETP.GE.U32.AND.EX P0, PT, R0, RZ, PT, P0 ;  /* 0x000000ff0000720c */ /* 0x000fe20003f06100 */
[----:B---3--:R-:W-:Y:S02]  /*28780*/  FFMA R8, R15, R8, R14 ;  /* 0x000000080f087223 */ /* 0x008fe4000000000e */
[C---:B--2---:R-:W-:Y:S02]  /*28790*/  IMAD R12, R2.reuse, c[0x0][0x1a4], R12 ;  /* 0x00006900020c7a24 */ /* 0x044fe400078e020c */
[----:B------:R-:W-:Y:S01]  /*287a0*/  IMAD R13, R2, c[0x0][0x1b4], R13 ;  /* 0x00006d00020d7a24 */ /* 0x000fe200078e020d */
[----:B------:R-:W-:Y:S11]  /*287b0*/  HMMA.16816.F32 R16, R20, R10, R16 ;  /* 0x0000000a1410723c */ /* 0x000ff60000001810 */
[----:B------:R-:W-:Y:S11]  /*287c0*/  @!UPT UIADD3 URZ, URZ, URZ, URZ ;  /* 0x0000003f3f3ff290 */ /* 0x000ff6000fffe03f */
[----:B------:R-:W-:Y:S01]  /*287d0*/  @!UPT UIADD3 URZ, URZ, URZ, URZ ;  /* 0x0000003f3f3ff290 */ /* 0x000fe2000fffe03f */
[----:B------:R-:W-:Y:S04]  /*287e0*/  STL.64 [R1+0x6f0], R16 ;  /* 0x0006f01001007387 */ /* 0x000fe80000100a00 */
[----:B------:R-:W-:Y:S04]  /*287f0*/  STL.64 [R1+0x6f8], R18 ;  /* 0x0006f81201007387 */ /* 0x000fe80000100a00 */
[----:B------:R-:W-:Y:S04]  /*28800*/  STL [R1+0x1c0], R12 ;  /* 0x0001c00c01007387 */ /* 0x000fe80000100800 */
[----:B------:R-:W-:Y:S04]  /*28810*/  STL [R1+0x1c4], R13 ;  /* 0x0001c40d01007387 */ /* 0x000fe80000100800 */
[----:B------:R-:W2:Y:S04]  /*28820*/  LDL R2, [R1+0x85c] ;  /* 0x00085c0001027983 */ /* 0x000ea80000100800 */
[----:B------:R-:W-:Y:S04]  /*28830*/  STL [R1+0x884], R8 ;  /* 0x0008840801007387 */ /* 0x000fe80000100800 */
[----:B------:R-:W-:Y:S04]  /*28840*/  STL [R1+0x888], R4 ;  /* 0x0008880401007387 */ /* 0x000fe80000100800 */
[----:B------:R-:W3:Y:S01]  /*28850*/  LDL R0, [R1+0x858] ;  /* 0x0008580001007983 */ /* 0x000ee20000100800 */
[----:B------:R-:W-:-:S05]  /*28860*/  FFMA R3, R28, R3, R5 ;  /* 0x000000031c037223 */ /* 0x000fca0000000005 */
[----:B------:R-:W-:Y:S04]  /*28870*/  STL [R1+0x88c], R3 ;  /* 0x00088c0301007387 */ /* 0x000fe80000100800 */
[----:B--2---:R0:W-:Y:S04]  /*28880*/  STL [R1+0x190], R2 ;  /* 0x0001900201007387 */ /* 0x0041e80000100800 */
[----:B0-----:R-:W2:Y:S04]  /*28890*/  LDL R2, [R1+0x818] ;  /* 0x0008180001027983 */ /* 0x001ea80000100800 */
[----:B---3--:R0:W-:Y:S04]  /*288a0*/  STL [R1+0x194], R0 ;  /* 0x0001940001007387 */ /* 0x0081e80000100800 */
[----:B0-----:R-:W3:Y:S04]  /*288b0*/  LDL R0, [R1+0x80c] ;  /* 0x00080c0001007983 */ /* 0x001ee80000100800 */
        /* <DEDUP_REMOVED lines=9> */
[----:B---3--:R0:W-:Y:S01]  /*28950*/  STL [R1+0x1ac], R0 ;  /* 0x0001ac0001007387 */ /* 0x0081e20000100800 */
[----:B------:R-:W-:Y:S01]  /*28960*/  @P0 CALL.REL.NOINC `(.L_x_0) ;  /* 0x0000001000000944 */ /* 0x000fe20003c00000 */
[----:B------:R-:W-:Y:S05]  /*28970*/  BRA `(.L_x_19) ;  /* 0xfffe642000007947 */ /* 0x000fea000383ffff */
.L_x_0:
[----:B------:R-:W2:Y:S04]  /*28980*/  LDL.LU R9, [R1+0x88c] ;  /* 0x00088c0001097983 */ /* 0x000ea80000300800 */
[----:B------:R-:W3:Y:S04]  /*28990*/  LDL.LU R8, [R1+0x888] ;  /* 0x0008880001087983 */ /* 0x000ee80000300800 */
[----:B------:R-:W4:Y:S04]  /*289a0*/  LDL.LU R7, [R1+0x884] ;  /* 0x0008840001077983 */ /* 0x000f280000300800 */
[----:B0-----:R-:W5:Y:S01]  /*289b0*/  LDL.LU R2, [R1+0x870] ;  /* 0x0008700001027983 */ /* 0x001f620000300800 */
[----:B------:R-:W-:-:S03]  /*289c0*/  MOV R12, 0x3dc6b27f ;  /* 0x3dc6b27f000c7802 */ /* 0x000fc60000000f00 */
[----:B------:R-:W2:Y:S01]  /*289d0*/  LDL.LU R14, [R1+0x874] ;  /* 0x00087400010e7983 */ /* 0x000ea20000300800 */
[----:B------:R-:W-:-:S03]  /*289e0*/  LOP3.LUT R3, R3, 0xfffffff7, RZ, 0xc0, !PT ;  /* 0xfffffff703037812 */ /* 0x000fc600078ec0ff */
[----:B------:R-:W-:Y:S01]  /*289f0*/  BAR.SYNC.DEFER_BLOCKING 0x0 ;  /* 0x0000000000007b1d */ /* 0x000fe20000010000 */
[C---:B-----5:R-:W-:Y:S01]  /*28a00*/  FMUL R4, R2.reuse, 8388608 ;  /* 0x4b00000002047820 */ /* 0x060fe20000400000 */
[----:B------:R-:W-:-:S04]  /*28a10*/  FSETP.GEU.AND P0, PT, R2, 1.175494350822287508e-38, PT ;  /* 0x008000000200780b */ /* 0x000fc80003f0e000 */
[----:B------:R-:W-:-:S04]  /*28a20*/  FSEL R4, R4, R2, !P0 ;  /* 0x0000000204047208 */ /* 0x000fc80004000000 */
[----:B------:R-:W-:-:S04]  /*28a30*/  IADD3 R6, R4, -0x3f3504f3, RZ ;  /* 0xc0cafb0d04067810 */ /* 0x000fc80007ffe0ff */
[----:B------:R-:W-:-:S05]  /*28a40*/  LOP3.LUT R6, R6, 0xff800000, RZ, 0xc0, !PT ;  /* 0xff80000006067812 */ /* 0x000fca00078ec0ff */
[----:B------:R-:W-:-:S04]  /*28a50*/  IMAD.IADD R0, R4, 0x1, -R6 ;  /* 0x0000000104007824 */ /* 0x000fc800078e0a06 */
[----:B------:R-:W-:-:S04]  /*28a60*/  FADD R0, R0, -1 ;  /* 0xbf80000000007421 */ /* 0x000fc80000000000 */
[----:B------:R-:W-:-:S04]  /*28a70*/  FFMA.FTZ R5, R0, R12, -0.16845393180847167969 ;  /* 0xbe2c7f3000057423 */ /* 0x000fc8000001000c */
[----:B------:R-:W-:-:S04]  /*28a80*/  FFMA.FTZ R5, R0, R5, 0.1716887056827545166 ;  /* 0x3e2fcf2a00057423 */ /* 0x000fc80000010005 */
[----:B------:R-:W-:-:S04]  /*28a90*/  FFMA.FTZ R5, R0, R5, -0.17900948226451873779 ;  /* 0xbe374e4300057423 */ /* 0x000fc80000010005 */
[----:B------:R-:W-:-:S04]  /*28aa0*/  FFMA.FTZ R5, R0, R5, 0.20512372255325317383 ;  /* 0x3e520bf400057423 */ /* 0x000fc80000010005 */
[----:B------:R-:W-:-:S04]  /*28ab0*/  FFMA.FTZ R5, R0, R5, -0.24046532809734344482 ;  /* 0xbe763c8b00057423 */ /* 0x000fc80000010005 */
[----:B------:R-:W-:-:S04]  /*28ac0*/  FFMA.FTZ R5, R0, R5, 0.28857114911079406738 ;  /* 0x3e93bf9900057423 */ /* 0x000fc80000010005 */
[C---:B------:R-:W-:Y:S02]  /*28ad0*/  FFMA.FTZ R5, R0.reuse, R5, -0.36067417263984680176 ;  /* 0xbeb8aa4900057423 */ /* 0x040fe40000010005 */
[----:B--2---:R-:W-:Y:S02]  /*28ae0*/  IMAD.MOV.U32 R13, RZ, RZ, R9 ;  /* 0x000000ffff0d7224 */ /* 0x004fe400078e0009 */
[C---:B------:R-:W-:Y:S01]  /*28af0*/  FFMA.FTZ R5, R0.reuse, R5, 0.48089820146560668945 ;  /* 0x3ef6384a00057423 */ /* 0x040fe20000010005 */
[----:B------:R-:W0:Y:S03]  /*28b00*/  I2F R9, R6 ;  /* 0x0000000600097306 */ /* 0x000e260000201400 */
[----:B------:R-:W-:Y:S01]  /*28b10*/  FFMA.FTZ R5, R0, R5, -0.72134751081466674805 ;  /* 0xbf38aa3b00057423 */ /* 0x000fe20000010005 */
[----:B------:R-:W-:Y:S01]  /*28b20*/  ISETP.GE.U32.AND P1, PT, R4, 0x7f800000, PT ;  /* 0x7f8000000400780c */ /* 0x000fe20003f26070 */
[----:B----4-:R-:W-:-:S02]  /*28b30*/  IMAD.MOV.U32 R17, RZ, RZ, R7 ;  /* 0x000000ffff117224 */ /* 0x010fc400078e0007 */
[C---:B------:R-:W-:Y:S01]  /*28b40*/  FMUL R7, R0.reuse, R5 ;  /* 0x0000000500077220 */ /* 0x040fe20000400000 */
[----:B---3--:R-:W-:Y:S02]  /*28b50*/  MOV R16, R8 ;  /* 0x0000000800107202 */ /* 0x008fe40000000f00 */
[----:B------:R-:W-:Y:S01]  /*28b60*/  FSEL R8, RZ, -23, P0 ;  /* 0xc1b80000ff087808 */ /* 0x000fe20000000000 */
[----:B------:R-:W-:-:S04]  /*28b70*/  FMUL R7, R0, R7 ;  /* 0x0000000700077220 */ /* 0x000fc80000400000 */
[----:B------:R-:W-:Y:S02]  /*28b80*/  FFMA.FTZ R10, R0, 1.4426950216293334961, R7 ;  /* 0x3fb8aa3b000a7823 */ /* 0x000fe40000010007 */
[----:B0-----:R-:W-:-:S04]  /*28b90*/  FFMA.FTZ R8, R9, 1.1920928955078125e-07, R8 ;  /* 0x3400000009087823 */ /* 0x001fc80000010008 */
[----:B------:R-:W-:Y:S02]  /*28ba0*/  FADD R11, R8, R10 ;  /* 0x0000000a080b7221 */ /* 0x000fe40000000000 */
[----:B------:R-:W-:-:S04]  /*28bb0*/  @P1 IMAD.MOV.U32 R8, RZ, RZ, 0x7f800000 ;  /* 0x7f800000ff081424 */ /* 0x000fc800078e00ff */
[----:B------:R-:W-:Y:S01]  /*28bc0*/  @P1 FFMA.FTZ R11, R4, R8, +INF ;  /* 0x7f800000040b1423 */ /* 0x000fe20000010008 */
[----:B------:R-:W-:Y:S04]  /*28bd0*/  STL [R1+0x1880], R14 ;  /* 0x0018800e01007387 */ /* 0x000fe80000100800 */
[----:B------:R0:W-:Y:S04]  /*28be0*/  STL [R1+0x16bc], R11 ;  /* 0x0016bc0b01007387 */ /* 0x0001e80000100800 */
[----:B------:R-:W2:Y:S01]  /*28bf0*/  LDL.LU R15, [R1+0x878] ;  /* 0x00087800010f7983 */ /* 0x000ea20000300800 */
[C---:B------:R-:W-:Y:S01]  /*28c00*/  FMUL R5, R14.reuse, 8388608 ;  /* 0x4b0000000e057820 */ /* 0x040fe20000400000 */
[----:B------:R-:W-:-:S04]  /*28c10*/  FSETP.GEU.AND P2, PT, R14, 1.175494350822287508e-38, PT ;  /* 0x008000000e00780b */ /* 0x000fc80003f4e000 */
[----:B------:R-:W-:-:S04]  /*28c20*/  FSEL R5, R5, R14, !P2 ;  /* 0x0000000e05057208 */ /* 0x000fc80005000000 */
[----:B------:R-:W-:-:S04]  /*28c30*/  IADD3 R7, R5, -0x3f3504f3, RZ ;  /* 0xc0cafb0d05077810 */ /* 0x000fc80007ffe0ff */
[----:B------:R-:W-:-:S04]  /*28c40*/  LOP3.LUT R7, R7, 0xff800000, RZ, 0xc0, !PT ;  /* 0xff80000007077812 */ /* 0x000fc800078ec0ff */
[----:B------:R-:W-:-:S05]  /*28c50*/  IADD3 R0, R5, -R7, RZ ;  /* 0x8000000705007210 */ /* 0x000fca0007ffe0ff */
[----:B------:R-:W-:-:S04]  /*28c60*/  FADD R0, R0, -1 ;  /* 0xbf80000000007421 */ /* 0x000fc80000000000 */
[----:B------:R-:W-:-:S04]  /*28c70*/  FFMA.FTZ R6, R0, R12, -0.16845393180847167969 ;  /* 0xbe2c7f3000067423 */ /* 0x000fc8000001000c */
[----:B------:R-:W-:-:S04]  /*28c80*/  FFMA.FTZ R6, R0, R6, 0.1716887056827545166 ;  /* 0x3e2fcf2a00067423 */ /* 0x000fc80000010006 */
[----:B------:R-:W-:-:S04]  /*28c90*/  FFMA.FTZ R6, R0, R6, -0.17900948226451873779 ;  /* 0xbe374e4300067423 */ /* 0x000fc80000010006 */
[----:B------:R-:W-:Y:S01]  /*28ca0*/  FFMA.FTZ R6, R0, R6, 0.20512372255325317383 ;  /* 0x3e520bf400067423 */ /* 0x000fe20000010006 */
[----:B------:R-:W-:-:S03]  /*28cb0*/  FSETP.NEU.AND P0, PT, R4, RZ, PT ;  /* 0x000000ff0400720b */ /* 0x000fc60003f0d000 */
[----:B------:R-:W-:-:S04]  /*28cc0*/  FFMA.FTZ R6, R0, R6, -0.24046532809734344482 ;  /* 0xbe763c8b00067423 */ /* 0x000fc80000010006 */
[----:B------:R-:W-:-:S04]  /*28cd0*/  FFMA.FTZ R4, R0, R6, 0.28857114911079406738 ;  /* 0x3e93bf9900047423 */ /* 0x000fc80000010006 */
[----:B------:R-:W-:-:S04]  /*28ce0*/  FFMA.FTZ R4, R0, R4, -0.36067417263984680176 ;  /* 0xbeb8aa4900047423 */ /* 0x000fc80000010004 */
[C---:B------:R-:W-:Y:S01]  /*28cf0*/  FFMA.FTZ R4, R0.reuse, R4, 0.48089820146560668945 ;  /* 0x3ef6384a00047423 */ /* 0x040fe20000010004 */
[----:B------:R1:W3:Y:S03]  /*28d00*/  I2F R8, R7 ;  /* 0x0000000700087306 */ /* 0x0002e60000201400 */
[----:B------:R-:W-:Y:S01]  /*28d10*/  FFMA.FTZ R4, R0, R4, -0.72134751081466674805 ;  /* 0xbf38aa3b00047423 */ /* 0x000fe20000010004 */
[----:B------:R-:W-:-:S03]  /*28d20*/  @P0 LOP3.LUT R3, R3, 0x8, RZ, 0xfc, !PT ;  /* 0x0000000803030812 */ /* 0x000fc600078efcff */
[----:B-1----:R-:W-:Y:S01]  /*28d30*/  FMUL R7, R0, R4 ;  /* 0x0000000400077220 */ /* 0x002fe20000400000 */
[----:B------:R-:W-:-:S03]  /*28d40*/  ISETP.GE.U32.AND P0, PT, R5, 0x7f800000, PT ;  /* 0x7f8000000500780c */ /* 0x000fc60003f06070 */
[----:B------:R-:W-:-:S04]  /*28d50*/  FMUL R7, R0, R7 ;  /* 0x0000000700077220 */ /* 0x000fc80000400000 */
[----:B------:R-:W-:Y:S01]  /*28d60*/  FFMA.FTZ R9, R0, 1.4426950216293334961, R7 ;  /* 0x3fb8aa3b00097823 */ /* 0x000fe20000010007 */
[----:B------:R-:W-:-:S05]  /*28d70*/  FSEL R7, RZ, -23, P2 ;  /* 0xc1b80000ff077808 */ /* 0x000fca0001000000 */
[----:B---3--:R-:W-:-:S04]  /*28d80*/  FFMA.FTZ R8, R8, 1.1920928955078125e-07, R7 ;  /* 0x3400000008087823 */ /* 0x008fc80000010007 */
[----:B------:R-:W-:Y:S02]  /*28d90*/  FADD R10, R8, R9 ;  /* 0x00000009080a7221 */ /* 0x000fe40000000000 */
[----:B------:R-:W-:-:S04]  /*28da0*/  @P0 IMAD.MOV.U32 R8, RZ, RZ, 0x7f800000 ;  /* 0x7f800000ff080424 */ /* 0x000fc800078e00ff */
[----:B------:R-:W-:Y:S01]  /*28db0*/  @P0 FFMA.FTZ R10, R5, R8, +INF ;  /* 0x7f800000050a0423 */ /* 0x000fe20000010008 */
[----:B--2---:R-:W-:Y:S04]  /*28dc0*/  STL [R1+0x1890], R15 ;  /* 0x0018900f01007387 */ /* 0x004fe80000100800 */
[----:B------:R-:W-:Y:S04]  /*28dd0*/  STL [R1+0x16c0], R10 ;  /* 0x0016c00a01007387 */ /* 0x000fe80000100800 */
[----:B0-----:R-:W2:Y:S01]  /*28de0*/  LDL.LU R11, [R1+0x87c] ;  /* 0x00087c00010b7983 */ /* 0x001ea20000300800 */
        /* <DEDUP_REMOVED lines=10> */
[----:B------:R-:W-:-:S04]  /*28e90*/  FFMA.FTZ R7, R0, R7, 0.20512372255325317383 ;  /* 0x3e520bf400077423 */ /* 0x000fc80000010007 */
[----:B------:R-:W-:-:S04]  /*28ea0*/  FFMA.FTZ R7, R0, R7, -0.24046532809734344482 ;  /* 0xbe763c8b00077423 */ /* 0x000fc80000010007 */
[----:B------:R-:W-:-:S04]  /*28eb0*/  FFMA.FTZ R7, R0, R7, 0.28857114911079406738 ;  /* 0x3e93bf9900077423 */ /* 0x000fc80000010007 */
[----:B------:R-:W-:-:S04]  /*28ec0*/  FFMA.FTZ R7, R0, R7, -0.36067417263984680176 ;  /* 0xbeb8aa4900077423 */ /* 0x000fc80000010007 */
[C---:B------:R-:W-:Y:S01]  /*28ed0*/  FFMA.FTZ R7, R0.reuse, R7, 0.48089820146560668945 ;  /* 0x3ef6384a00077423 */ /* 0x040fe20000010007 */
[----:B------:R0:W1:Y:S03]  /*28ee0*/  I2F R9, R4 ;  /* 0x0000000400097306 */ /* 0x0000660000201400 */
[----:B------:R-:W-:-:S04]  /*28ef0*/  FFMA.FTZ R7, R0, R7, -0.72134751081466674805 ;  /* 0xbf38aa3b00077423 */ /* 0x000fc80000010007 */
[----:B0-----:R-:W-:-:S04]  /*28f00*/  FMUL R4, R0, R7 ;  /* 0x0000000700047220 */ /* 0x001fc80000400000 */
[----:B------:R-:W-:-:S04]  /*28f10*/  FMUL R4, R0, R4 ;  /* 0x0000000400047220 */ /* 0x000fc80000400000 */
[----:B------:R-:W-:Y:S01]  /*28f20*/  FFMA.FTZ R7, R0, 1.4426950216293334961, R4 ;  /* 0x3fb8aa3b00077823 */ /* 0x000fe20000010004 */
[----:B------:R-:W-:Y:S02]  /*28f30*/  FSEL R0, RZ, -23, P1 ;  /* 0xc1b80000ff007808 */ /* 0x000fe40000800000 */
[----:B------:R-:W-:-:S03]  /*28f40*/  ISETP.GE.U32.AND P1, PT, R6, 0x7f800000, PT ;  /* 0x7f8000000600780c */ /* 0x000fc60003f26070 */
[----:B-1----:R-:W-:-:S04]  /*28f50*/  FFMA.FTZ R0, R9, 1.1920928955078125e-07, R0 ;  /* 0x3400000009007823 */ /* 0x002fc80000010000 */
[----:B------:R-:W-:-:S06]  /*28f60*/  FADD R8, R0, R7 ;  /* 0x0000000700087221 */ /* 0x000fcc0000000000 */
[----:B------:R-:W-:-:S04]  /*28f70*/  @P1 IMAD.MOV.U32 R7, RZ, RZ, 0x7f800000 ;  /* 0x7f800000ff071424 */ /* 0x000fc800078e00ff */
[----:B------:R-:W-:Y:S01]  /*28f80*/  @P1 FFMA.FTZ R8, R6, R7, +INF ;  /* 0x7f80000006081423 */ /* 0x000fe20000010007 */
[----:B--2---:R-:W-:Y:S04]  /*28f90*/  STL [R1+0x18a4], R11 ;  /* 0x0018a40b01007387 */ /* 0x004fe80000100800 */
[----:B------:R0:W-:Y:S04]  /*28fa0*/  STL [R1+0x74c], R8 ;  /* 0x00074c0801007387 */ /* 0x0001e80000100800 */
[----:B------:R-:W2:Y:S01]  /*28fb0*/  LDL.LU R9, [R1+0x880] ;  /* 0x0008800001097983 */ /* 0x000ea20000300800 */
[----:B------:R-:W-:-:S02]  /*28fc0*/  FSETP.NEU.AND P0, PT, R5, RZ, PT ;  /* 0x000000ff0500720b */ /* 0x000fc40003f0d000 */
[----:B------:R-:W-:Y:S01]  /*28fd0*/  LOP3.LUT R3, R3, 0xffffffef, RZ, 0xc0, !PT ;  /* 0xffffffef03037812 */ /* 0x000fe200078ec0ff */
[----:B------:R-:W-:-:S10]  /*28fe0*/  FMUL R4, R11, 8388608 ;  /* 0x4b0000000b047820 */ /* 0x000fd40000400000 */
[----:B------:R-:W-:Y:S02]  /*28ff0*/  @P0 LOP3.LUT R3, R3, 0x10, RZ, 0xfc, !PT ;  /* 0x0000001003030812 */ /* 0x000fe400078efcff */
        /* <DEDUP_REMOVED lines=12> */
[----:B------:R-:W-:Y:S01]  /*290c0*/  FFMA.FTZ R7, R0, R7, -0.36067417263984680176 ;  /* 0xbeb8aa4900077423 */ /* 0x000fe20000010007 */
[----:B------:R-:W-:-:S03]  /*290d0*/  FSETP.NEU.AND P1, PT, R6, RZ, PT ;  /* 0x000000ff0600720b */ /* 0x000fc60003f2d000 */
[C---:B------:R-:W-:Y:S01]  /*290e0*/  FFMA.FTZ R7, R0.reuse, R7, 0.48089820146560668945 ;  /* 0x3ef6384a00077423 */ /* 0x040fe20000010007 */
[----:B0-----:R0:W1:Y:S03]  /*290f0*/  I2F R8, R5 ;  /* 0x0000000500087306 */ /* 0x0010660000201400 */
[----:B------:R-:W-:Y:S01]  /*29100*/  FFMA.FTZ R7, R0, R7, -0.72134751081466674805 ;  /* 0xbf38aa3b00077423 */ /* 0x000fe20000010007 */
[----:B------:R-:W-:-:S03]  /*29110*/  LOP3.LUT R3, R3, 0xffffffdf, RZ, 0xc0, !PT ;  /* 0xffffffdf03037812 */ /* 0x000fc600078ec0ff */
[C---:B0-----:R-:W-:Y:S02]  /*29120*/  FMUL R5, R0.reuse, R7 ;  /* 0x0000000700057220 */ /* 0x041fe40000400000 */
[----:B------:R-:W-:Y:S02]  /*29130*/  @P1 LOP3.LUT R3, R3, 0x20, RZ, 0xfc, !PT ;  /* 0x0000002003031812 */ /* 0x000fe400078efcff */
[----:B------:R-:W-:Y:S01]  /*29140*/  FMUL R5, R0, R5 ;  /* 0x0000000500057220 */ /* 0x000fe20000400000 */
[----:B------:R-:W-:-:S03]  /*29150*/  ISETP.GE.U32.AND P1, PT, R4, 0x7f800000, PT ;  /* 0x7f8000000400780c */ /* 0x000fc60003f26070 */
[----:B------:R-:W-:Y:S01]  /*29160*/  FFMA.FTZ R6, R0, 1.4426950216293334961, R5 ;  /* 0x3fb8aa3b00067823 */ /* 0x000fe20000010005 */
[----:B------:R-:W-:-:S05]  /*29170*/  FSEL R0, RZ, -23, P0 ;  /* 0xc1b80000ff007808 */ /* 0x000fca0000000000 */
[----:B-1----:R-:W-:-:S04]  /*29180*/  FFMA.FTZ R0, R8, 1.1920928955078125e-07, R0 ;  /* 0x3400000008007823 */ /* 0x002fc80000010000 */
[----:B------:R-:W-:Y:S01]  /*29190*/  FADD R7, R0, R6 ;  /* 0x0000000600077221 */ /* 0x000fe20000000000 */
[----:B------:R-:W-:-:S05]  /*291a0*/  @P1 MOV R6, 0x7f800000 ;  /* 0x7f80000000061802 */ /* 0x000fca0000000f00 */
[C---:B------:R-:W-:Y:S01]  /*291b0*/  @P1 FFMA.FTZ R7, R4.reuse, R6, +INF ;  /* 0x7f80000004071423 */ /* 0x040fe20000010006 */
[----:B------:R-:W-:Y:S02]  /*291c0*/  FSETP.NEU.AND P0, PT, R4, RZ, PT ;  /* 0x000000ff0400720b */ /* 0x000fe40003f0d000 */
[----:B------:R-:W-:Y:S02]  /*291d0*/  LOP3.LUT R3, R3, 0xffffffbf, RZ, 0xc0, !PT ;  /* 0xffffffbf03037812 */ /* 0x000fe400078ec0ff */
[----:B------:R-:W-:-:S09]  /*291e0*/  MOV R8, R17 ;  /* 0x0000001100087202 */ /* 0x000fd20000000f00 */
[----:B------:R-:W-:Y:S02]  /*291f0*/  @P0 LOP3.LUT R3, R3, 0x40, RZ, 0xfc, !PT ;  /* 0x0000004003030812 */ /* 0x000fe400078efcff */
[----:B------:R-:W-:Y:S02]  /*29200*/  FSETP.GEU.AND P1, PT, R8, 1.175494350822287508e-38, PT ;  /* 0x008000000800780b */ /* 0x000fe40003f2e000 */
[----:B------:R-:W-:Y:S02]  /*29210*/  LOP3.LUT R3, R3, 0xffffff7f, RZ, 0xc0, !PT ;  /* 0xffffff7f03037812 */ /* 0x000fe400078ec0ff */
[----:B------:R-:W-:Y:S01]  /*29220*/  MOV R27, R16 ;  /* 0x00000010001b7202 */ /* 0x000fe20000000f00 */
[C---:B--2---:R-:W-:Y:S01]  /*29230*/  FMUL R5, R9.reuse, 8388608 ;  /* 0x4b00000009057820 */ /* 0x044fe20000400000 */
[----:B------:R-:W-:-:S04]  /*29240*/  FSETP.GEU.AND P2, PT, R9, 1.175494350822287508e-38, PT ;  /* 0x008000000900780b */ /* 0x000fc80003f4e000 */
[----:B------:R-:W-:-:S04]  /*29250*/  FSEL R5, R5, R9, !P2 ;  /* 0x0000000905057208 */ /* 0x000fc80005000000 */
[----:B------:R-:W-:-:S04]  /*29260*/  IADD3 R0, R5, -0x3f3504f3, RZ ;  /* 0xc0cafb0d05007810 */ /* 0x000fc80007ffe0ff */
[----:B------:R-:W-:-:S04]  /*29270*/  LOP3.LUT R0, R0, 0xff800000, RZ, 0xc0, !PT ;  /* 0xff80000000007812 */ /* 0x000fc800078ec0ff */
[----:B------:R0:W1:Y:S01]  /*29280*/  I2F R6, R0 ;  /* 0x0000000000067306 */ /* 0x0000620000201400 */
[----:B------:R-:W-:Y:S01]  /*29290*/  FSEL R4, RZ, -23, P2 ;  /* 0xc1b80000ff047808 */ /* 0x000fe20001000000 */
[----:B0-----:R-:W-:-:S04]  /*292a0*/  IMAD.IADD R0, R5, 0x1, -R0 ;  /* 0x0000000105007824 */ /* 0x001fc800078e0a00 */
[----:B------:R-:W-:Y:S02]  /*292b0*/  FADD R0, R0, -1 ;  /* 0xbf80000000007421 */ /* 0x000fe40000000000 */
[----:B-1----:R-:W-:Y:S02]  /*292c0*/  FFMA.FTZ R6, R6, 1.1920928955078125e-07, R4 ;  /* 0x3400000006067823 */ /* 0x002fe40000010004 */
[----:B------:R-:W-:-:S04]  /*292d0*/  FFMA.FTZ R4, R0, R12, -0.16845393180847167969 ;  /* 0xbe2c7f3000047423 */ /* 0x000fc8000001000c */
[----:B------:R-:W-:-:S04]  /*292e0*/  FFMA.FTZ R4, R0, R4, 0.1716887056827545166 ;  /* 0x3e2fcf2a00047423 */ /* 0x000fc80000010004 */
[----:B------:R-:W-:-:S04]  /*292f0*/  FFMA.FTZ R4, R0, R4, -0.17900948226451873779 ;  /* 0xbe374e4300047423 */ /* 0x000fc80000010004 */
[----:B------:R-:W-:-:S04]  /*29300*/  FFMA.FTZ R4, R0, R4, 0.20512372255325317383 ;  /* 0x3e520bf400047423 */ /* 0x000fc80000010004 */
[----:B------:R-:W-:-:S04]  /*29310*/  FFMA.FTZ R4, R0, R4, -0.24046532809734344482 ;  /* 0xbe763c8b00047423 */ /* 0x000fc80000010004 */
[----:B------:R-:W-:-:S04]  /*29320*/  FFMA.FTZ R4, R0, R4, 0.28857114911079406738 ;  /* 0x3e93bf9900047423 */ /* 0x000fc80000010004 */
[----:B------:R-:W-:-:S04]  /*29330*/  FFMA.FTZ R4, R0, R4, -0.36067417263984680176 ;  /* 0xbeb8aa4900047423 */ /* 0x000fc80000010004 */
[----:B------:R-:W-:-:S04]  /*29340*/  FFMA.FTZ R4, R0, R4, 0.48089820146560668945 ;  /* 0x3ef6384a00047423 */ /* 0x000fc80000010004 */
[----:B------:R-:W-:-:S04]  /*29350*/  FFMA.FTZ R4, R0, R4, -0.72134751081466674805 ;  /* 0xbf38aa3b00047423 */ /* 0x000fc80000010004 */
[----:B------:R-:W-:Y:S01]  /*29360*/  FMUL R4, R0, R4 ;  /* 0x0000000400047220 */ /* 0x000fe20000400000 */
[----:B------:R-:W-:-:S03]  /*29370*/  ISETP.GE.U32.AND P0, PT, R5, 0x7f800000, PT ;  /* 0x7f8000000500780c */ /* 0x000fc60003f06070 */
[----:B------:R-:W-:-:S04]  /*29380*/  FMUL R4, R0, R4 ;  /* 0x0000000400047220 */ /* 0x000fc80000400000 */
[----:B------:R-:W-:-:S04]  /*29390*/  FFMA.FTZ R0, R0, 1.4426950216293334961, R4 ;  /* 0x3fb8aa3b00007823 */ /* 0x000fc80000010004 */
[----:B------:R-:W-:Y:S02]  /*293a0*/  FADD R4, R6, R0 ;  /* 0x0000000006047221 */ /* 0x000fe40000000000 */
[----:B------:R-:W-:Y:S02]  /*293b0*/  FMUL R6, R8, 8388608 ;  /* 0x4b00000008067820 */ /* 0x000fe40000400000 */
[----:B------:R-:W-:-:S03]  /*293c0*/  @P0 IMAD.MOV.U32 R0, RZ, RZ, 0x7f800000 ;  /* 0x7f800000ff000424 */ /* 0x000fc600078e00ff */
[----:B------:R-:W-:Y:S01]  /*293d0*/  FSEL R6, R6, R8, !P1 ;  /* 0x0000000806067208 */ /* 0x000fe20004800000 */
[----:B------:R-:W-:-:S03]  /*293e0*/  @P0 FFMA.FTZ R4, R5, R0, +INF ;  /* 0x7f80000005040423 */ /* 0x000fc60000010000 */
[----:B------:R-:W-:-:S04]  /*293f0*/  IADD3 R0, R6, -0x3f3504f3, RZ ;  /* 0xc0cafb0d06007810 */ /* 0x000fc80007ffe0ff */
[----:B------:R-:W-:Y:S02]  /*29400*/  LOP3.LUT R0, R0, 0xff800000, RZ, 0xc0, !PT ;  /* 0xff80000000007812 */ /* 0x000fe400078ec0ff */
[----:B------:R-:W-:Y:S02]  /*29410*/  FSETP.NEU.AND P0, PT, R5, RZ, PT ;  /* 0x000000ff0500720b */ /* 0x000fe40003f0d000 */
[----:B------:R0:W1:Y:S01]  /*29420*/  I2F R5, R0 ;  /* 0x0000000000057306 */ /* 0x0000620000201400 */
[----:B------:R-:W-:Y:S04]  /*29430*/  STL [R1+0x18b8], R9 ;  /* 0x0018b80901007387 */ /* 0x000fe80000100800 */
[----:B------:R-:W-:Y:S01]  /*29440*/  STL [R1+0x760], R7 ;  /* 0x0007600701007387 */ /* 0x000fe20000100800 */
[----:B0-----:R-:W-:-:S03]  /*29450*/  IADD3 R0, R6, -R0, RZ ;  /* 0x8000000006007210 */ /* 0x001fc60007ffe0ff */
[----:B------:R-:W-:Y:S04]  /*29460*/  STL [R1+0x18cc], R8 ;  /* 0x0018cc0801007387 */ /* 0x000fe80000100800 */
[----:B------:R0:W-:Y:S01]  /*29470*/  STL [R1+0x75c], R4 ;  /* 0x00075c0401007387 */ /* 0x0001e20000100800 */
[----:B------:R-:W-:Y:S01]  /*29480*/  FADD R0, R0, -1 ;  /* 0xbf80000000007421 */ /* 0x000fe20000000000 */
[----:B0-----:R-:W-:-:S05]  /*29490*/  FSEL R4, RZ, -23, P1 ;  /* 0xc1b80000ff047808 */ /* 0x001fca0000800000 */
        /* <DEDUP_REMOVED lines=8> */
[----:B------:R-:W-:Y:S01]  /*29520*/  FFMA.FTZ R4, R0, R4, 0.48089820146560668945 ;  /* 0x3ef6384a00047423 */ /* 0x000fe20000010004 */
[----:B------:R-:W-:-:S03]  /*29530*/  @P0 LOP3.LUT R3, R3, 0x80, RZ, 0xfc, !PT ;  /* 0x0000008003030812 */ /* 0x000fc600078efcff */
[----:B------:R-:W-:Y:S01]  /*29540*/  FFMA.FTZ R4, R0, R4, -0.72134751081466674805 ;  /* 0xbf38aa3b00047423 */ /* 0x000fe20000010004 */
[----:B------:R-:W-:-:S03]  /*29550*/  ISETP.GE.U32.AND P0, PT, R6, 0x7f800000, PT ;  /* 0x7f8000000600780c */ /* 0x000fc60003f06070 */
[----:B------:R-:W-:-:S04]  /*29560*/  FMUL R4, R0, R4 ;  /* 0x0000000400047220 */ /* 0x000fc80000400000 */
[----:B------:R-:W-:-:S04]  /*29570*/  FMUL R4, R0, R4 ;  /* 0x0000000400047220 */ /* 0x000fc80000400000 */
[----:B------:R-:W-:-:S04]  /*29580*/  FFMA.FTZ R0, R0, 1.4426950216293334961, R4 ;  /* 0x3fb8aa3b00007823 */ /* 0x000fc80000010004 */
[----:B------:R-:W-:Y:S02]  /*29590*/  FADD R7, R5, R0 ;  /* 0x0000000005077221 */ /* 0x000fe40000000000 */
[----:B------:R-:W-:Y:S02]  /*295a0*/  @P0 IMAD.MOV.U32 R0, RZ, RZ, 0x7f800000 ;  /* 0x7f800000ff000424 */ /* 0x000fe400078e00ff */
[C---:B------:R-:W-:Y:S02]  /*295b0*/  FMUL R5, R27.reuse, 8388608 ;  /* 0x4b0000001b057820 */ /* 0x040fe40000400000 */
[----:B------:R-:W-:Y:S01]  /*295c0*/  @P0 FFMA.FTZ R7, R6, R0, +INF ;  /* 0x7f80000006070423 */ /* 0x000fe20000010000 */
[----:B------:R-:W-:-:S04]  /*295d0*/  FSETP.GEU.AND P0, PT, R27, 1.175494350822287508e-38, PT ;  /* 0x008000001b00780b */ /* 0x000fc80003f0e000 */
[----:B------:R-:W-:-:S04]  /*295e0*/  FSEL R5, R5, R27, !P0 ;  /* 0x0000001b05057208 */ /* 0x000fc80004000000 */
[----:B------:R-:W-:Y:S01]  /*295f0*/  IADD3 R0, R5, -0x3f3504f3, RZ ;  /* 0xc0cafb0d05007810 */ /* 0x000fe20007ffe0ff */
[----:B------:R0:W-:Y:S03]  /*29600*/  STL [R1+0x758], R7 ;  /* 0x0007580701007387 */ /* 0x0001e60000100800 */
[----:B------:R-:W-:-:S04]  /*29610*/  LOP3.LUT R0, R0, 0xff800000, RZ, 0xc0, !PT ;  /* 0xff80000000007812 */ /* 0x000fc800078ec0ff */
[----:B0-----:R0:W1:Y:S01]  /*29620*/  I2F R7, R0 ;  /* 0x0000000000077306 */ /* 0x0010620000201400 */
        /* <DEDUP_REMOVED lines=12> */
[----:B------:R-:W-:Y:S01]  /*296f0*/  FFMA.FTZ R4, R0, R4, -0.72134751081466674805 ;  /* 0xbf38aa3b00047423 */ /* 0x000fe20000010004 */
[----:B------:R-:W-:-:S03]  /*29700*/  ISETP.GE.U32.AND P0, PT, R5, 0x7f800000, PT ;  /* 0x7f8000000500780c */ /* 0x000fc60003f06070 */
[----:B------:R-:W-:-:S04]  /*29710*/  FMUL R4, R0, R4 ;  /* 0x0000000400047220 */ /* 0x000fc80000400000 */
[----:B------:R-:W-:-:S04]  /*29720*/  FMUL R4, R0, R4 ;  /* 0x0000000400047220 */ /* 0x000fc80000400000 */
[----:B------:R-:W-:-:S04]  /*29730*/  FFMA.FTZ R0, R0, 1.4426950216293334961, R4 ;  /* 0x3fb8aa3b00007823 */ /* 0x000fc80000010004 */
[----:B------:R-:W-:Y:S01]  /*29740*/  FADD R8, R7, R0 ;  /* 0x0000000007087221 */ /* 0x000fe20000000000 */
[----:B------:R-:W-:Y:S01]  /*29750*/  @P0 MOV R0, 0x7f800000 ;  /* 0x7f80000000000802 */ /* 0x000fe20000000f00 */
[----:B------:R-:W-:-:S04]  /*29760*/  IMAD.MOV.U32 R29, RZ, RZ, R13 ;  /* 0x000000ffff1d7224 */ /* 0x000fc800078e000d */
[----:B------:R-:W-:Y:S01]  /*29770*/  @P0 FFMA.FTZ R8, R5, R0, +INF ;  /* 0x7f80000005080423 */ /* 0x000fe20000010000 */
[C---:B------:R-:W-:Y:S01]  /*29780*/  FSETP.GEU.AND P0, PT, R29.reuse, 1.175494350822287508e-38, PT ;  /* 0x008000001d00780b */ /* 0x040fe20003f0e000 */
[----:B------:R-:W-:Y:S01]  /*29790*/  FMUL R0, R29, 8388608 ;  /* 0x4b0000001d007820 */ /* 0x000fe20000400000 */
[----:B------:R-:W-:Y:S04]  /*297a0*/  STL [R1+0x18e0], R27 ;  /* 0x0018e01b01007387 */ /* 0x000fe80000100800 */
[----:B------:R0:W-:Y:S02]  /*297b0*/  STL [R1+0x754], R8 ;  /* 0x0007540801007387 */ /* 0x0001e40000100800 */
[----:B0-----:R-:W-:-:S04]  /*297c0*/  FSEL R8, R0, R29, !P0 ;  /* 0x0000001d00087208 */ /* 0x001fc80004000000 */
[----:B------:R-:W-:-:S04]  /*297d0*/  IADD3 R0, R8, -0x3f3504f3, RZ ;  /* 0xc0cafb0d08007810 */ /* 0x000fc80007ffe0ff */
[----:B------:R-:W-:-:S04]  /*297e0*/  LOP3.LUT R0, R0, 0xff800000, RZ, 0xc0, !PT ;  /* 0xff80000000007812 */ /* 0x000fc800078ec0ff */
[----:B------:R0:W1:Y:S01]  /*297f0*/  I2F R4, R0 ;  /* 0x0000000000047306 */ /* 0x0000620000201400 */
[----:B------:R-:W-:Y:S02]  /*29800*/  FSEL R7, RZ, -23, P0 ;  /* 0xc1b80000ff077808 */ /* 0x000fe40000000000 */
[----:B0-----:R-:W-:-:S05]  /*29810*/  IADD3 R0, R8, -R0, RZ ;  /* 0x8000000008007210 */ /* 0x001fca0007ffe0ff */
        /* <DEDUP_REMOVED lines=8> */
[----:B------:R-:W-:Y:S01]  /*298a0*/  FFMA.FTZ R4, R0, R4, -0.36067417263984680176 ;  /* 0xbeb8aa4900047423 */ /* 0x000fe20000010004 */
[----:B------:R-:W-:-:S03]  /*298b0*/  FSETP.GT.AND P2, PT, |R2|, 8.50705917302346158658e+37, PT ;  /* 0x7e8000000200780b */ /* 0x000fc60003f44200 */
[----:B------:R-:W-:Y:S01]  /*298c0*/  FFMA.FTZ R4, R0, R4, 0.48089820146560668945 ;  /* 0x3ef6384a00047423 */ /* 0x000fe20000010004 */
[----:B------:R-:W-:-:S03]  /*298d0*/  FSETP.GEU.AND P0, PT, |R2|, 1.175494350822287508e-38, PT ;  /* 0x008000000200780b */ /* 0x000fc60003f0e200 */
[----:B------:R-:W-:-:S04]  /*298e0*/  FFMA.FTZ R4, R0, R4, -0.72134751081466674805 ;  /* 0xbf38aa3b00047423 */ /* 0x000fc80000010004 */
[----:B------:R-:W-:-:S04]  /*298f0*/  FMUL R4, R0, R4 ;  /* 0x0000000400047220 */ /* 0x000fc80000400000 */
[----:B------:R-:W-:Y:S02]  /*29900*/  FMUL R4, R0, R4 ;  /* 0x0000000400047220 */ /* 0x000fe40000400000 */
[----:B------:R-:W-:Y:S02]  /*29910*/  @P2 FMUL R2, R2, 0.25 ;  /* 0x3e80000002022820 */ /* 0x000fe40000400000 */
[----:B------:R-:W-:Y:S02]  /*29920*/  FFMA.FTZ R0, R0, 1.4426950216293334961, R4 ;  /* 0x3fb8aa3b00007823 */ /* 0x000fe40000010004 */
[----:B------:R-:W-:Y:S02]  /*29930*/  @!P0 FMUL R2, R2, 16777216 ;  /* 0x4b80000002028820 */ /* 0x000fe40000400000 */
[----:B------:R-:W-:Y:S01]  /*29940*/  FADD R0, R7, R0 ;  /* 0x0000000007007221 */ /* 0x000fe20000000000 */
[----:B------:R-:W-:Y:S01]  /*29950*/  STL [R1+0x748], R8 ;  /* 0x0007480801007387 */ /* 0x000fe20000100800 */
[----:B------:R0:W1:Y:S03]  /*29960*/  MUFU.RCP R13, R2 ;  /* 0x00000002000d7308 */ /* 0x0000660000001000 */
[----:B------:R2:W-:Y:S04]  /*29970*/  STL [R1+0x750], R0 ;  /* 0x0007500001007387 */ /* 0x0005e80000100800 */
[----:B0-----:R-:W3:Y:S04]  /*29980*/  LDL.LU R2, [R1+0x4d0] ;  /* 0x0004d00001027983 */ /* 0x001ee80000300800 */
[----:B--2---:R-:W2:Y:S04]  /*29990*/  LDL.LU R0, [R1+0x4e0] ;  /* 0x0004e00001007983 */ /* 0x004ea80000300800 */
[----:B------:R-:W0:Y:S04]  /*299a0*/  S2R R16, SR_TID.X ;  /* 0x0000000000107919 */ /* 0x000e280000002100 */
[----:B------:R-:W4:Y:S04]  /*299b0*/  S2R R8, SR_TID.X ;  /* 0x0000000000087919 */ /* 0x000f280000002100 */
[----:B------:R-:W5:Y:S01]  /*299c0*/  S2R R17, SR_TID.X ;  /* 0x0000000000117919 */ /* 0x000f620000002100 */
[----:B0-----:R-:W-:-:S02]  /*299d0*/  LOP3.LUT R11, R16, 0x3, RZ, 0xc0, !PT ;  /* 0x00000003100b7812 */ /* 0x001fc400078ec0ff */
[----:B------:R-:W-:Y:S02]  /*299e0*/  LOP3.LUT R9, R16, 0x60, RZ, 0xc0, !PT ;  /* 0x0000006010097812 */ /* 0x000fe400078ec0ff */
[----:B------:R-:W0:Y:S01]  /*299f0*/  S2R R16, SR_CTAID.X ;  /* 0x0000000000107919 */ /* 0x000e220000002500 */
[----:B------:R-:W-:-:S04]  /*29a00*/  LOP3.LUT R3, R3, 0xfffffffd, RZ, 0xc0, !PT ;  /* 0xfffffffd03037812 */ /* 0x000fc800078ec0ff */
[----:B------:R-:W-:Y:S02]  /*29a10*/  @P2 LOP3.LUT R3, R3, 0x2, RZ, 0xfc, !PT ;  /* 0x0000000203032812 */ /* 0x000fe400078efcff */
[----:B-----5:R-:W-:Y:S02]  /*29a20*/  LOP3.LUT R17, R17, 0x1c, RZ, 0xc0, !PT ;  /* 0x0000001c11117812 */ /* 0x020fe400078ec0ff */
[----:B------:R-:W-:Y:S02]  /*29a30*/  FSETP.NEU.AND P1, PT, R6, RZ, PT ;  /* 0x000000ff0600720b */ /* 0x000fe40003f2d000 */
[----:B------:R-:W-:Y:S01]  /*29a40*/  LOP3.LUT R3, R3, 0xfffffbff, RZ, 0xc0, !PT ;  /* 0xfffffbff03037812 */ /* 0x000fe200078ec0ff */
[----:B------:R-:W-:Y:S01]  /*29a50*/  IMAD.SHL.U32 R10, R17, 0x4, RZ ;  /* 0x00000004110a7824 */ /* 0x000fe200078e00ff */
[----:B------:R-:W-:Y:S02]  /*29a60*/  SHF.L.U32 R28, R11, 0x5, RZ ;  /* 0x000000050b1c7819 */ /* 0x000fe400000006ff */
[----:B------:R-:W-:Y:S01]  /*29a70*/  @P0 LOP3.LUT R3, R3, 0x400, RZ, 0xfc, !PT ;  /* 0x0000040003030812 */ /* 0x000fe200078efcff */
[----:B0-----:R-:W-:Y:S01]  /*29a80*/  IMAD.SHL.U32 R16, R16, 0x40, RZ ;  /* 0x0000004010107824 */ /* 0x001fe200078e00ff */
[----:B------:R-:W-:-:S02]  /*29a90*/  LOP3.LUT R28, R28, R10, RZ, 0x3c, !PT ;  /* 0x0000000a1c1c7212 */ /* 0x000fc400078e3cff */
[----:B------:R-:W-:-:S04]  /*29aa0*/  LOP3.LUT R3, R3, 0xfffffeff, RZ, 0xc0, !PT ;  /* 0xfffffeff03037812 */ /* 0x000fc800078ec0ff */
[----:B------:R-:W-:-:S04]  /*29ab0*/  @P1 LOP3.LUT R3, R3, 0x100, RZ, 0xfc, !PT ;  /* 0x0000010003031812 */ /* 0x000fc800078efcff */
[----:B------:R-:W-:Y:S01]  /*29ac0*/  LOP3.LUT R3, R3, 0xfffffdff, RZ, 0xc0, !PT ;  /* 0xfffffdff03037812 */ /* 0x000fe200078ec0ff */
[----:B-1----:R-:W-:Y:S04]  /*29ad0*/  STL [R1+0x744], R13 ;  /* 0x0007440d01007387 */ /* 0x002fe80000100800 */
[----:B------:R-:W-:Y:S01]  /*29ae0*/  STL [R1+0x16c4], R13 ;  /* 0x0016c40d01007387 */ /* 0x000fe20000100800 */
[----:B--2---:R-:W-:-:S04]  /*29af0*/  @P2 FMUL R0, R0, 0.25 ;  /* 0x3e80000000002820 */ /* 0x004fc80000400000 */
[----:B------:R-:W-:-:S04]  /*29b00*/  @!P0 FMUL R0, R0, 16777216 ;  /* 0x4b80000000008820 */ /* 0x000fc80000400000 */
[----:B------:R-:W-:Y:S01]  /*29b10*/  FMUL R4, R13, R0 ;  /* 0x000000000d047220 */ /* 0x000fe20000400000 */
[----:B----4-:R-:W-:-:S05]  /*29b20*/  LOP3.LUT R0, R8, 0x18, RZ, 0xc0, !PT ;  /* 0x0000001808007812 */ /* 0x010fca00078ec0ff */
[----:B------:R-:W-:Y:S02]  /*29b30*/  IMAD R0, R0, 0x10, R9 ;  /* 0x0000001000007824 */ /* 0x000fe400078e0209 */
[----:B------:R-:W0:Y:S01]  /*29b40*/  S2R R9, SR_CTAID.Y ;  /* 0x0000000000097919 */ /* 0x000e220000002600 */
[----:B---3--:R-:W-:-:S04]  /*29b50*/  @P2 FMUL R2, R2, 0.25 ;  /* 0x3e80000002022820 */ /* 0x008fc80000400000 */
[----:B------:R-:W-:Y:S01]  /*29b60*/  @!P0 FMUL R2, R2, 16777216 ;  /* 0x4b80000002028820 */ /* 0x000fe20000400000 */
[----:B------:R-:W-:-:S03]  /*29b70*/  LOP3.LUT R8, R16, 0x3f, R8, 0xf8, !PT ;  /* 0x0000003f10087812 */ /* 0x000fc600078ef808 */
[----:B------:R-:W-:Y:S01]  /*29b80*/  FMUL R2, R13, R2 ;  /* 0x000000020d027220 */ /* 0x000fe20000400000 */
[----:B------:R-:W-:-:S04]  /*29b90*/  FSETP.NEU.AND P0, PT, R5, RZ, PT ;  /* 0x000000ff0500720b */ /* 0x000fc80003f0d000 */
[----:B------:R-:W-:Y:S01]  /*29ba0*/  F2FP.PACK_AB R4, R2, R4 ;  /* 0x000000040204723e */ /* 0x000fe200000000ff */
[----:B------:R-:W-:Y:S01]  /*29bb0*/  IMAD R2, R8, c[0x0][0x1c4], RZ ;  /* 0x0000710008027a24 */ /* 0x000fe200078e02ff */
[----:B------:R-:W-:-:S03]  /*29bc0*/  LEA R28, R0, R28, 0x6 ;  /* 0x0000001c001c7211 */ /* 0x000fc600078e30ff */
[C---:B------:R-:W-:Y:S02]  /*29bd0*/  IMAD.SHL.U32 R0, R2.reuse, 0x2, RZ ;  /* 0x0000000202007824 */ /* 0x040fe400078e00ff */
[----:B0-----:R-:W-:Y:S02]  /*29be0*/  IMAD R6, R9, c[0x0][0x1c0], RZ ;  /* 0x0000700009067a24 */ /* 0x001fe400078e02ff */
[----:B------:R-:W-:-:S03]  /*29bf0*/  IMAD.HI R2, R2, 0x2, RZ ;  /* 0x0000000202027827 */ /* 0x000fc600078e02ff */
[C---:B------:R-:W-:Y:S01]  /*29c00*/  SHF.L.U32 R5, R6.reuse, 0x1, RZ ;  /* 0x0000000106057819 */ /* 0x040fe200000006ff */
[----:B------:R-:W-:Y:S01]  /*29c10*/  IMAD.HI R6, R6, 0x2, RZ ;  /* 0x0000000206067827 */ /* 0x000fe200078e02ff */
[----:B------:R-:W-:Y:S02]  /*29c20*/  @P0 LOP3.LUT R3, R3, 0x200, RZ, 0xfc, !PT ;  /* 0x0000020003030812 */ /* 0x000fe400078efcff */
[----:B------:R-:W-:Y:S01]  /*29c30*/  IADD3 R0, P1, P2, R0, c[0x0][0x178], R5 ;  /* 0x00005e0000007a10 */ /* 0x000fe20007a3e005 */
[----:B------:R0:W-:Y:S03]  /*29c40*/  STL [R1+0x16c8], R4 ;  /* 0x0016c80401007387 */ /* 0x0001e60000100800 */
[----:B------:R-:W-:Y:S01]  /*29c50*/  IADD3.X R2, R2, c[0x0][0x17c], R6, P1, P2 ;  /* 0x00005f0002027a10 */ /* 0x000fe20000fe4406 */
[----:B------:R-:W-:Y:S04]  /*29c60*/  STL [R1+0x16cc], R28 ;  /* 0x0016cc1c01007387 */ /* 0x000fe80000100800 */
[----:B------:R-:W-:Y:S04]  /*29c70*/  STL [R1+0x18e4], R3 ;  /* 0x0018e40301007387 */ /* 0x000fe80000100800 */
[----:B------:R1:W-:Y:S04]  /*29c80*/  STL [R1+0x1538], R0 ;  /* 0x0015380001007387 */ /* 0x0003e80000100800 */
[----:B------:R-:W-:Y:S04]  /*29c90*/  STL [R1+0x1530], R2 ;  /* 0x0015300201007387 */ /* 0x000fe80000100800 */
[----:B0-----:R-:W2:Y:S04]  /*29ca0*/  LDL.LU R4, [R1+0x608] ;  /* 0x0006080001047983 */ /* 0x001ea80000300800 */
[----:B--2---:R0:W-:Y:S04]  /*29cb0*/  STL [R1+0x18e8], R4 ;  /* 0x0018e80401007387 */ /* 0x0041e80000100800 */
[----:B-1----:R-:W2:Y:S04]  /*29cc0*/  LDL.LU R0, [R1+0x60c] ;  /* 0x00060c0001007983 */ /* 0x002ea80000300800 */
[----:B--2---:R1:W-:Y:S04]  /*29cd0*/  STL [R1+0x18ec], R0 ;  /* 0x0018ec0001007387 */ /* 0x0043e80000100800 */
[----:B------:R-:W2:Y:S04]  /*29ce0*/  LDL.LU R5, [R1+0x618] ;  /* 0x0006180001057983 */ /* 0x000ea80000300800 */
[----:B--2---:R2:W-:Y:S04]  /*29cf0*/  STL [R1+0x18f0], R5 ;  /* 0x0018f00501007387 */ /* 0x0045e80000100800 */
[----:B------:R-:W3:Y:S04]  /*29d00*/  LDL.LU R6, [R1+0x61c] ;  /* 0x00061c0001067983 */ /* 0x000ee80000300800 */
[----:B---3--:R3:W-:Y:S04]  /*29d10*/  STL [R1+0x18f4], R6 ;  /* 0x0018f40601007387 */ /* 0x0087e80000100800 */
[----:B------:R-:W4:Y:S04]  /*29d20*/  LDL.LU R7, [R1+0x628] ;  /* 0x0006280001077983 */ /* 0x000f280000300800 */
[----:B------:R-:W5:Y:S04]  /*29d30*/  LDL.LU R12, [R1+0x62c] ;  /* 0x00062c00010c7983 */ /* 0x000f680000300800 */
        /* <DEDUP_REMOVED lines=21> */
[----:B0-----:R-:W5:Y:S04]  /*29e90*/  LDL.LU R4, [R1+0x6dc] ;  /* 0x0006dc0001047983 */ /* 0x001f680000300800 */
[----:B-1----:R-:W5:Y:S04]  /*29ea0*/  LDL.LU R0, [R1+0x6e8] ;  /* 0x0006e80001007983 */ /* 0x002f680000300800 */
[----:B------:R-:W5:Y:S04]  /*29eb0*/  LDL.LU R2, [R1+0x6ec] ;  /* 0x0006ec0001027983 */ /* 0x000f680000300800 */
[----:B--2---:R-:W2:Y:S04]  /*29ec0*/  LDL.LU R5, [R1+0x6f8] ;  /* 0x0006f80001057983 */ /* 0x004ea80000300800 */
[----:B---3--:R-:W3:Y:S01]  /*29ed0*/  LDL.LU R6, [R1+0x6fc] ;  /* 0x0006fc0001067983 */ /* 0x008ee20000300800 */
[----:B------:R-:W-:-:S13]  /*29ee0*/  FSETP.GT.AND P1, PT, |R29|, 8.50705917302346158658e+37, PT ;  /* 0x7e8000001d00780b */ /* 0x000fda0003f24200 */
[----:B----4-:R-:W-:Y:S02]  /*29ef0*/  @P1 FMUL R3, R3, 0.25 ;  /* 0x3e80000003031820 */ /* 0x010fe40000400000 */
[----:B-----5:R-:W-:Y:S02]  /*29f00*/  @P1 FMUL R4, R4, 0.25 ;  /* 0x3e80000004041820 */ /* 0x020fe40000400000 */
[----:B------:R-:W-:Y:S02]  /*29f10*/  @P1 FMUL R0, R0, 0.25 ;  /* 0x3e80000000001820 */ /* 0x000fe40000400000 */
[----:B------:R-:W-:Y:S02]  /*29f20*/  @P1 FMUL R2, R2, 0.25 ;  /* 0x3e80000002021820 */ /* 0x000fe40000400000 */
[----:B--2---:R-:W-:Y:S02]  /*29f30*/  @P1 FMUL R5, R5, 0.25 ;  /* 0x3e80000005051820 */ /* 0x004fe40000400000 */
[----:B---3--:R-:W-:-:S05]  /*29f40*/  @P1 FMUL R6, R6, 0.25 ;  /* 0x3e80000006061820 */ /* 0x008fca0000400000 */
[----:B------:R0:W-:Y:S04]  /*29f50*/  STL [R1+0x61c], R6 ;  /* 0x00061c0601007387 */ /* 0x0001e80000100800 */
[----:B0-----:R-:W2:Y:S04]  /*29f60*/  LDL.LU R6, [R1+0x18f4] ;  /* 0x0018f40001067983 */ /* 0x001ea80000300800 */
[----:B------:R0:W-:Y:S04]  /*29f70*/  STL [R1+0x628], R5 ;  /* 0x0006280501007387 */ /* 0x0001e80000100800 */
[----:B0-----:R-:W3:Y:S04]  /*29f80*/  LDL.LU R5, [R1+0x18f0] ;  /* 0x0018f00001057983 */ /* 0x001ee80000300800 */
[----:B------:R-:W-:Y:S04]  /*29f90*/  STL [R1+0x1858], R2 ;  /* 0x0018580201007387 */ /* 0x000fe80000100800 */
[----:B------:R0:W-:Y:S04]  /*29fa0*/  STL [R1+0x638], R0 ;  /* 0x0006380001007387 */ /* 0x0001e80000100800 */
[----:B0-----:R-:W4:Y:S04]  /*29fb0*/  LDL.LU R0, [R1+0x18ec] ;  /* 0x0018ec0001007983 */ /* 0x001f280000300800 */
[----:B------:R0:W-:Y:S04]  /*29fc0*/  STL [R1+0x63c], R4 ;  /* 0x00063c0401007387 */ /* 0x0001e80000100800 */
[----:B0-----:R-:W5:Y:S04]  /*29fd0*/  LDL.LU R4, [R1+0x18e8] ;  /* 0x0018e80001047983 */ /* 0x001f680000300800 */
[----:B------:R0:W-:Y:S04]  /*29fe0*/  STL [R1+0x648], R3 ;  /* 0x0006480301007387 */ /* 0x0001e80000100800 */
[----:B0-----:R-:W5:Y:S01]  /*29ff0*/  LDL.LU R3, [R1+0x18e4] ;  /* 0x0018e40001037983 */ /* 0x001f620000300800 */
[----:B------:R-:W-:-:S02]  /*2a000*/  @P1 FMUL R27, R27, 0.25 ;  /* 0x3e8000001b1b1820 */ /* 0x000fc40000400000 */
[----:B------:R-:W-:Y:S02]  /*2a010*/  @P1 FMUL R28, R28, 0.25 ;  /* 0x3e8000001c1c1820 */ /* 0x000fe40000400000 */
[----:B------:R-:W-:Y:S01]  /*2a020*/  @P1 FMUL R26, R26, 0.25 ;  /* 0x3e8000001a1a1820 */ /* 0x000fe20000400000 */
[----:B------:R0:W-:Y:S01]  /*2a030*/  STL [R1+0x64c], R27 ;  /* 0x00064c1b01007387 */ /* 0x0001e20000100800 */
[----:B------:R-:W-:Y:S02]  /*2a040*/  @P1 FMUL R25, R25, 0.25 ;  /* 0x3e80000019191820 */ /* 0x000fe40000400000 */
[----:B------:R-:W-:Y:S02]  /*2a050*/  @P1 FMUL R24, R24, 0.25 ;  /* 0x3e80000018181820 */ /* 0x000fe40000400000 */
[----:B------:R-:W-:Y:S02]  /*2a060*/  @P1 FMUL R23, R23, 0.25 ;  /* 0x3e80000017171820 */ /* 0x000fe40000400000 */
[----:B------:R-:W-:Y:S01]  /*2a070*/  @P1 FMUL R22, R22, 0.25 ;  /* 0x3e80000016161820 */ /* 0x000fe20000400000 */
[----:B0-----:R-:W5:Y:S01]  /*2a080*/  LDL.LU R27, [R1+0x18e0] ;  /* 0x0018e000011b7983 */ /* 0x001f620000300800 */
[----:B------:R-:W-:-:S03]  /*2a090*/  @P1 FMUL R21, R21, 0.25 ;  /* 0x3e80000015151820 */ /* 0x000fc60000400000 */
[----:B------:R-:W-:Y:S01]  /*2a0a0*/  STL [R1+0x658], R28 ;  /* 0x0006581c01007387 */ /* 0x000fe20000100800 */
        /* <DEDUP_REMOVED lines=10> */
[----:B------:R-:W-:Y:S01]  /*2a150*/  @P1 FMUL R15, R15, 0.25 ;  /* 0x3e8000000f0f1820 */ /* 0x000fe20000400000 */
[----:B------:R-:W-:Y:S02]  /*2a160*/  FSETP.GEU.AND P0, PT, |R29|, 1.175494350822287508e-38, PT ;  /* 0x008000001d00780b */ /* 0x000fe40003f0e200 */
        /* <DEDUP_REMOVED lines=16> */
[----:B------:R-:W-:Y:S04]  /*2a270*/  STL [R1+0x718], R13 ;  /* 0x0007180d01007387 */ /* 0x000fe80000100800 */
[----:B------:R-:W-:Y:S04]  /*2a280*/  STL [R1+0x71c], R11 ;  /* 0x00071c0b01007387 */ /* 0x000fe80000100800 */
[----:B------:R-:W-:Y:S04]  /*2a290*/  STL [R1+0x720], R10 ;  /* 0x0007200a01007387 */ /* 0x000fe80000100800 */
[----:B------:R-:W-:Y:S04]  /*2a2a0*/  STL [R1+0x724], R9 ;  /* 0x0007240901007387 */ /* 0x000fe80000100800 */
[----:B------:R-:W-:Y:S01]  /*2a2b0*/  STL [R1+0x728], R8 ;  /* 0x0007280801007387 */ /* 0x000fe20000100800 */
[----:B------:R-:W-:-:S03]  /*2a2c0*/  @P1 FMUL R29, R29, 0.25 ;  /* 0x3e8000001d1d1820 */ /* 0x000fc60000400000 */
[----:B------:R-:W-:Y:S04]  /*2a2d0*/  STL [R1+0x72c], R12 ;  /* 0x00072c0c01007387 */ /* 0x000fe80000100800 */
[----:B------:R-:W-:Y:S04]  /*2a2e0*/  STL [R1+0x730], R7 ;  /* 0x0007300701007387 */ /* 0x000fe80000100800 */
[----:B------:R-:W-:Y:S01]  /*2a2f0*/  STL [R1+0x1884], R12 ;  /* 0x0018840c01007387 */ /* 0x000fe20000100800 */
[----:B--2---:R-:W-:-:S05]  /*2a300*/  @P1 FMUL R6, R6, 0.25 ;  /* 0x3e80000006061820 */ /* 0x004fca0000400000 */
[----:B------:R-:W-:Y:S01]  /*2a310*/  STL [R1+0x734], R6 ;  /* 0x0007340601007387 */ /* 0x000fe20000100800 */
[----:B---3--:R-:W-:-:S05]  /*2a320*/  @P1 FMUL R5, R5, 0.25 ;  /* 0x3e80000005051820 */ /* 0x008fca0000400000 */
[----:B------:R-:W-:Y:S01]  /*2a330*/  STL [R1+0x738], R5 ;  /* 0x0007380501007387 */ /* 0x000fe20000100800 */
[----:B----4-:R-:W-:-:S05]  /*2a340*/  @P1 FMUL R0, R0, 0.25 ;  /* 0x3e80000000001820 */ /* 0x010fca0000400000 */
[----:B------:R-:W-:Y:S01]  /*2a350*/  STL [R1+0x73c], R0 ;  /* 0x00073c0001007387 */ /* 0x000fe20000100800 */
[----:B-----5:R-:W-:-:S05]  /*2a360*/  @P1 FMUL R4, R4, 0.25 ;  /* 0x3e80000004041820 */ /* 0x020fca0000400000 */
[----:B------:R-:W-:Y:S01]  /*2a370*/  STL [R1+0x740], R4 ;  /* 0x0007400401007387 */ /* 0x000fe20000100800 */
[----:B------:R-:W-:-:S04]  /*2a380*/  LOP3.LUT R3, R3, 0xfffff7ff, RZ, 0xc0, !PT ;  /* 0xfffff7ff03037812 */ /* 0x000fc800078ec0ff */
[----:B------:R-:W-:-:S05]  /*2a390*/  @P0 LOP3.LUT R3, R3, 0x800, RZ, 0xfc, !PT ;  /* 0x0000080003030812 */ /* 0x000fca00078efcff */
[----:B------:R0:W-:Y:S04]  /*2a3a0*/  STL [R1+0x185c], R3 ;  /* 0x00185c0301007387 */ /* 0x0001e80000100800 */
[----:B------:R1:W-:Y:S04]  /*2a3b0*/  STL [R1+0x1820], R29 ;  /* 0x0018201d01007387 */ /* 0x0003e80000100800 */
[----:B------:R-:W2:Y:S04]  /*2a3c0*/  LDL.LU R2, [R1+0x600] ;  /* 0x0006000001027983 */ /* 0x000ea80000300800 */
[----:B--2---:R2:W-:Y:S04]  /*2a3d0*/  STL [R1+0x18d0], R2 ;  /* 0x0018d00201007387 */ /* 0x0045e80000100800 */
[----:B0-----:R-:W3:Y:S04]  /*2a3e0*/  LDL.LU R3, [R1+0x604] ;  /* 0x0006040001037983 */ /* 0x001ee80000300800 */
[----:B---3--:R0:W-:Y:S04]  /*2a3f0*/  STL [R1+0x18d4], R3 ;  /* 0x0018d40301007387 */ /* 0x0081e80000100800 */
[----:B------:R-:W3:Y:S04]  /*2a400*/  LDL.LU R4, [R1+0x610] ;  /* 0x0006100001047983 */ /* 0x000ee80000300800 */
[----:B---3--:R3:W-:Y:S04]  /*2a410*/  STL [R1+0x18d8], R4 ;  /* 0x0018d80401007387 */ /* 0x0087e80000100800 */
[----:B------:R-:W4:Y:S04]  /*2a420*/  LDL.LU R5, [R1+0x614] ;  /* 0x0006140001057983 */ /* 0x000f280000300800 */
[----:B----4-:R4:W-:Y:S04]  /*2a430*/  STL [R1+0x18dc], R5 ;  /* 0x0018dc0501007387 */ /* 0x0109e80000100800 */
        /* <DEDUP_REMOVED lines=21> */
[----:B-1----:R-:W5:Y:S04]  /*2a590*/  LDL.LU R29, [R1+0x6c4] ;  /* 0x0006c400011d7983 */ /* 0x002f680000300800 */
[----:B------:R-:W5:Y:S04]  /*2a5a0*/  LDL.LU R8, [R1+0x6d0] ;  /* 0x0006d00001087983 */ /* 0x000f680000300800 */
[----:B--2---:R-:W2:Y:S04]  /*2a5b0*/  LDL.LU R2, [R1+0x6d4] ;  /* 0x0006d40001027983 */ /* 0x004ea80000300800 */
[----:B0-----:R-:W5:Y:S04]  /*2a5c0*/  LDL.LU R3, [R1+0x6e0] ;  /* 0x0006e00001037983 */ /* 0x001f680000300800 */
[----:B------:R-:W5:Y:S04]  /*2a5d0*/  LDL.LU R0, [R1+0x6e4] ;  /* 0x0006e40001007983 */ /* 0x000f680000300800 */
[----:B---3--:R-:W3:Y:S04]  /*2a5e0*/  LDL.LU R4, [R1+0x6f0] ;  /* 0x0006f00001047983 */ /* 0x008ee80000300800 */
[----:B----4-:R-:W4:Y:S01]  /*2a5f0*/  LDL.LU R5, [R1+0x6f4] ;  /* 0x0006f40001057983 */ /* 0x010f220000300800 */
[----:B------:R-:W-:-:S13]  /*2a600*/  FSETP.GT.AND P2, PT, |R27|, 8.50705917302346158658e+37, PT ;  /* 0x7e8000001b00780b */ /* 0x000fda0003f44200 */
[----:B--2---:R-:W-:Y:S02]  /*2a610*/  @P2 FMUL R2, R2, 0.25 ;  /* 0x3e80000002022820 */ /* 0x004fe40000400000 */
[----:B-----5:R-:W-:Y:S02]  /*2a620*/  @P2 FMUL R3, R3, 0.25 ;  /* 0x3e80000003032820 */ /* 0x020fe40000400000 */
[----:B------:R-:W-:Y:S02]  /*2a630*/  @P2 FMUL R0, R0, 0.25 ;  /* 0x3e80000000002820 */ /* 0x000fe40000400000 */
[----:B---3--:R-:W-:Y:S02]  /*2a640*/  @P2 FMUL R4, R4, 0.25 ;  /* 0x3e80000004042820 */ /* 0x008fe40000400000 */
[----:B----4-:R-:W-:-:S05]  /*2a650*/  @P2 FMUL R5, R5, 0.25 ;  /* 0x3e80000005052820 */ /* 0x010fca0000400000 */
        /* <DEDUP_REMOVED lines=50> */
[----:B------:R-:W-:-:S03]  /*2a980*/  FSETP.GEU.AND P1, PT, |R27|, 1.175494350822287508e-38, PT ;  /* 0x008000001b00780b */ /* 0x000fc60003f2e200 */
[----:B------:R-:W-:Y:S01]  /*2a990*/  STL [R1+0x4fc], R12 ;  /* 0x0004fc0c01007387 */ /* 0x000fe20000100800 */
[----:B------:R-:W-:-:S03]  /*2a9a0*/  @P2 FMUL R27, R27, 0.25 ;  /* 0x3e8000001b1b2820 */ /* 0x000fc60000400000 */
[----:B------:R-:W-:Y:S04]  /*2a9b0*/  STL [R1+0x500], R11 ;  /* 0x0005000b01007387 */ /* 0x000fe80000100800 */
[----:B------:R-:W-:Y:S04]  /*2a9c0*/  STL [R1+0x504], R10 ;  /* 0x0005040a01007387 */ /* 0x000fe80000100800 */
        /* <DEDUP_REMOVED lines=8> */
[----:B------:R-:W-:Y:S04]  /*2aa50*/  STL [R1+0x60c], R3 ;  /* 0x00060c0301007387 */ /* 0x000fe80000100800 */
[----:B------:R-:W-:Y:S01]  /*2aa60*/  STL [R1+0x17e4], R27 ;  /* 0x0017e41b01007387 */ /* 0x000fe20000100800 */
[----:B-----5:R-:W-:-:S05]  /*2aa70*/  @P2 FMUL R2, R2, 0.25 ;  /* 0x3e80000002022820 */ /* 0x020fca0000400000 */
[----:B------:R0:W-:Y:S04]  /*2aa80*/  STL [R1+0x618], R2 ;  /* 0x0006180201007387 */ /* 0x0001e80000100800 */
[----:B------:R-:W2:Y:S04]  /*2aa90*/  LDL.LU R0, [R1+0x2d8] ;  /* 0x0002d80001007983 */ /* 0x000ea80000300800 */
[----:B--2---:R1:W-:Y:S04]  /*2aaa0*/  STL [R1+0x18bc], R0 ;  /* 0x0018bc0001007387 */ /* 0x0043e80000100800 */
[----:B0-----:R-:W2:Y:S04]  /*2aab0*/  LDL.LU R2, [R1+0x2dc] ;  /* 0x0002dc0001027983 */ /* 0x001ea80000300800 */
        /* <DEDUP_REMOVED lines=29> */
[----:B-1----:R-:W4:Y:S04]  /*2ac90*/  LDL.LU R0, [R1+0x5f8] ;  /* 0x0005f80001007983 */ /* 0x002f280000300800 */
[----:B0-----:R-:W5:Y:S04]  /*2aca0*/  LDL.LU R2, [R1+0x5fc] ;  /* 0x0005fc0001027983 */ /* 0x001f680000300800 */
[----:B--2---:R-:W2:Y:S04]  /*2acb0*/  LDL.LU R3, [R1+0x5e8] ;  /* 0x0005e80001037983 */ /* 0x004ea80000300800 */
[----:B---3--:R-:W3:Y:S01]  /*2acc0*/  LDL.LU R4, [R1+0x5ec] ;  /* 0x0005ec0001047983 */ /* 0x008ee20000300800 */
[----:B------:R-:W-:-:S13]  /*2acd0*/  FSETP.GT.AND P3, PT, |R8|, 8.50705917302346158658e+37, PT ;  /* 0x7e8000000800780b */ /* 0x000fda0003f64200 */
[----:B----4-:R-:W-:Y:S02]  /*2ace0*/  @P3 FMUL R0, R0, 0.25 ;  /* 0x3e80000000003820 */ /* 0x010fe40000400000 */
[----:B-----5:R-:W-:Y:S02]  /*2acf0*/  @P3 FMUL R2, R2, 0.25 ;  /* 0x3e80000002023820 */ /* 0x020fe40000400000 */
[----:B--2---:R-:W-:Y:S02]  /*2ad00*/  @P3 FMUL R3, R3, 0.25 ;  /* 0x3e80000003033820 */ /* 0x004fe40000400000 */
[----:B---3--:R-:W-:-:S05]  /*2ad10*/  @P3 FMUL R4, R4, 0.25 ;  /* 0x3e80000004043820 */ /* 0x008fca0000400000 */
[----:B------:R0:W-:Y:S04]  /*2ad20*/  STL [R1+0x21c], R4 ;  /* 0x00021c0401007387 */ /* 0x0001e80000100800 */
[----:B0-----:R-:W2:Y:S04]  /*2ad30*/  LDL.LU R4, [R1+0x18c8] ;  /* 0x0018c80001047983 */ /* 0x001ea80000300800 */
[----:B------:R0:W-:Y:S04]  /*2ad40*/  STL [R1+0x220], R3 ;  /* 0x0002200301007387 */ /* 0x0001e80000100800 */
[----:B0-----:R-:W3:Y:S04]  /*2ad50*/  LDL.LU R3, [R1+0x18c4] ;  /* 0x0018c40001037983 */ /* 0x001ee80000300800 */
        /* <DEDUP_REMOVED lines=60> */
[----:B------:R0:W-:Y:S04]  /*2b120*/  STL [R1+0x298], R0 ;  /* 0x0002980001007387 */ /* 0x0001e80000100800 */
[----:B0-----:R-:W2:Y:S01]  /*2b130*/  LDL.LU R0, [R1+0x2d0] ;  /* 0x0002d00001007983 */ /* 0x001ea20000300800 */
[C---:B------:R-:W-:Y:S01]  /*2b140*/  FSETP.GEU.AND P2, PT, |R8|.reuse, 1.175494350822287508e-38, PT ;  /* 0x008000000800780b */ /* 0x040fe20003f4e200 */
[----:B------:R-:W-:Y:S02]  /*2b150*/  @P3 FMUL R8, R8, 0.25 ;  /* 0x3e80000008083820 */ /* 0x000fe40000400000 */
[----:B--2---:R-:W-:Y:S04]  /*2b160*/  STL [R1+0x18a8], R0 ;  /* 0x0018a80001007387 */ /* 0x004fe80000100800 */
[----:B------:R0:W-:Y:S04]  /*2b170*/  STL [R1+0xec], R8 ;  /* 0x0000ec0801007387 */ /* 0x0001e80000100800 */
[----:B------:R-:W2:Y:S04]  /*2b180*/  LDL.LU R2, [R1+0x2d4] ;  /* 0x0002d40001027983 */ /* 0x000ea80000300800 */
        /* <DEDUP_REMOVED lines=30> */
[----:B-1----:R-:W5:Y:S04]  /*2b370*/  LDL.LU R2, [R1+0x5f4] ;  /* 0x0005f40001027983 */ /* 0x002f680000300800 */
        /* <DEDUP_REMOVED lines=109> */
[----:B--2---:R-:W2:Y:S04]  /*2ba50*/  LDL.LU R3, [R1+0x2e8] ;  /* 0x0002e80001037983 */ /* 0x004ea80000300800 */
[----:B---3--:R-:W3:Y:S01]  /*2ba60*/  LDL.LU R4, [R1+0x2ec] ;  /* 0x0002ec0001047983 */ /* 0x008ee20000300800 */
[----:B------:R-:W-:-:S13]  /*2ba70*/  FSETP.GT.AND P5, PT, |R11|, 8.50705917302346158658e+37, PT ;  /* 0x7e8000000b00780b */ /* 0x000fda0003fa4200 */
[----:B----4-:R-:W-:Y:S02]  /*2ba80*/  @P5 FMUL R2, R2, 0.25 ;  /* 0x3e80000002025820 */ /* 0x010fe40000400000 */
[----:B--2---:R-:W-:Y:S02]  /*2ba90*/  @P5 FMUL R3, R3, 0.25 ;  /* 0x3e80000003035820 */ /* 0x004fe40000400000 */
[----:B---3--:R-:W-:-:S05]  /*2baa0*/  @P5 FMUL R4, R4, 0.25 ;  /* 0x3e80000004045820 */ /* 0x008fca0000400000 */
[----:B------:R0:W-:Y:S04]  /*2bab0*/  STL [R1+0x118], R4 ;  /* 0x0001180401007387 */ /* 0x0001e80000100800 */
[----:B0-----:R-:W2:Y:S04]  /*2bac0*/  LDL.LU R4, [R1+0x18a0] ;  /* 0x0018a00001047983 */ /* 0x001ea80000300800 */
[----:B------:R0:W-:Y:S04]  /*2bad0*/  STL [R1+0x11c], R3 ;  /* 0x00011c0301007387 */ /* 0x0001e80000100800 */
[----:B0-----:R-:W3:Y:S04]  /*2bae0*/  LDL.LU R3, [R1+0x189c] ;  /* 0x00189c0001037983 */ /* 0x001ee80000300800 */
[----:B------:R0:W-:Y:S04]  /*2baf0*/  STL [R1+0x120], R2 ;  /* 0x0001200201007387 */ /* 0x0001e80000100800 */
[----:B0-----:R-:W4:Y:S01]  /*2bb00*/  LDL.LU R2, [R1+0x1898] ;  /* 0x0018980001027983 */ /* 0x001f220000300800 */
        /* <DEDUP_REMOVED lines=8> */
[----:B0-----:R-:W4:Y:S01]  /*2bb90*/  LDL.LU R0, [R1+0x1894] ;  /* 0x0018940001007983 */ /* 0x001f220000300800 */
[----:B------:R-:W-:-:S03]  /*2bba0*/  @P5 FMUL R24, R24, 0.25 ;  /* 0x3e80000018185820 */ /* 0x000fc60000400000 */
[----:B------:R0:W-:Y:S01]  /*2bbb0*/  STL [R1+0x128], R15 ;  /* 0x0001280f01007387 */ /* 0x0001e20000100800 */
[----:B------:R-:W-:Y:S02]  /*2bbc0*/  @P5 FMUL R23, R23, 0.25 ;  /* 0x3e80000017175820 */ /* 0x000fe40000400000 */
[----:B------:R-:W-:Y:S02]  /*2bbd0*/  @P5 FMUL R22, R22, 0.25 ;  /* 0x3e80000016165820 */ /* 0x000fe40000400000 */
[----:B------:R-:W-:Y:S01]  /*2bbe0*/  @P5 FMUL R21, R21, 0.25 ;  /* 0x3e80000015155820 */ /* 0x000fe20000400000 */
[----:B0-----:R-:W4:Y:S04]  /*2bbf0*/  LDL.LU R15, [R1+0x1890] ;  /* 0x00189000010f7983 */ /* 0x001f280000300800 */
[----:B------:R-:W-:Y:S01]  /*2bc00*/  STL [R1+0x12c], R29 ;  /* 0x00012c1d01007387 */ /* 0x000fe20000100800 */
[----:B------:R-:W-:-:S03]  /*2bc10*/  @P5 FMUL R20, R20, 0.25 ;  /* 0x3e80000014145820 */ /* 0x000fc60000400000 */
[----:B------:R-:W-:Y:S01]  /*2bc20*/  STL [R1+0x130], R28 ;  /* 0x0001301c01007387 */ /* 0x000fe20000100800 */
[----:B------:R-:W-:-:S03]  /*2bc30*/  @P5 FMUL R19, R19, 0.25 ;  /* 0x3e80000013135820 */ /* 0x000fc60000400000 */
[----:B------:R0:W-:Y:S01]  /*2bc40*/  STL [R1+0x134], R27 ;  /* 0x0001341b01007387 */ /* 0x0001e20000100800 */
        /* <DEDUP_REMOVED lines=20> */
[----:B-----5:R-:W-:-:S03]  /*2bd90*/  @P5 FMUL R6, R6, 0.25 ;  /* 0x3e80000006065820 */ /* 0x020fc60000400000 */
        /* <DEDUP_REMOVED lines=16> */
[----:B------:R1:W-:Y:S04]  /*2bea0*/  STL [R1+0x190], R2 ;  /* 0x0001900201007387 */ /* 0x0003e80000100800 */
[----:B0-----:R-:W2:Y:S01]  /*2beb0*/  LDL.LU R27, [R1+0x3e0] ;  /* 0x0003e000011b7983 */ /* 0x001ea20000300800 */
[C---:B------:R-:W-:Y:S01]  /*2bec0*/  FSETP.GEU.AND P4, PT, |R11|.reuse, 1.175494350822287508e-38, PT ;  /* 0x008000000b00780b */ /* 0x040fe20003f8e200 */
[----:B------:R-:W-:Y:S02]  /*2bed0*/  @P5 FMUL R11, R11, 0.25 ;  /* 0x3e8000000b0b5820 */ /* 0x000fe40000400000 */
[----:B------:R-:W-:-:S05]  /*2bee0*/  @P5 FMUL R0, R0, 0.25 ;  /* 0x3e80000000005820 */ /* 0x000fca0000400000 */
[----:B------:R0:W-:Y:S04]  /*2bef0*/  STL [R1+0x194], R0 ;  /* 0x0001940001007387 */ /* 0x0001e80000100800 */
[----:B--2---:R-:W-:Y:S04]  /*2bf00*/  STL [R1+0x1888], R27 ;  /* 0x0018881b01007387 */ /* 0x004fe80000100800 */
[----:B------:R2:W-:Y:S04]  /*2bf10*/  STL [R1+0xf8], R11 ;  /* 0x0000f80b01007387 */ /* 0x0005e80000100800 */
[----:B-1----:R-:W3:Y:S04]  /*2bf20*/  LDL.LU R2, [R1+0x3e4] ;  /* 0x0003e40001027983 */ /* 0x002ee80000300800 */
[----:B---3--:R-:W-:Y:S04]  /*2bf30*/  STL [R1+0x188c], R2 ;  /* 0x00188c0201007387 */ /* 0x008fe80000100800 */
[----:B------:R-:W3:Y:S04]  /*2bf40*/  LDL.LU R4, [R1+0x3d0] ;  /* 0x0003d00001047983 */ /* 0x000ee80000300800 */
[----:B------:R-:W4:Y:S04]  /*2bf50*/  LDL.LU R5, [R1+0x3d4] ;  /* 0x0003d40001057983 */ /* 0x000f280000300800 */
[----:B------:R-:W5:Y:S04]  /*2bf60*/  LDL.LU R6, [R1+0x3c0] ;  /* 0x0003c00001067983 */ /* 0x000f680000300800 */
[----:B0-----:R-:W2:Y:S04]  /*2bf70*/  LDL.LU R0, [R1+0x3c4] ;  /* 0x0003c40001007983 */ /* 0x001ea80000300800 */
[----:B------:R-:W3:Y:S04]  /*2bf80*/  LDL.LU R7, [R1+0x3b0] ;  /* 0x0003b00001077983 */ /* 0x000ee80000300800 */
[----:B--2---:R0:W-:Y:S04]  /*2bf90*/  STL [R1+0xf4], R0 ;  /* 0x0000f40001007387 */ /* 0x0041e80000100800 */
[----:B------:R-:W2:Y:S04]  /*2bfa0*/  LDL.LU R8, [R1+0x3b4] ;  /* 0x0003b40001087983 */ /* 0x000ea80000300800 */
[----:B------:R-:W2:Y:S04]  /*2bfb0*/  LDL.LU R9, [R1+0x3a0] ;  /* 0x0003a00001097983 */ /* 0x000ea80000300800 */
[----:B------:R-:W2:Y:S04]  /*2bfc0*/  LDL.LU R10, [R1+0x3a4] ;  /* 0x0003a400010a7983 */ /* 0x000ea80000300800 */
[----:B------:R-:W2:Y:S04]  /*2bfd0*/  LDL.LU R11, [R1+0x380] ;  /* 0x00038000010b7983 */ /* 0x000ea80000300800 */
[----:B0-----:R-:W2:Y:S04]  /*2bfe0*/  LDL.LU R0, [R1+0x384] ;  /* 0x0003840001007983 */ /* 0x001ea80000300800 */
[----:B------:R-:W3:Y:S04]  /*2bff0*/  LDL.LU R13, [R1+0x370] ;  /* 0x00037000010d7983 */ /* 0x000ee80000300800 */
[----:B--2---:R0:W-:Y:S04]  /*2c000*/  STL [R1+0xd4], R0 ;  /* 0x0000d40001007387 */ /* 0x0041e80000100800 */
[----:B------:R-:W2:Y:S04]  /*2c010*/  LDL.LU R16, [R1+0x374] ;  /* 0x0003740001107983 */ /* 0x000ea80000300800 */
[----:B------:R-:W2:Y:S04]  /*2c020*/  LDL.LU R17, [R1+0x360] ;  /* 0x0003600001117983 */ /* 0x000ea80000300800 */
[----:B------:R-:W2:Y:S04]  /*2c030*/  LDL.LU R18, [R1+0x364] ;  /* 0x0003640001127983 */ /* 0x000ea80000300800 */
[----:B------:R-:W3:Y:S04]  /*2c040*/  LDL.LU R19, [R1+0x350] ;  /* 0x0003500001137983 */ /* 0x000ee80000300800 */
[----:B------:R-:W4:Y:S04]  /*2c050*/  LDL.LU R3, [R1+0x354] ;  /* 0x0003540001037983 */ /* 0x000f280000300800 */
[----:B------:R-:W5:Y:S04]  /*2c060*/  LDL.LU R20, [R1+0x340] ;  /* 0x0003400001147983 */ /* 0x000f680000300800 */
[----:B------:R-:W5:Y:S04]  /*2c070*/  LDL.LU R21, [R1+0x344] ;  /* 0x0003440001157983 */ /* 0x000f680000300800 */
[----:B------:R-:W5:Y:S04]  /*2c080*/  LDL.LU R22, [R1+0x330] ;  /* 0x0003300001167983 */ /* 0x000f680000300800 */
[----:B0-----:R-:W5:Y:S04]  /*2c090*/  LDL.LU R0, [R1+0x334] ;  /* 0x0003340001007983 */ /* 0x001f680000300800 */
        /* <DEDUP_REMOVED lines=9> */
[----:B------:R-:W5:Y:S01]  /*2c130*/  LDL.LU R2, [R1+0x2e4] ;  /* 0x0002e40001027983 */ /* 0x000f620000300800 */
[----:B------:R-:W-:-:S13]  /*2c140*/  FSETP.GT.AND P6, PT, |R15|, 8.50705917302346158658e+37, PT ;  /* 0x7e8000000f00780b */ /* 0x000fda0003fc4200 */
[----:B--2---:R-:W-:Y:S02]  /*2c150*/  @P6 FMUL R18, R18, 0.25 ;  /* 0x3e80000012126820 */ /* 0x004fe40000400000 */
[----:B---3--:R-:W-:Y:S02]  /*2c160*/  @P6 FMUL R19, R19, 0.25 ;  /* 0x3e80000013136820 */ /* 0x008fe40000400000 */
[----:B----4-:R-:W-:Y:S02]  /*2c170*/  @P6 FMUL R3, R3, 0.25 ;  /* 0x3e80000003036820 */ /* 0x010fe40000400000 */
[----:B-----5:R-:W-:Y:S02]  /*2c180*/  @P6 FMUL R20, R20, 0.25 ;  /* 0x3e80000014146820 */ /* 0x020fe40000400000 */
[----:B------:R-:W-:Y:S02]  /*2c190*/  @P6 FMUL R21, R21, 0.25 ;  /* 0x3e80000015156820 */ /* 0x000fe40000400000 */
[----:B------:R-:W-:-:S02]  /*2c1a0*/  @P6 FMUL R22, R22, 0.25 ;  /* 0x3e80000016166820 */ /* 0x000fc40000400000 */
[----:B------:R-:W-:Y:S02]  /*2c1b0*/  @P6 FMUL R0, R0, 0.25 ;  /* 0x3e80000000006820 */ /* 0x000fe40000400000 */
[----:B------:R-:W-:Y:S02]  /*2c1c0*/  @P6 FMUL R23, R23, 0.25 ;  /* 0x3e80000017176820 */ /* 0x000fe40000400000 */
[----:B------:R-:W-:Y:S02]  /*2c1d0*/  @P6 FMUL R24, R24, 0.25 ;  /* 0x3e80000018186820 */ /* 0x000fe40000400000 */
[----:B------:R-:W-:Y:S02]  /*2c1e0*/  @P6 FMUL R25, R25, 0.25 ;  /* 0x3e80000019196820 */ /* 0x000fe40000400000 */
[----:B------:R-:W-:Y:S02]  /*2c1f0*/  @P6 FMUL R26, R26, 0.25 ;  /* 0x3e8000001a1a6820 */ /* 0x000fe40000400000 */
[----:B------:R-:W-:-:S02]  /*2c200*/  @P6 FMUL R28, R28, 0.25 ;  /* 0x3e8000001c1c6820 */ /* 0x000fc40000400000 */
[----:B------:R-:W-:Y:S02]  /*2c210*/  @P6 FMUL R29, R29, 0.25 ;  /* 0x3e8000001d1d6820 */ /* 0x000fe40000400000 */
[----:B------:R-:W-:Y:S02]  /*2c220*/  @P6 FMUL R14, R14, 0.25 ;  /* 0x3e8000000e0e6820 */ /* 0x000fe40000400000 */
[----:B------:R-:W-:Y:S02]  /*2c230*/  @P6 FMUL R12, R12, 0.25 ;  /* 0x3e8000000c0c6820 */ /* 0x000fe40000400000 */
[----:B------:R-:W-:Y:S02]  /*2c240*/  @P6 FMUL R27, R27, 0.25 ;  /* 0x3e8000001b1b6820 */ /* 0x000fe40000400000 */
[----:B------:R-:W-:-:S05]  /*2c250*/  @P6 FMUL R2, R2, 0.25 ;  /* 0x3e80000002026820 */ /* 0x000fca0000400000 */
[----:B------:R0:W-:Y:S04]  /*2c260*/  STL [R1+0x7c], R2 ;  /* 0x00007c0201007387 */ /* 0x0001e80000100800 */
[----:B0-----:R-:W2:Y:S04]  /*2c270*/  LDL.LU R2, [R1+0x188c] ;  /* 0x00188c0001027983 */ /* 0x001ea80000300800 */
[----:B------:R0:W-:Y:S04]  /*2c280*/  STL [R1+0x84], R27 ;  /* 0x0000841b01007387 */ /* 0x0001e80000100800 */
[----:B0-----:R-:W3:Y:S04]  /*2c290*/  LDL.LU R27, [R1+0x1888] ;  /* 0x00188800011b7983 */ /* 0x001ee80000300800 */
[----:B------:R0:W-:Y:S04]  /*2c2a0*/  STL [R1+0x88], R12 ;  /* 0x0000880c01007387 */ /* 0x0001e80000100800 */
[----:B0-----:R-:W4:Y:S04]  /*2c2b0*/  LDL.LU R12, [R1+0x1884] ;  /* 0x00188400010c7983 */ /* 0x001f280000300800 */
[----:B------:R0:W-:Y:S04]  /*2c2c0*/  STL [R1+0x90], R14 ;  /* 0x0000900e01007387 */ /* 0x0001e80000100800 */
[----:B0-----:R-:W5:Y:S04]  /*2c2d0*/  LDL.LU R14, [R1+0x1880] ;  /* 0x00188000010e7983 */ /* 0x001f680000300800 */
        /* <DEDUP_REMOVED lines=14> */
[----:B------:R-:W-:Y:S04]  /*2c3c0*/  STL [R1+0xc4], R18 ;  /* 0x0000c41201007387 */ /* 0x000fe80000100800 */
[----:B0-----:R-:W2:Y:S01]  /*2c3d0*/  LDL R3, [R1+0xd4] ;  /* 0x0000d40001037983 */ /* 0x001ea20000100800 */
[----:B------:R-:W-:-:S02]  /*2c3e0*/  @P6 FMUL R17, R17, 0.25 ;  /* 0x3e80000011116820 */ /* 0x000fc40000400000 */
[----:B------:R-:W-:Y:S02]  /*2c3f0*/  @P6 FMUL R16, R16, 0.25 ;  /* 0x3e80000010106820 */ /* 0x000fe40000400000 */
[----:B------:R-:W-:Y:S01]  /*2c400*/  @P6 FMUL R13, R13, 0.25 ;  /* 0x3e8000000d0d6820 */ /* 0x000fe20000400000 */
[----:B------:R-:W-:Y:S01]  /*2c410*/  STL [R1+0xc8], R17 ;  /* 0x0000c81101007387 */ /* 0x000fe20000100800 */
[----:B------:R-:W-:Y:S02]  /*2c420*/  @P6 FMUL R11, R11, 0.25 ;  /* 0x3e8000000b0b6820 */ /* 0x000fe40000400000 */
[----:B------:R-:W-:Y:S01]  /*2c430*/  @P6 FMUL R10, R10, 0.25 ;  /* 0x3e8000000a0a6820 */ /* 0x000fe20000400000 */
[----:B------:R-:W-:Y:S04]  /*2c440*/  STL [R1+0xcc], R16 ;  /* 0x0000cc1001007387 */ /* 0x000fe80000100800 */
[----:B------:R-:W-:Y:S01]  /*2c450*/  STL [R1+0xd0], R13 ;  /* 0x0000d00d01007387 */ /* 0x000fe20000100800 */
[----:B--2---:R-:W-:-:S05]  /*2c460*/  @P6 FMUL R3, R3, 0.25 ;  /* 0x3e80000003036820 */ /* 0x004fca0000400000 */
[----:B------:R-:W-:Y:S04]  /*2c470*/  @P6 STL [R1+0xd4], R3 ;  /* 0x0000d40301006387 */ /* 0x000fe80000100800 */
        /* <DEDUP_REMOVED lines=10> */
[----:B------:R-:W-:Y:S01]  /*2c520*/  STL [R1+0xe4], R8 ;  /* 0x0000e40801007387 */ /* 0x000fe20000100800 */
[----:B------:R-:W-:Y:S02]  /*2c530*/  @P6 FMUL R4, R4, 0.25 ;  /* 0x3e80000004046820 */ /* 0x000fe40000400000 */
[----:B------:R-:W-:Y:S01]  /*2c540*/  @P6 FMUL R2, R2, 0.25 ;  /* 0x3e80000002026820 */ /* 0x000fe20000400000 */
[----:B------:R-:W-:Y:S01]  /*2c550*/  STL [R1+0xe8], R7 ;  /* 0x0000e80701007387 */ /* 0x000fe20000100800 */
[----:B--2---:R-:W-:-:S05]  /*2c560*/  @P6 FMUL R3, R3, 0.25 ;  /* 0x3e80000003036820 */ /* 0x004fca0000400000 */
[----:B------:R-:W-:Y:S04]  /*2c570*/  @P6 STL [R1+0xf4], R3 ;  /* 0x0000f40301006387 */ /* 0x000fe80000100800 */
[----:B------:R-:W-:Y:S04]  /*2c580*/  STL [R1+0x100], R6 ;  /* 0x0001000601007387 */ /* 0x000fe80000100800 */
[----:B------:R-:W-:Y:S04]  /*2c590*/  STL [R1+0x1868], R3 ;  /* 0x0018680301007387 */ /* 0x000fe80000100800 */
[----:B------:R0:W-:Y:S04]  /*2c5a0*/  STL [R1+0x108], R5 ;  /* 0x0001080501007387 */ /* 0x0001e80000100800 */
[----:B------:R-:W-:Y:S04]  /*2c5b0*/  STL [R1+0x10c], R4 ;  /* 0x00010c0401007387 */ /* 0x000fe80000100800 */
[----:B------:R-:W-:Y:S04]  /*2c5c0*/  STL [R1+0x110], R2 ;  /* 0x0001100201007387 */ /* 0x000fe80000100800 */
[----:B0-----:R-:W2:Y:S01]  /*2c5d0*/  LDL.LU R5, [R1+0x4e8] ;  /* 0x0004e80001057983 */ /* 0x001ea20000300800 */
[C---:B------:R-:W-:Y:S01]  /*2c5e0*/  FSETP.GEU.AND P5, PT, |R15|.reuse, 1.175494350822287508e-38, PT ;  /* 0x008000000f00780b */ /* 0x040fe20003fae200 */
[----:B------:R-:W-:-:S02]  /*2c5f0*/  @P6 FMUL R15, R15, 0.25 ;  /* 0x3e8000000f0f6820 */ /* 0x000fc40000400000 */
[----:B---3--:R-:W-:Y:S01]  /*2c600*/  @P6 FMUL R27, R27, 0.25 ;  /* 0x3e8000001b1b6820 */ /* 0x008fe20000400000 */
[----:B--2---:R-:W-:Y:S04]  /*2c610*/  STL [R1+0x186c], R5 ;  /* 0x00186c0501007387 */ /* 0x004fe80000100800 */
[----:B------:R0:W-:Y:S04]  /*2c620*/  STL [R1+0xfc], R15 ;  /* 0x0000fc0f01007387 */ /* 0x0001e80000100800 */
[----:B------:R-:W-:Y:S04]  /*2c630*/  STL [R1+0x114], R27 ;  /* 0x0001141b01007387 */ /* 0x000fe80000100800 */
[----:B------:R-:W-:Y:S04]  /*2c640*/  STL [R1+0x17f4], R27 ;  /* 0x0017f41b01007387 */ /* 0x000fe80000100800 */
[----:B------:R-:W2:Y:S04]  /*2c650*/  LDL.LU R6, [R1+0x4ec] ;  /* 0x0004ec0001067983 */ /* 0x000ea80000300800 */
[----:B--2---:R-:W-:Y:S04]  /*2c660*/  STL [R1+0x1870], R6 ;  /* 0x0018700601007387 */ /* 0x004fe80000100800 */
[----:B------:R-:W2:Y:S04]  /*2c670*/  LDL.LU R7, [R1+0x4d8] ;  /* 0x0004d80001077983 */ /* 0x000ea80000300800 */
[----:B--2---:R-:W-:Y:S04]  /*2c680*/  STL [R1+0x1874], R7 ;  /* 0x0018740701007387 */ /* 0x004fe80000100800 */
[----:B------:R-:W2:Y:S04]  /*2c690*/  LDL.LU R8, [R1+0x4dc] ;  /* 0x0004dc0001087983 */ /* 0x000ea80000300800 */
[----:B--2---:R1:W-:Y:S04]  /*2c6a0*/  STL [R1+0x1878], R8 ;  /* 0x0018780801007387 */ /* 0x0043e80000100800 */
[----:B------:R-:W2:Y:S01]  /*2c6b0*/  LDL.LU R9, [R1+0x4c8] ;  /* 0x0004c80001097983 */ /* 0x000ea20000300800 */
[----:B----4-:R-:W-:-:S03]  /*2c6c0*/  MOV R29, R12 ;  /* 0x0000000c001d7202 */ /* 0x010fc60000000f00 */
[----:B--2---:R2:W-:Y:S04]  /*2c6d0*/  STL [R1+0x187c], R9 ;  /* 0x00187c0901007387 */ /* 0x0045e80000100800 */
[----:B0-----:R-:W3:Y:S04]  /*2c6e0*/  LDL.LU R15, [R1+0x4cc] ;  /* 0x0004cc00010f7983 */ /* 0x001ee80000300800 */
        /* <DEDUP_REMOVED lines=25> */
[----:B--2---:R-:W2:Y:S01]  /*2c880*/  LDL.LU R9, [R1+0x3fc] ;  /* 0x0003fc0001097983 */ /* 0x004ea20000300800 */
[----:B-----5:R-:W-:-:S13]  /*2c890*/  FSETP.GT.AND P0, PT, |R14|, 8.50705917302346158658e+37, PT ;  /* 0x7e8000000e00780b */ /* 0x020fda0003f04200 */
[----:B---3--:R-:W-:Y:S02]  /*2c8a0*/  @P0 FMUL R11, R11, 0.25 ;  /* 0x3e8000000b0b0820 */ /* 0x008fe40000400000 */
[----:B----4-:R-:W-:Y:S02]  /*2c8b0*/  @P0 FMUL R10, R10, 0.25 ;  /* 0x3e8000000a0a0820 */ /* 0x010fe40000400000 */
        /* <DEDUP_REMOVED lines=11> */
[----:B--2---:R-:W-:-:S05]  /*2c970*/  @P0 FMUL R9, R9, 0.25 ;  /* 0x3e80000009090820 */ /* 0x004fca0000400000 */
[----:B------:R0:W-:Y:S01]  /*2c980*/  STL [R1+0x8], R9 ;  /* 0x0000080901007387 */ /* 0x0001e20000100800 */
[----:B------:R-:W-:-:S03]  /*2c990*/  @P0 FMUL R8, R8, 0.25 ;  /* 0x3e80000008080820 */ /* 0x000fc60000400000 */
[----:B0-----:R-:W2:Y:S04]  /*2c9a0*/  LDL.LU R9, [R1+0x187c] ;  /* 0x00187c0001097983 */ /* 0x001ea80000300800 */
[----:B------:R0:W-:Y:S04]  /*2c9b0*/  STL [R1+0x16ec], R12 ;  /* 0x0016ec0c01007387 */ /* 0x0001e80000100800 */
[----:B0-----:R-:W3:Y:S04]  /*2c9c0*/  LDL R12, [R1+0xfc] ;  /* 0x0000fc00010c7983 */ /* 0x001ee80000100800 */
[----:B------:R-:W-:Y:S04]  /*2c9d0*/  STL [R1+0xc], R5 ;  /* 0x00000c0501007387 */ /* 0x000fe80000100800 */
[----:B------:R-:W-:Y:S04]  /*2c9e0*/  STL [R1+0x10], R3 ;  /* 0x0000100301007387 */ /* 0x000fe80000100800 */
[----:B------:R-:W-:Y:S04]  /*2c9f0*/  STL [R1+0x14], R27 ;  /* 0x0000141b01007387 */ /* 0x000fe80000100800 */
[----:B------:R-:W-:Y:S04]  /*2ca00*/  STL [R1+0x1c], R6 ;  /* 0x00001c0601007387 */ /* 0x000fe80000100800 */
[----:B------:R-:W-:Y:S04]  /*2ca10*/  STL [R1+0x18], R0 ;  /* 0x0000180001007387 */ /* 0x000fe80000100800 */
[----:B------:R-:W-:Y:S04]  /*2ca20*/  STL [R1+0x20], R7 ;  /* 0x0000200701007387 */ /* 0x000fe80000100800 */
[----:B------:R0:W-:Y:S04]  /*2ca30*/  STL [R1+0x1834], R0 ;  /* 0x0018340001007387 */ /* 0x0001e80000100800 */
[----:B0-----:R-:W4:Y:S04]  /*2ca40*/  LDL R0, [R1+0x178] ;  /* 0x0001780001007983 */ /* 0x001f280000100800 */
[----:B------:R0:W-:Y:S04]  /*2ca50*/  STL [R1+0x1800], R27 ;  /* 0x0018001b01007387 */ /* 0x0001e80000100800 */
[----:B0-----:R-:W5:Y:S04]  /*2ca60*/  LDL R27, [R1+0xc4] ;  /* 0x0000c400011b7983 */ /* 0x001f680000100800 */
[----:B------:R0:W-:Y:S04]  /*2ca70*/  STL [R1+0x24], R8 ;  /* 0x0000240801007387 */ /* 0x0001e80000100800 */
[----:B0-----:R-:W2:Y:S04]  /*2ca80*/  LDL.LU R8, [R1+0x1878] ;  /* 0x0018780001087983 */ /* 0x001ea80000300800 */
[----:B------:R0:W-:Y:S04]  /*2ca90*/  STL [R1+0x28], R2 ;  /* 0x0000280201007387 */ /* 0x0001e80000100800 */
[----:B0-----:R-:W2:Y:S04]  /*2caa0*/  LDL R2, [R1+0x628] ;  /* 0x0006280001027983 */ /* 0x001ea80000100800 */
[----:B------:R0:W-:Y:S02]  /*2cab0*/  STL [R1+0x16d0], R28 ;  /* 0x0016d01c01007387 */ /* 0x0001e40000100800 */
[----:B0-----:R-:W-:-:S02]  /*2cac0*/  IMAD.MOV.U32 R28, RZ, RZ, R7 ;  /* 0x000000ffff1c7224 */ /* 0x001fc400078e0007 */
[----:B------:R-:W2:Y:S04]  /*2cad0*/  LDL.LU R7, [R1+0x1874] ;  /* 0x0018740001077983 */ /* 0x000ea80000300800 */
[----:B------:R0:W-:Y:S02]  /*2cae0*/  STL [R1+0x16d4], R4 ;  /* 0x0016d40401007387 */ /* 0x0001e40000100800 */
[----:B0-----:R-:W-:Y:S02]  /*2caf0*/  MOV R4, R6 ;  /* 0x0000000600047202 */ /* 0x001fe40000000f00 */
[----:B------:R-:W2:Y:S04]  /*2cb00*/  LDL.LU R6, [R1+0x1870] ;  /* 0x0018700001067983 */ /* 0x000ea80000300800 */
[----:B------:R0:W-:Y:S04]  /*2cb10*/  STL [R1+0x16d8], R13 ;  /* 0x0016d80d01007387 */ /* 0x0001e80000100800 */
[----:B0-----:R-:W2:Y:S04]  /*2cb20*/  LDL R13, [R1+0x10c] ;  /* 0x00010c00010d7983 */ /* 0x001ea80000100800 */
[----:B------:R0:W-:Y:S02]  /*2cb30*/  STL [R1+0x16dc], R10 ;  /* 0x0016dc0a01007387 */ /* 0x0001e40000100800 */
[----:B0-----:R-:W-:-:S02]  /*2cb40*/  IMAD.MOV.U32 R10, RZ, RZ, R5 ;  /* 0x000000ffff0a7224 */ /* 0x001fc400078e0005 */
[----:B------:R-:W2:Y:S04]  /*2cb50*/  LDL.LU R5, [R1+0x186c] ;  /* 0x00186c0001057983 */ /* 0x000ea80000300800 */
[----:B------:R0:W-:Y:S02]  /*2cb60*/  STL [R1+0x16e0], R11 ;  /* 0x0016e00b01007387 */ /* 0x0001e40000100800 */
[----:B0-----:R-:W-:Y:S02]  /*2cb70*/  MOV R11, R3 ;  /* 0x00000003000b7202 */ /* 0x001fe40000000f00 */
[----:B------:R-:W2:Y:S01]  /*2cb80*/  LDL.LU R3, [R1+0x1868] ;  /* 0x0018680001037983 */ /* 0x000ea20000300800 */
[----:B------:R-:W-:Y:S02]  /*2cb90*/  @P0 FMUL R26, R26, 0.25 ;  /* 0x3e8000001a1a0820 */ /* 0x000fe40000400000 */
[----:B------:R-:W-:-:S02]  /*2cba0*/  @P0 FMUL R25, R25, 0.25 ;  /* 0x3e80000019190820 */ /* 0x000fc40000400000 */
[----:B------:R-:W-:Y:S01]  /*2cbb0*/  @P0 FMUL R24, R24, 0.25 ;  /* 0x3e80000018180820 */ /* 0x000fe20000400000 */
[----:B------:R0:W-:Y:S01]  /*2cbc0*/  STL [R1+0x16e4], R26 ;  /* 0x0016e41a01007387 */ /* 0x0001e20000100800 */
[----:B------:R-:W-:Y:S02]  /*2cbd0*/  @P0 FMUL R23, R23, 0.25 ;  /* 0x3e80000017170820 */ /* 0x000fe40000400000 */
[----:B------:R-:W-:Y:S01]  /*2cbe0*/  @P0 FMUL R22, R22, 0.25 ;  /* 0x3e80000016160820 */ /* 0x000fe20000400000 */
[----:B0-----:R-:W3:Y:S04]  /*2cbf0*/  LDL R26, [R1+0x110] ;  /* 0x00011000011a7983 */ /* 0x001ee80000100800 */
[----:B------:R0:W-:Y:S04]  /*2cc00*/  STL [R1+0x16e8], R25 ;  /* 0x0016e81901007387 */ /* 0x0001e80000100800 */
[----:B0-----:R-:W3:Y:S04]  /*2cc10*/  LDL R25, [R1+0x100] ;  /* 0x0001000001197983 */ /* 0x001ee80000100800 */
[----:B------:R0:W-:Y:S04]  /*2cc20*/  STL [R1+0x16f0], R24 ;  /* 0x0016f01801007387 */ /* 0x0001e80000100800 */
[----:B0-----:R-:W3:Y:S04]  /*2cc30*/  LDL R24, [R1+0x108] ;  /* 0x0001080001187983 */ /* 0x001ee80000100800 */
[----:B------:R0:W-:Y:S04]  /*2cc40*/  STL [R1+0x16f4], R23 ;  /* 0x0016f41701007387 */ /* 0x0001e80000100800 */
[----:B0-----:R-:W3:Y:S04]  /*2cc50*/  LDL R23, [R1+0xe8] ;  /* 0x0000e80001177983 */ /* 0x001ee80000100800 */
[----:B------:R2:W-:Y:S02]  /*2cc60*/  STL [R1+0x16f8], R22 ;  /* 0x0016f81601007387 */ /* 0x0005e40000100800 */
[----:B--2---:R-:W-:-:S02]  /*2cc70*/  IMAD.MOV.U32 R22, RZ, RZ, R3 ;  /* 0x000000ffff167224 */ /* 0x004fc400078e0003 */
[----:B------:R-:W2:Y:S01]  /*2cc80*/  LDL.LU R3, [R1+0x1864] ;  /* 0x0018640001037983 */ /* 0x000ea20000300800 */
[----:B------:R-:W-:Y:S02]  /*2cc90*/  @P0 FMUL R21, R21, 0.25 ;  /* 0x3e80000015150820 */ /* 0x000fe40000400000 */
[----:B------:R-:W-:Y:S02]  /*2cca0*/  @P0 FMUL R20, R20, 0.25 ;  /* 0x3e80000014140820 */ /* 0x000fe40000400000 */
[----:B------:R-:W-:Y:S01]  /*2ccb0*/  @P0 FMUL R19, R19, 0.25 ;  /* 0x3e80000013130820 */ /* 0x000fe20000400000 */
[----:B------:R0:W-:Y:S01]  /*2ccc0*/  STL [R1+0x16fc], R21 ;  /* 0x0016fc1501007387 */ /* 0x0001e20000100800 */
[----:B------:R-:W-:Y:S02]  /*2ccd0*/  @P0 FMUL R18, R18, 0.25 ;  /* 0x3e80000012120820 */ /* 0x000fe40000400000 */
        /* <DEDUP_REMOVED lines=12> */
[----:B--2---:R-:W-:-:S02]  /*2cda0*/  MOV R16, R3 ;  /* 0x0000000300107202 */ /* 0x004fc40000000f00 */
[----:B------:R-:W2:Y:S01]  /*2cdb0*/  LDL.LU R3, [R1+0x1860] ;  /* 0x0018600001037983 */ /* 0x000ea20000300800 */
[----:B------:R-:W-:Y:S02]  /*2cdc0*/  @P0 FMUL R15, R15, 0.25 ;  /* 0x3e8000000f0f0820 */ /* 0x000fe40000400000 */
[----:B------:R-:W-:Y:S02]  /*2cdd0*/  @P0 FMUL R9, R9, 0.25 ;  /* 0x3e80000009090820 */ /* 0x000fe40000400000 */
[----:B------:R-:W-:Y:S01]  /*2cde0*/  @P0 FMUL R8, R8, 0.25 ;  /* 0x3e80000008080820 */ /* 0x000fe20000400000 */
[----:B------:R0:W-:Y:S01]  /*2cdf0*/  STL [R1+0x1714], R15 ;  /* 0x0017140f01007387 */ /* 0x0001e20000100800 */
[----:B------:R-:W-:-:S03]  /*2ce00*/  @P0 FMUL R7, R7, 0.25 ;  /* 0x3e80000007070820 */ /* 0x000fc60000400000 */
[----:B0-----:R-:W3:Y:S04]  /*2ce10*/  LDL R15, [R1+0xc8] ;  /* 0x0000c800010f7983 */ /* 0x001ee80000100800 */
[----:B------:R0:W-:Y:S01]  /*2ce20*/  STL [R1+0x1718], R9 ;  /* 0x0017180901007387 */ /* 0x0001e20000100800 */
[----:B------:R-:W-:-:S03]  /*2ce30*/  @P0 FMUL R6, R6, 0.25 ;  /* 0x3e80000006060820 */ /* 0x000fc60000400000 */
[----:B0-----:R-:W3:Y:S04]  /*2ce40*/  LDL R9, [R1+0x4f8] ;  /* 0x0004f80001097983 */ /* 0x001ee80000100800 */
[----:B------:R0:W-:Y:S01]  /*2ce50*/  STL [R1+0x171c], R8 ;  /* 0x00171c0801007387 */ /* 0x0001e20000100800 */
[----:B------:R-:W-:-:S03]  /*2ce60*/  @P0 FMUL R5, R5, 0.25 ;  /* 0x3e80000005050820 */ /* 0x000fc60000400000 */
[----:B0-----:R-:W3:Y:S04]  /*2ce70*/  LDL R8, [R1+0x398] ;  /* 0x0003980001087983 */ /* 0x001ee80000100800 */
[----:B------:R2:W-:Y:S01]  /*2ce80*/  STL [R1+0x1720], R7 ;  /* 0x0017200701007387 */ /* 0x0005e20000100800 */
[C---:B------:R-:W-:Y:S01]  /*2ce90*/  FSETP.GEU.AND P6, PT, |R14|.reuse, 1.175494350822287508e-38, PT ;  /* 0x008000000e00780b */ /* 0x040fe20003fce200 */
[----:B------:R-:W-:Y:S02]  /*2cea0*/  @P0 FMUL R14, R14, 0.25 ;  /* 0x3e8000000e0e0820 */ /* 0x000fe40000400000 */
[----:B--2---:R-:W-:Y:S02]  /*2ceb0*/  IMAD.MOV.U32 R7, RZ, RZ, R3 ;  /* 0x000000ffff077224 */ /* 0x004fe400078e0003 */
[----:B------:R-:W2:Y:S04]  /*2cec0*/  LDL.LU R3, [R1+0x185c] ;  /* 0x00185c0001037983 */ /* 0x000ea80000300800 */
[----:B------:R0:W-:Y:S04]  /*2ced0*/  STL [R1+0x1724], R6 ;  /* 0x0017240601007387 */ /* 0x0001e80000100800 */
[----:B0-----:R-:W3:Y:S04]  /*2cee0*/  LDL R6, [R1+0xcc] ;  /* 0x0000cc0001067983 */ /* 0x001ee80000100800 */
[----:B------:R0:W-:Y:S04]  /*2cef0*/  STL [R1+0x1728], R5 ;  /* 0x0017280501007387 */ /* 0x0001e80000100800 */
[----:B0-----:R-:W3:Y:S04]  /*2cf00*/  LDL R5, [R1+0x714] ;  /* 0x0007140001057983 */ /* 0x001ee80000100800 */
[----:B------:R0:W-:Y:S04]  /*2cf10*/  STL [R1+0x172c], R14 ;  /* 0x00172c0e01007387 */ /* 0x0001e80000100800 */
[----:B0-----:R-:W3:Y:S01]  /*2cf20*/  LDL R14, [R1+0x61c] ;  /* 0x00061c00010e7983 */ /* 0x001ee20000100800 */
[----:B--2---:R-:W-:-:S03]  /*2cf30*/  LOP3.LUT P0, RZ, R3, 0x800, RZ, 0xc0, !PT ;  /* 0x0000080003ff7812 */ /* 0x004fc6000780c0ff */
[----:B------:R0:W-:Y:S04]  /*2cf40*/  STL [R1+0x1828], R3 ;  /* 0x0018280301007387 */ /* 0x0001e80000100800 */
[----:B0-----:R-:W2:Y:S06]  /*2cf50*/  LDL R3, [R1+0x638] ;  /* 0x0006380001037983 */ /* 0x001eac0000100800 */
[----:B------:R-:W-:-:S02]  /*2cf60*/  @!P0 FMUL R2, R2, 16777216 ;  /* 0x4b80000002028820 */ /* 0x000fc40000400000 */
[----:B---3--:R-:W-:-:S05]  /*2cf70*/  @!P0 FMUL R14, R14, 16777216 ;  /* 0x4b8000000e0e8820 */ /* 0x008fca0000400000 */
[----:B------:R0:W-:Y:S04]  /*2cf80*/  @!P0 STL [R1+0x61c], R14 ;  /* 0x00061c0e01008387 */ /* 0x0001e80000100800 */
[----:B0-----:R-:W3:Y:S04]  /*2cf90*/  LDL R14, [R1+0x63c] ;  /* 0x00063c00010e7983 */ /* 0x001ee80000100800 */
[----:B------:R0:W-:Y:S04]  /*2cfa0*/  @!P0 STL [R1+0x628], R2 ;  /* 0x0006280201008387 */ /* 0x0001e80000100800 */
[----:B0-----:R-:W4:Y:S01]  /*2cfb0*/  LDL.LU R2, [R1+0x1858] ;  /* 0x0018580001027983 */ /* 0x001f220000300800 */
[----:B--2---:R-:W-:-:S02]  /*2cfc0*/  @!P0 FMUL R3, R3, 16777216 ;  /* 0x4b80000003038820 */ /* 0x004fc40000400000 */
[----:B---3--:R-:W-:Y:S02]  /*2cfd0*/  @!P0 FMUL R14, R14, 16777216 ;  /* 0x4b8000000e0e8820 */ /* 0x008fe40000400000 */
[----:B----4-:R-:W-:-:S05]  /*2cfe0*/  @!P0 FMUL R2, R2, 16777216 ;  /* 0x4b80000002028820 */ /* 0x010fca0000400000 */
[----:B------:R0:W-:Y:S04]  /*2cff0*/  STL [R1+0x1730], R2 ;  /* 0x0017300201007387 */ /* 0x0001e80000100800 */
[----:B------:R-:W-:Y:S04]  /*2d000*/  @!P0 STL [R1+0x638], R3 ;  /* 0x0006380301008387 */ /* 0x000fe80000100800 */
[----:B------:R-:W-:Y:S04]  /*2d010*/  @!P0 STL [R1+0x63c], R14 ;  /* 0x00063c0e01008387 */ /* 0x000fe80000100800 */
[----:B0-----:R-:W2:Y:S04]  /*2d020*/  LDL R2, [R1+0x658] ;  /* 0x0006580001027983 */ /* 0x001ea80000100800 */
[----:B--2---:R0:W-:Y:S04]  /*2d030*/  STL [R1+0x1850], R2 ;  /* 0x0018500201007387 */ /* 0x0041e80000100800 */
[----:B0-----:R-:W2:Y:S04]  /*2d040*/  LDL R2, [R1+0x64c] ;  /* 0x00064c0001027983 */ /* 0x001ea80000100800 */
[----:B--2---:R0:W-:Y:S04]  /*2d050*/  STL [R1+0x1854], R2 ;  /* 0x0018540201007387 */ /* 0x0041e80000100800 */
[----:B------:R-:W2:Y:S04]  /*2d060*/  LDL R3, [R1+0x65c] ;  /* 0x00065c0001037983 */ /* 0x000ea80000100800 */
[----:B------:R-:W3:Y:S04]  /*2d070*/  LDL R14, [R1+0x668] ;  /* 0x00066800010e7983 */ /* 0x000ee80000100800 */
[----:B0-----:R-:W4:Y:S02]  /*2d080*/  LDL R2, [R1+0x648] ;  /* 0x0006480001027983 */ /* 0x001f240000100800 */
[----:B----4-:R-:W-:-:S05]  /*2d090*/  @!P0 FMUL R2, R2, 16777216 ;  /* 0x4b80000002028820 */ /* 0x010fca0000400000 */
[----:B------:R0:W-:Y:S04]  /*2d0a0*/  @!P0 STL [R1+0x648], R2 ;  /* 0x0006480201008387 */ /* 0x0001e80000100800 */
[----:B0-----:R-:W4:Y:S02]  /*2d0b0*/  LDL.LU R2, [R1+0x1854] ;  /* 0x0018540001027983 */ /* 0x001f240000300800 */
[----:B----4-:R-:W-:-:S05]  /*2d0c0*/  @!P0 FMUL R2, R2, 16777216 ;  /* 0x4b80000002028820 */ /* 0x010fca0000400000 */
[----:B------:R0:W-:Y:S04]  /*2d0d0*/  @!P0 STL [R1+0x64c], R2 ;  /* 0x00064c0201008387 */ /* 0x0001e80000100800 */
[----:B0-----:R-:W4:Y:S01]  /*2d0e0*/  LDL.LU R2, [R1+0x1850] ;  /* 0x0018500001027983 */ /* 0x001f220000300800 */
[----:B--2---:R-:W-:Y:S02]  /*2d0f0*/  @!P0 FMUL R3, R3, 16777216 ;  /* 0x4b80000003038820 */ /* 0x004fe40000400000 */
[----:B---3--:R-:W-:Y:S02]  /*2d100*/  @!P0 FMUL R14, R14, 16777216 ;  /* 0x4b8000000e0e8820 */ /* 0x008fe40000400000 */
[----:B----4-:R-:W-:-:S05]  /*2d110*/  @!P0 FMUL R2, R2, 16777216 ;  /* 0x4b80000002028820 */ /* 0x010fca0000400000 */
[----:B------:R0:W-:Y:S04]  /*2d120*/  @!P0 STL [R1+0x658], R2 ;  /* 0x0006580201008387 */ /* 0x0001e80000100800 */
        /* <DEDUP_REMOVED lines=24> */
[----:B--2---:R0:W-:Y:S01]  /*2d2b0*/  STL [R1+0x1844], R2 ;  /* 0x0018440201007387 */ /* 0x0041e20000100800 */
[----:B------:R-:W-:-:S03]  /*2d2c0*/  MOV R14, R5 ;  /* 0x00000005000e7202 */ /* 0x000fc60000000f00 */
        /* <DEDUP_REMOVED lines=12> */
[----:B------:R-:W-:Y:S04]  /*2d390*/  @!P0 STL [R1+0x708], R2 ;  /* 0x0007080201008387 */ /* 0x000fe80000100800 */
[----:B------:R-:W-:Y:S04]  /*2d3a0*/  @!P0 STL [R1+0x70c], R3 ;  /* 0x00070c0301008387 */ /* 0x000fe80000100800 */
[----:B------:R0:W-:Y:S02]  /*2d3b0*/  @!P0 STL [R1+0x710], R5 ;  /* 0x0007100501008387 */ /* 0x0001e40000100800 */
[----:B0-----:R-:W-:Y:S01]  /*2d3c0*/  IMAD.MOV.U32 R5, RZ, RZ, R7 ;  /* 0x000000ffff057224 */ /* 0x001fe200078e0007 */
[----:B------:R-:W-:Y:S01]  /*2d3d0*/  MOV R7, R8 ;  /* 0x0000000800077202 */ /* 0x000fe20000000f00 */
[----:B------:R-:W-:Y:S01]  /*2d3e0*/  IMAD.MOV.U32 R8, RZ, RZ, R9 ;  /* 0x000000ffff087224 */ /* 0x000fe200078e0009 */
        /* <DEDUP_REMOVED lines=11> */
[----:B------:R-:W-:-:S02]  /*2d4a0*/  IMAD.MOV.U32 R25, RZ, RZ, R0 ;  /* 0x000000ffff197224 */ /* 0x000fc400078e0000 */
[----:B------:R-:W2:Y:S04]  /*2d4b0*/  LDL R0, [R1+0x71c] ;  /* 0x00071c0001007983 */ /* 0x000ea80000100800 */
[----:B--2---:R0:W-:Y:S04]  /*2d4c0*/  STL [R1+0x1838], R0 ;  /* 0x0018380001007387 */ /* 0x0041e80000100800 */
[----:B0-----:R-:W2:Y:S04]  /*2d4d0*/  LDL R0, [R1+0x718] ;  /* 0x0007180001007983 */ /* 0x001ea80000100800 */
[----:B--2---:R0:W-:Y:S04]  /*2d4e0*/  STL [R1+0x183c], R0 ;  /* 0x00183c0001007387 */ /* 0x0041e80000100800 */
[----:B------:R-:W2:Y:S04]  /*2d4f0*/  LDL R2, [R1+0x720] ;  /* 0x0007200001027983 */ /* 0x000ea80000100800 */
[----:B------:R-:W3:Y:S01]  /*2d500*/  LDL R3, [R1+0x724] ;  /* 0x0007240001037983 */ /* 0x000ee20000100800 */
[----:B0-----:R-:W-:-:S03]  /*2d510*/  MOV R0, R14 ;  /* 0x0000000e00007202 */ /* 0x001fc60000000f00 */
[----:B------:R-:W4:Y:S02]  /*2d520*/  LDL R14, [R1+0x728] ;  /* 0x00072800010e7983 */ /* 0x000f240000100800 */
[----:B------:R-:W-:-:S05]  /*2d530*/  @!P0 FMUL R0, R0, 16777216 ;  /* 0x4b80000000008820 */ /* 0x000fca0000400000 */
[----:B------:R0:W-:Y:S04]  /*2d540*/  @!P0 STL [R1+0x714], R0 ;  /* 0x0007140001008387 */ /* 0x0001e80000100800 */
[----:B0-----:R-:W2:Y:S02]  /*2d550*/  LDL.LU R0, [R1+0x183c] ;  /* 0x00183c0001007983 */ /* 0x001ea40000300800 */
[----:B--2---:R-:W-:-:S05]  /*2d560*/  @!P0 FMUL R0, R0, 16777216 ;  /* 0x4b80000000008820 */ /* 0x004fca0000400000 */
[----:B------:R0:W-:Y:S04]  /*2d570*/  @!P0 STL [R1+0x718], R0 ;  /* 0x0007180001008387 */ /* 0x0001e80000100800 */
[----:B0-----:R-:W2:Y:S01]  /*2d580*/  LDL.LU R0, [R1+0x1838] ;  /* 0x0018380001007983 */ /* 0x001ea20000300800 */
[----:B------:R-:W-:Y:S02]  /*2d590*/  @!P0 FMUL R2, R2, 16777216 ;  /* 0x4b80000002028820 */ /* 0x000fe40000400000 */
[----:B---3--:R-:W-:Y:S02]  /*2d5a0*/  @!P0 FMUL R3, R3, 16777216 ;  /* 0x4b80000003038820 */ /* 0x008fe40000400000 */
[----:B----4-:R-:W-:Y:S02]  /*2d5b0*/  @!P0 FMUL R14, R14, 16777216 ;  /* 0x4b8000000e0e8820 */ /* 0x010fe40000400000 */
[----:B--2---:R-:W-:-:S05]  /*2d5c0*/  @!P0 FMUL R0, R0, 16777216 ;  /* 0x4b80000000008820 */ /* 0x004fca0000400000 */
[----:B------:R0:W-:Y:S04]  /*2d5d0*/  @!P0 STL [R1+0x71c], R0 ;  /* 0x00071c0001008387 */ /* 0x0001e80000100800 */
[----:B0-----:R-:W2:Y:S04]  /*2d5e0*/  LDL.LU R0, [R1+0x1834] ;  /* 0x0018340001007983 */ /* 0x001ea80000300800 */
[----:B------:R-:W-:Y:S04]  /*2d5f0*/  @!P0 STL [R1+0x720], R2 ;  /* 0x0007200201008387 */ /* 0x000fe80000100800 */
[----:B------:R0:W-:Y:S04]  /*2d600*/  @!P0 STL [R1+0x724], R3 ;  /* 0x0007240301008387 */ /* 0x0001e80000100800 */
[----:B------:R1:W-:Y:S04]  /*2d610*/  @!P0 STL [R1+0x728], R14 ;  /* 0x0007280e01008387 */ /* 0x0003e80000100800 */
[----:B0-----:R-:W3:Y:S01]  /*2d620*/  LDL R3, [R1+0x734] ;  /* 0x0007340001037983 */ /* 0x001ee20000100800 */
[----:B-1----:R-:W-:Y:S01]  /*2d630*/  IMAD.MOV.U32 R14, RZ, RZ, R5 ;  /* 0x000000ffff0e7224 */ /* 0x002fe200078e0005 */
[----:B------:R-:W-:-:S02]  /*2d640*/  MOV R5, R7 ;  /* 0x0000000700057202 */ /* 0x000fc40000000f00 */
[----:B---3--:R0:W-:Y:S04]  /*2d650*/  STL [R1+0x182c], R3 ;  /* 0x00182c0301007387 */ /* 0x0081e80000100800 */
[----:B0-----:R-:W3:Y:S01]  /*2d660*/  LDL R3, [R1+0x730] ;  /* 0x0007300001037983 */ /* 0x001ee20000100800 */
        /* <DEDUP_REMOVED lines=14> */
[----:B--2---:R-:W-:Y:S01]  /*2d750*/  IMAD.MOV.U32 R13, RZ, RZ, R0 ;  /* 0x000000ffff0d7224 */ /* 0x004fe200078e0000 */
[----:B---3--:R0:W-:Y:S04]  /*2d760*/  STL [R1+0x1830], R3 ;  /* 0x0018300301007387 */ /* 0x0081e80000100800 */
        /* <DEDUP_REMOVED lines=11> */
[----:B----4-:R-:W-:Y:S02]  /*2d820*/  @!P0 FMUL R29, R29, 16777216 ;  /* 0x4b8000001d1d8820 */ /* 0x010fe40000400000 */
[----:B---3--:R-:W-:Y:S02]  /*2d830*/  @!P0 FMUL R2, R2, 16777216 ;  /* 0x4b80000002028820 */ /* 0x008fe40000400000 */
[----:B--2---:R-:W-:-:S05]  /*2d840*/  @!P0 FMUL R3, R3, 16777216 ;  /* 0x4b80000003038820 */ /* 0x004fca0000400000 */
[----:B------:R0:W-:Y:S04]  /*2d850*/  @!P0 STL [R1+0x734], R3 ;  /* 0x0007340301008387 */ /* 0x0001e80000100800 */
[----:B0-----:R-:W2:Y:S04]  /*2d860*/  LDL.LU R3, [R1+0x1828] ;  /* 0x0018280001037983 */ /* 0x001ea80000300800 */
[----:B------:R0:W-:Y:S04]  /*2d870*/  @!P0 STL [R1+0x738], R0 ;  /* 0x0007380001008387 */ /* 0x0001e80000100800 */
[----:B0-----:R-:W3:Y:S04]  /*2d880*/  LDL.LU R0, [R1+0x1824] ;  /* 0x0018240001007983 */ /* 0x001ee80000300800 */
[----:B------:R0:W-:Y:S04]  /*2d890*/  @!P0 STL [R1+0x73c], R29 ;  /* 0x00073c1d01008387 */ /* 0x0001e80000100800 */
[----:B0-----:R-:W4:Y:S04]  /*2d8a0*/  LDL.LU R29, [R1+0x1820] ;  /* 0x00182000011d7983 */ /* 0x001f280000300800 */
        /* <DEDUP_REMOVED lines=17> */
[----:B---3--:R-:W-:-:S02]  /*2d9c0*/  IMAD.MOV.U32 R26, RZ, RZ, R0 ;  /* 0x000000ffff1a7224 */ /* 0x008fc400078e0000 */
[----:B------:R-:W3:Y:S01]  /*2d9d0*/  LDL R0, [R1+0x2a0] ;  /* 0x0002a00001007983 */ /* 0x000ee20000100800 */
[----:B----4-:R-:W-:-:S05]  /*2d9e0*/  @!P0 FMUL R29, R29, 16777216 ;  /* 0x4b8000001d1d8820 */ /* 0x010fca0000400000 */
[----:B------:R0:W-:Y:S04]  /*2d9f0*/  STL [R1+0x1734], R29 ;  /* 0x0017341d01007387 */ /* 0x0001e80000100800 */
[----:B0-----:R-:W4:Y:S01]  /*2da00*/  LDL R29, [R1+0x29c] ;  /* 0x00029c00011d7983 */ /* 0x001f220000100800 */
[----:B--2---:R-:W-:-:S03]  /*2da10*/  LOP3.LUT P0, RZ, R3, 0x400, RZ, 0xc0, !PT ;  /* 0x0000040003ff7812 */ /* 0x004fc6000780c0ff */
[----:B------:R0:W-:Y:S04]  /*2da20*/  STL [R1+0x17e8], R3 ;  /* 0x0017e80301007387 */ /* 0x0001e80000100800 */
[----:B0-----:R-:W2:Y:S01]  /*2da30*/  LDL R3, [R1+0x2a8] ;  /* 0x0002a80001037983 */ /* 0x001ea20000100800 */
[----:B---3--:R-:W-:Y:S02]  /*2da40*/  @!P1 FMUL R0, R0, 16777216 ;  /* 0x4b80000000009820 */ /* 0x008fe40000400000 */
[----:B----4-:R-:W-:-:S05]  /*2da50*/  @!P1 FMUL R29, R29, 16777216 ;  /* 0x4b8000001d1d9820 */ /* 0x010fca0000400000 */
        /* <DEDUP_REMOVED lines=50> */
[----:B-----5:R-:W-:-:S02]  /*2dd80*/  MOV R14, R27 ;  /* 0x0000001b000e7202 */ /* 0x020fc40000000f00 */
[----:B------:R-:W2:Y:S04]  /*2dd90*/  LDL R27, [R1+0x4d0] ;  /* 0x0004d000011b7983 */ /* 0x000ea80000100800 */
[----:B--2---:R0:W-:Y:S04]  /*2dda0*/  STL [R1+0x1804], R27 ;  /* 0x0018041b01007387 */ /* 0x0041e80000100800 */
[----:B0-----:R-:W2:Y:S04]  /*2ddb0*/  LDL R27, [R1+0x39c] ;  /* 0x00039c00011b7983 */ /* 0x001ea80000100800 */
[----:B--2---:R0:W-:Y:S04]  /*2ddc0*/  STL [R1+0x1808], R27 ;  /* 0x0018081b01007387 */ /* 0x0041e80000100800 */
[----:B------:R-:W2:Y:S04]  /*2ddd0*/  LDL R0, [R1+0x4e0] ;  /* 0x0004e00001007983 */ /* 0x000ea80000100800 */
[----:B------:R-:W3:Y:S01]  /*2dde0*/  LDL R3, [R1+0x4f0] ;  /* 0x0004f00001037983 */ /* 0x000ee20000100800 */
[----:B0-----:R-:W-:-:S03]  /*2ddf0*/  IMAD.MOV.U32 R27, RZ, RZ, R29 ;  /* 0x000000ffff1b7224 */ /* 0x001fc600078e001d */
[----:B------:R-:W4:Y:S01]  /*2de00*/  LDL R29, [R1+0x4f4] ;  /* 0x0004f400011d7983 */ /* 0x000f220000100800 */
[----:B------:R-:W-:-:S05]  /*2de10*/  @!P1 FMUL R27, R27, 16777216 ;  /* 0x4b8000001b1b9820 */ /* 0x000fca0000400000 */
[----:B------:R0:W-:Y:S04]  /*2de20*/  @!P1 STL [R1+0x398], R27 ;  /* 0x0003981b01009387 */ /* 0x0001e80000100800 */
[----:B0-----:R-:W5:Y:S02]  /*2de30*/  LDL.LU R27, [R1+0x1808] ;  /* 0x00180800011b7983 */ /* 0x001f640000300800 */
[----:B-----5:R-:W-:-:S05]  /*2de40*/  @!P1 FMUL R27, R27, 16777216 ;  /* 0x4b8000001b1b9820 */ /* 0x020fca0000400000 */
[----:B------:R0:W-:Y:S04]  /*2de50*/  @!P1 STL [R1+0x39c], R27 ;  /* 0x00039c1b01009387 */ /* 0x0001e80000100800 */
[----:B0-----:R-:W5:Y:S01]  /*2de60*/  LDL.LU R27, [R1+0x1804] ;  /* 0x00180400011b7983 */ /* 0x001f620000300800 */
[----:B--2---:R-:W-:Y:S02]  /*2de70*/  @!P1 FMUL R0, R0, 16777216 ;  /* 0x4b80000000009820 */ /* 0x004fe40000400000 */
[----:B---3--:R-:W-:Y:S02]  /*2de80*/  @!P1 FMUL R3, R3, 16777216 ;  /* 0x4b80000003039820 */ /* 0x008fe40000400000 */
[----:B----4-:R-:W-:Y:S02]  /*2de90*/  @!P1 FMUL R29, R29, 16777216 ;  /* 0x4b8000001d1d9820 */ /* 0x010fe40000400000 */
[----:B-----5:R-:W-:-:S05]  /*2dea0*/  @!P1 FMUL R27, R27, 16777216 ;  /* 0x4b8000001b1b9820 */ /* 0x020fca0000400000 */
[----:B------:R0:W-:Y:S04]  /*2deb0*/  @!P1 STL [R1+0x4d0], R27 ;  /* 0x0004d01b01009387 */ /* 0x0001e80000100800 */
[----:B0-----:R-:W2:Y:S04]  /*2dec0*/  LDL.LU R27, [R1+0x1800] ;  /* 0x00180000011b7983 */ /* 0x001ea80000300800 */
[----:B------:R-:W-:Y:S04]  /*2ded0*/  @!P1 STL [R1+0x4e0], R0 ;  /* 0x0004e00001009387 */ /* 0x000fe80000100800 */
[----:B------:R-:W-:Y:S04]  /*2dee0*/  @!P1 STL [R1+0x4f0], R3 ;  /* 0x0004f00301009387 */ /* 0x000fe80000100800 */
[----:B------:R-:W-:Y:S04]  /*2def0*/  @!P1 STL [R1+0x4f4], R29 ;  /* 0x0004f41d01009387 */ /* 0x000fe80000100800 */
[----:B------:R0:W-:Y:S04]  /*2df00*/  STL [R1+0x17f8], R6 ;  /* 0x0017f80601007387 */ /* 0x0001e80000100800 */
[----:B0-----:R-:W3:Y:S04]  /*2df10*/  LDL R6, [R1+0x4fc] ;  /* 0x0004fc0001067983 */ /* 0x001ee80000100800 */
[----:B---3--:R0:W-:Y:S04]  /*2df20*/  STL [R1+0x17fc], R6 ;  /* 0x0017fc0601007387 */ /* 0x0081e80000100800 */
[----:B------:R-:W3:Y:S04]  /*2df30*/  LDL R0, [R1+0x504] ;  /* 0x0005040001007983 */ /* 0x000ee80000100800 */
[----:B------:R-:W4:Y:S01]  /*2df40*/  LDL R3, [R1+0x508] ;  /* 0x0005080001037983 */ /* 0x000f220000100800 */
[----:B0-----:R-:W-:Y:S01]  /*2df50*/  MOV R6, R5 ;  /* 0x0000000500067202 */ /* 0x001fe20000000f00 */
        /* <DEDUP_REMOVED lines=10> */
[----:B------:R-:W-:Y:S01]  /*2e000*/  @!P1 FMUL R6, R6, 16777216 ;  /* 0x4b80000006069820 */ /* 0x000fe20000400000 */
[----:B------:R-:W5:Y:S01]  /*2e010*/  LDL R29, [R1+0x50c] ;  /* 0x00050c00011d7983 */ /* 0x000f620000100800 */
[----:B------:R-:W-:Y:S01]  /*2e020*/  IMAD.MOV.U32 R26, RZ, RZ, R10 ;  /* 0x000000ffff1a7224 */ /* 0x000fe200078e000a */
[----:B--2---:R-:W-:-:S02]  /*2e030*/  MOV R10, R27 ;  /* 0x0000001b000a7202 */ /* 0x004fc40000000f00 */
[----:B------:R-:W2:Y:S04]  /*2e040*/  LDL R27, [R1+0x500] ;  /* 0x00050000011b7983 */ /* 0x000ea80000100800 */
[----:B------:R0:W-:Y:S04]  /*2e050*/  @!P1 STL [R1+0x4f8], R6 ;  /* 0x0004f80601009387 */ /* 0x0001e80000100800 */
[----:B0-----:R-:W2:Y:S01]  /*2e060*/  LDL.LU R6, [R1+0x17fc] ;  /* 0x0017fc0001067983 */ /* 0x001ea20000300800 */
[----:B---3--:R-:W-:Y:S02]  /*2e070*/  @!P1 FMUL R0, R0, 16777216 ;  /* 0x4b80000000009820 */ /* 0x008fe40000400000 */
[----:B----4-:R-:W-:-:S02]  /*2e080*/  @!P1 FMUL R3, R3, 16777216 ;  /* 0x4b80000003039820 */ /* 0x010fc40000400000 */
[----:B-----5:R-:W-:Y:S02]  /*2e090*/  @!P1 FMUL R29, R29, 16777216 ;  /* 0x4b8000001d1d9820 */ /* 0x020fe40000400000 */
[----:B--2---:R-:W-:Y:S02]  /*2e0a0*/  @!P1 FMUL R27, R27, 16777216 ;  /* 0x4b8000001b1b9820 */ /* 0x004fe40000400000 */
[----:B------:R-:W-:-:S05]  /*2e0b0*/  @!P1 FMUL R6, R6, 16777216 ;  /* 0x4b80000006069820 */ /* 0x000fca0000400000 */
[----:B------:R0:W-:Y:S04]  /*2e0c0*/  @!P1 STL [R1+0x4fc], R6 ;  /* 0x0004fc0601009387 */ /* 0x0001e80000100800 */
[----:B0-----:R-:W2:Y:S04]  /*2e0d0*/  LDL.LU R6, [R1+0x17f8] ;  /* 0x0017f80001067983 */ /* 0x001ea80000300800 */
[----:B------:R0:W-:Y:S04]  /*2e0e0*/  @!P1 STL [R1+0x500], R27 ;  /* 0x0005001b01009387 */ /* 0x0001e80000100800 */
[----:B0-----:R-:W3:Y:S04]  /*2e0f0*/  LDL.LU R27, [R1+0x17f4] ;  /* 0x0017f400011b7983 */ /* 0x001ee80000300800 */
[----:B------:R-:W-:Y:S04]  /*2e100*/  @!P1 STL [R1+0x504], R0 ;  /* 0x0005040001009387 */ /* 0x000fe80000100800 */
[----:B------:R0:W-:Y:S04]  /*2e110*/  @!P1 STL [R1+0x508], R3 ;  /* 0x0005080301009387 */ /* 0x0001e80000100800 */
[----:B------:R-:W-:Y:S04]  /*2e120*/  @!P1 STL [R1+0x50c], R29 ;  /* 0x00050c1d01009387 */ /* 0x000fe80000100800 */
[----:B------:R1:W-:Y:S04]  /*2e130*/  STL [R1+0x17f0], R2 ;  /* 0x0017f00201007387 */ /* 0x0003e80000100800 */
[----:B0-----:R-:W4:Y:S04]  /*2e140*/  LDL R3, [R1+0x608] ;  /* 0x0006080001037983 */ /* 0x001f280000100800 */
[----:B-1----:R-:W5:Y:S04]  /*2e150*/  LDL R2, [R1+0x600] ;  /* 0x0006000001027983 */ /* 0x002f680000100800 */
[----:B----4-:R0:W-:Y:S01]  /*2e160*/  STL [R1+0x17ec], R3 ;  /* 0x0017ec0301007387 */ /* 0x0101e20000100800 */
[----:B------:R-:W-:-:S03]  /*2e170*/  IMAD.MOV.U32 R29, RZ, RZ, R22 ;  /* 0x000000ffff1d7224 */ /* 0x000fc600078e0016 */
[----:B------:R-:W4:Y:S04]  /*2e180*/  LDL R0, [R1+0x618] ;  /* 0x0006180001007983 */ /* 0x000f280000100800 */
[----:B0-----:R-:W2:Y:S01]  /*2e190*/  LDL R3, [R1+0x604] ;  /* 0x0006040001037983 */ /* 0x001ea20000100800 */
[----:B-----5:R-:W-:Y:S01]  /*2e1a0*/  @!P1 FMUL R2, R2, 16777216 ;  /* 0x4b80000002029820 */ /* 0x020fe20000400000 */
[----:B------:R-:W-:Y:S01]  /*2e1b0*/  MOV R22, R23 ;  /* 0x0000001700167202 */ /* 0x000fe20000000f00 */
[----:B------:R-:W-:Y:S01]  /*2e1c0*/  IMAD.MOV.U32 R23, RZ, RZ, R24 ;  /* 0x000000ffff177224 */ /* 0x000fe200078e0018 */
[----:B---3--:R-:W-:Y:S02]  /*2e1d0*/  MOV R24, R27 ;  /* 0x0000001b00187202 */ /* 0x008fe40000000f00 */
[----:B------:R-:W3:Y:S04]  /*2e1e0*/  LDL R27, [R1+0x60c] ;  /* 0x00060c00011b7983 */ /* 0x000ee80000100800 */
[----:B------:R0:W-:Y:S04]  /*2e1f0*/  @!P1 STL [R1+0x600], R2 ;  /* 0x0006000201009387 */ /* 0x0001e80000100800 */
[----:B0-----:R-:W5:Y:S01]  /*2e200*/  LDL.LU R2, [R1+0x17f0] ;  /* 0x0017f00001027983 */ /* 0x001f620000300800 */
[----:B--2---:R-:W-:-:S05]  /*2e210*/  @!P1 FMUL R3, R3, 16777216 ;  /* 0x4b80000003039820 */ /* 0x004fca0000400000 */
[----:B------:R0:W-:Y:S04]  /*2e220*/  @!P1 STL [R1+0x604], R3 ;  /* 0x0006040301009387 */ /* 0x0001e80000100800 */
[----:B0-----:R-:W2:Y:S01]  /*2e230*/  LDL.LU R3, [R1+0x17ec] ;  /* 0x0017ec0001037983 */ /* 0x001ea20000300800 */
[----:B---3--:R-:W-:Y:S02]  /*2e240*/  @!P1 FMUL R27, R27, 16777216 ;  /* 0x4b8000001b1b9820 */ /* 0x008fe40000400000 */
[----:B--2---:R-:W-:-:S05]  /*2e250*/  @!P1 FMUL R3, R3, 16777216 ;  /* 0x4b80000003039820 */ /* 0x004fca0000400000 */
[----:B------:R0:W-:Y:S04]  /*2e260*/  @!P1 STL [R1+0x608], R3 ;  /* 0x0006080301009387 */ /* 0x0001e80000100800 */
[----:B0-----:R-:W2:Y:S04]  /*2e270*/  LDL.LU R3, [R1+0x17e8] ;  /* 0x0017e80001037983 */ /* 0x001ea80000300800 */
[----:B------:R0:W-:Y:S04]  /*2e280*/  @!P1 STL [R1+0x60c], R27 ;  /* 0x00060c1b01009387 */ /* 0x0001e80000100800 */
[----:B0-----:R-:W3:Y:S01]  /*2e290*/  LDL.LU R27, [R1+0x17e4] ;  /* 0x0017e400011b7983 */ /* 0x001ee20000300800 */
[----:B----4-:R-:W-:-:S05]  /*2e2a0*/  @!P1 FMUL R0, R0, 16777216 ;  /* 0x4b80000000009820 */ /* 0x010fca0000400000 */
[----:B------:R0:W-:Y:S04]  /*2e2b0*/  @!P1 STL [R1+0x618], R0 ;  /* 0x0006180001009387 */ /* 0x0001e80000100800 */
[----:B0-----:R-:W4:Y:S01]  /*2e2c0*/  LDL R0, [R1+0x224] ;  /* 0x0002240001007983 */ /* 0x001f220000100800 */
[----:B---3--:R-:W-:Y:S01]  /*2e2d0*/  @!P1 FMUL R27, R27, 16777216 ;  /* 0x4b8000001b1b9820 */ /* 0x008fe20000400000 */
[----:B--2---:R-:W-:-:S04]  /*2e2e0*/  LOP3.LUT P1, RZ, R3, 0x2, RZ, 0xc0, !PT ;  /* 0x0000000203ff7812 */ /* 0x004fc8000782c0ff */
[----:B------:R0:W-:Y:S04]  /*2e2f0*/  STL [R1+0x173c], R27 ;  /* 0x00173c1b01007387 */ /* 0x0001e80000100800 */
[----:B0-----:R-:W2:Y:S04]  /*2e300*/  LDL R27, [R1+0x220] ;  /* 0x00022000011b7983 */ /* 0x001ea80000100800 */
[----:B------:R0:W-:Y:S04]  /*2e310*/  STL [R1+0x17b0], R3 ;  /* 0x0017b00301007387 */ /* 0x0001e80000100800 */
[----:B0-----:R-:W3:Y:S01]  /*2e320*/  LDL R3, [R1+0x21c] ;  /* 0x00021c0001037983 */ /* 0x001ee20000100800 */
[----:B----4-:R-:W-:-:S02]  /*2e330*/  @!P2 FMUL R0, R0, 16777216 ;  /* 0x4b8000000000a820 */ /* 0x010fc40000400000 */
[----:B--2---:R-:W-:Y:S02]  /*2e340*/  @!P2 FMUL R27, R27, 16777216 ;  /* 0x4b8000001b1ba820 */ /* 0x004fe40000400000 */
[----:B---3--:R-:W-:-:S05]  /*2e350*/  @!P2 FMUL R3, R3, 16777216 ;  /* 0x4b8000000303a820 */ /* 0x008fca0000400000 */
        /* <DEDUP_REMOVED lines=93> */
[----:B----4-:R-:W-:-:S05]  /*2e930*/  @!P2 FMUL R3, R3, 16777216 ;  /* 0x4b8000000303a820 */ /* 0x010fca0000400000 */
[----:B------:R-:W-:Y:S04]  /*2e940*/  @!P2 STL [R1+0x280], R3 ;  /* 0x000280030100a387 */ /* 0x000fe80000100800 */
[----:B------:R-:W-:Y:S04]  /*2e950*/  @!P2 STL [R1+0x284], R27 ;  /* 0x0002841b0100a387 */ /* 0x000fe80000100800 */
[----:B------:R0:W-:Y:S04]  /*2e960*/  STL [R1+0x17b4], R19 ;  /* 0x0017b41301007387 */ /* 0x0001e80000100800 */
[----:B0-----:R-:W2:Y:S01]  /*2e970*/  LDL R19, [R1+0x290] ;  /* 0x0002900001137983 */ /* 0x001ea20000100800 */
[----:B---3--:R-:W-:-:S05]  /*2e980*/  @!P2 FMUL R0, R0, 16777216 ;  /* 0x4b8000000000a820 */ /* 0x008fca0000400000 */
[----:B------:R-:W-:Y:S04]  /*2e990*/  @!P2 STL [R1+0x288], R0 ;  /* 0x000288000100a387 */ /* 0x000fe80000100800 */
[----:B--2---:R0:W-:Y:S04]  /*2e9a0*/  STL [R1+0x17b8], R19 ;  /* 0x0017b81301007387 */ /* 0x0041e80000100800 */
[----:B------:R-:W2:Y:S04]  /*2e9b0*/  LDL R3, [R1+0x294] ;  /* 0x0002940001037983 */ /* 0x000ea80000100800 */
[----:B------:R-:W3:Y:S04]  /*2e9c0*/  LDL R27, [R1+0x298] ;  /* 0x00029800011b7983 */ /* 0x000ee80000100800 */
[----:B0-----:R-:W4:Y:S04]  /*2e9d0*/  LDL R19, [R1+0x28c] ;  /* 0x00028c0001137983 */ /* 0x001f280000100800 */
[----:B------:R-:W2:Y:S01]  /*2e9e0*/  LDL R0, [R1+0xec] ;  /* 0x0000ec0001007983 */ /* 0x000ea20000100800 */
[----:B----4-:R-:W-:-:S05]  /*2e9f0*/  @!P2 FMUL R19, R19, 16777216 ;  /* 0x4b8000001313a820 */ /* 0x010fca0000400000 */
[----:B------:R0:W-:Y:S04]  /*2ea00*/  @!P2 STL [R1+0x28c], R19 ;  /* 0x00028c130100a387 */ /* 0x0001e80000100800 */
[----:B0-----:R-:W4:Y:S01]  /*2ea10*/  LDL.LU R19, [R1+0x17b8] ;  /* 0x0017b80001137983 */ /* 0x001f220000300800 */
[----:B--2---:R-:W-:Y:S02]  /*2ea20*/  @!P2 FMUL R3, R3, 16777216 ;  /* 0x4b8000000303a820 */ /* 0x004fe40000400000 */
[----:B----4-:R-:W-:-:S05]  /*2ea30*/  @!P2 FMUL R19, R19, 16777216 ;  /* 0x4b8000001313a820 */ /* 0x010fca0000400000 */
[----:B------:R0:W-:Y:S04]  /*2ea40*/  @!P2 STL [R1+0x290], R19 ;  /* 0x000290130100a387 */ /* 0x0001e80000100800 */
[----:B0-----:R-:W2:Y:S04]  /*2ea50*/  LDL.LU R19, [R1+0x17b4] ;  /* 0x0017b40001137983 */ /* 0x001ea80000300800 */
[----:B------:R0:W-:Y:S04]  /*2ea60*/  @!P2 STL [R1+0x294], R3 ;  /* 0x000294030100a387 */ /* 0x0001e80000100800 */
[----:B0-----:R-:W4:Y:S01]  /*2ea70*/  LDL.LU R3, [R1+0x17b0] ;  /* 0x0017b00001037983 */ /* 0x001f220000300800 */
[----:B---3--:R-:W-:-:S02]  /*2ea80*/  @!P2 FMUL R27, R27, 16777216 ;  /* 0x4b8000001b1ba820 */ /* 0x008fc40000400000 */
[----:B------:R-:W-:-:S03]  /*2ea90*/  @!P2 FMUL R0, R0, 16777216 ;  /* 0x4b8000000000a820 */ /* 0x000fc60000400000 */
[----:B------:R0:W-:Y:S04]  /*2eaa0*/  @!P2 STL [R1+0x298], R27 ;  /* 0x0002981b0100a387 */ /* 0x0001e80000100800 */
[----:B0-----:R-:W3:Y:S04]  /*2eab0*/  LDL R27, [R1+0x19c] ;  /* 0x00019c00011b7983 */ /* 0x001ee80000100800 */
[----:B------:R0:W-:Y:S04]  /*2eac0*/  @!P2 STL [R1+0xec], R0 ;  /* 0x0000ec000100a387 */ /* 0x0001e80000100800 */
[----:B0-----:R-:W2:Y:S01]  /*2ead0*/  LDL R0, [R1+0x1a0] ;  /* 0x0001a00001007983 */ /* 0x001ea20000100800 */
[----:B----4-:R-:W-:-:S03]  /*2eae0*/  LOP3.LUT P2, RZ, R3, 0x10, RZ, 0xc0, !PT ;  /* 0x0000001003ff7812 */ /* 0x010fc6000784c0ff */
[----:B------:R0:W-:Y:S04]  /*2eaf0*/  STL [R1+0x177c], R3 ;  /* 0x00177c0301007387 */ /* 0x0001e80000100800 */
[----:B0-----:R-:W4:Y:S01]  /*2eb00*/  LDL R3, [R1+0x198] ;  /* 0x0001980001037983 */ /* 0x001f220000100800 */
[----:B---3--:R-:W-:Y:S02]  /*2eb10*/  @!P3 FMUL R27, R27, 16777216 ;  /* 0x4b8000001b1bb820 */ /* 0x008fe40000400000 */
[----:B--2---:R-:W-:Y:S02]  /*2eb20*/  @!P3 FMUL R0, R0, 16777216 ;  /* 0x4b8000000000b820 */ /* 0x004fe40000400000 */
        /* <DEDUP_REMOVED lines=114> */
[----:B------:R0:W-:Y:S04]  /*2f250*/  @!P3 STL [R1+0x214], R3 ;  /* 0x000214030100b387 */ /* 0x0001e80000100800 */
[----:B0-----:R-:W2:Y:S01]  /*2f260*/  LDL.LU R3, [R1+0x177c] ;  /* 0x00177c0001037983 */ /* 0x001ea20000300800 */
[----:B---3--:R-:W-:-:S03]  /*2f270*/  @!P3 FMUL R0, R0, 16777216 ;  /* 0x4b8000000000b820 */ /* 0x008fc60000400000 */
[----:B------:R-:W-:Y:S04]  /*2f280*/  @!P3 STL [R1+0x218], R27 ;  /* 0x0002181b0100b387 */ /* 0x000fe80000100800 */
[----:B------:R0:W-:Y:S04]  /*2f290*/  STL [R1+0x1778], R25 ;  /* 0x0017781901007387 */ /* 0x0001e80000100800 */
[----:B0-----:R-:W3:Y:S04]  /*2f2a0*/  LDL R25, [R1+0x118] ;  /* 0x0001180001197983 */ /* 0x001ee80000100800 */
[----:B------:R0:W-:Y:S04]  /*2f2b0*/  @!P3 STL [R1+0xf0], R0 ;  /* 0x0000f0000100b387 */ /* 0x0001e80000100800 */
[----:B------:R-:W4:Y:S04]  /*2f2c0*/  LDL R27, [R1+0x120] ;  /* 0x00012000011b7983 */ /* 0x000f280000100800 */
[----:B0-----:R-:W5:Y:S01]  /*2f2d0*/  LDL R0, [R1+0x124] ;  /* 0x0001240001007983 */ /* 0x001f620000100800 */
[----:B--2---:R-:W-:-:S03]  /*2f2e0*/  LOP3.LUT P3, RZ, R3, 0x8, RZ, 0xc0, !PT ;  /* 0x0000000803ff7812 */ /* 0x004fc6000786c0ff */
[----:B------:R0:W-:Y:S04]  /*2f2f0*/  STL [R1+0x1740], R3 ;  /* 0x0017400301007387 */ /* 0x0001e80000100800 */
[----:B0-----:R-:W2:Y:S01]  /*2f300*/  LDL R3, [R1+0x11c] ;  /* 0x00011c0001037983 */ /* 0x001ea20000100800 */
[----:B---3--:R-:W-:-:S05]  /*2f310*/  @!P4 FMUL R25, R25, 16777216 ;  /* 0x4b8000001919c820 */ /* 0x008fca0000400000 */
[----:B------:R0:W-:Y:S01]  /*2f320*/  @!P4 STL [R1+0x118], R25 ;  /* 0x000118190100c387 */ /* 0x0001e20000100800 */
[----:B----4-:R-:W-:Y:S02]  /*2f330*/  @!P4 FMUL R27, R27, 16777216 ;  /* 0x4b8000001b1bc820 */ /* 0x010fe40000400000 */
[----:B-----5:R-:W-:Y:S01]  /*2f340*/  @!P4 FMUL R0, R0, 16777216 ;  /* 0x4b8000000000c820 */ /* 0x020fe20000400000 */
[----:B0-----:R-:W3:Y:S01]  /*2f350*/  LDL.LU R25, [R1+0x1778] ;  /* 0x0017780001197983 */ /* 0x001ee20000300800 */
[----:B--2---:R-:W-:-:S05]  /*2f360*/  @!P4 FMUL R3, R3, 16777216 ;  /* 0x4b8000000303c820 */ /* 0x004fca0000400000 */
        /* <DEDUP_REMOVED lines=8> */
[----:B------:R-:W4:Y:S04]  /*2f3f0*/  LDL R0, [R1+0x138] ;  /* 0x0001380001007983 */ /* 0x000f280000100800 */
[----:B0-----:R-:W5:Y:S02]  /*2f400*/  LDL R3, [R1+0x128] ;  /* 0x0001280001037983 */ /* 0x001f640000100800 */
[----:B-----5:R-:W-:-:S05]  /*2f410*/  @!P4 FMUL R3, R3, 16777216 ;  /* 0x4b8000000303c820 */ /* 0x020fca0000400000 */
[----:B------:R0:W-:Y:S04]  /*2f420*/  @!P4 STL [R1+0x128], R3 ;  /* 0x000128030100c387 */ /* 0x0001e80000100800 */
[----:B0-----:R-:W5:Y:S02]  /*2f430*/  LDL.LU R3, [R1+0x1774] ;  /* 0x0017740001037983 */ /* 0x001f640000300800 */
[----:B-----5:R-:W-:-:S05]  /*2f440*/  @!P4 FMUL R3, R3, 16777216 ;  /* 0x4b8000000303c820 */ /* 0x020fca0000400000 */
[----:B------:R0:W-:Y:S04]  /*2f450*/  @!P4 STL [R1+0x12c], R3 ;  /* 0x00012c030100c387 */ /* 0x0001e80000100800 */
[----:B0-----:R-:W5:Y:S01]  /*2f460*/  LDL.LU R3, [R1+0x1770] ;  /* 0x0017700001037983 */ /* 0x001f620000300800 */
[----:B--2---:R-:W-:Y:S02]  /*2f470*/  @!P4 FMUL R27, R27, 16777216 ;  /* 0x4b8000001b1bc820 */ /* 0x004fe40000400000 */
[----:B----4-:R-:W-:Y:S02]  /*2f480*/  @!P4 FMUL R0, R0, 16777216 ;  /* 0x4b8000000000c820 */ /* 0x010fe40000400000 */
[----:B-----5:R-:W-:-:S05]  /*2f490*/  @!P4 FMUL R3, R3, 16777216 ;  /* 0x4b8000000303c820 */ /* 0x020fca0000400000 */
        /* <DEDUP_REMOVED lines=19> */
[----:B------:R-:W-:Y:S04]  /*2f5d0*/  @!P4 STL [R1+0x144], R3 ;  /* 0x000144030100c387 */ /* 0x000fe80000100800 */
[----:B------:R-:W-:Y:S04]  /*2f5e0*/  @!P4 STL [R1+0x148], R27 ;  /* 0x0001481b0100c387 */ /* 0x000fe80000100800 */
[----:B------:R-:W-:Y:S04]  /*2f5f0*/  @!P4 STL [R1+0x14c], R0 ;  /* 0x00014c000100c387 */ /* 0x000fe80000100800 */
[----:B------:R0:W-:Y:S04]  /*2f600*/  STL [R1+0x1760], R29 ;  /* 0x0017601d01007387 */ /* 0x0001e80000100800 */
[----:B0-----:R-:W2:Y:S04]  /*2f610*/  LDL R29, [R1+0x154] ;  /* 0x00015400011d7983 */ /* 0x001ea80000100800 */
[----:B--2---:R0:W-:Y:S04]  /*2f620*/  STL [R1+0x1764], R29 ;  /* 0x0017641d01007387 */ /* 0x0041e80000100800 */
[----:B------:R-:W2:Y:S04]  /*2f630*/  LDL R3, [R1+0x158] ;  /* 0x0001580001037983 */ /* 0x000ea80000100800 */
[----:B------:R-:W4:Y:S04]  /*2f640*/  LDL R27, [R1+0x15c] ;  /* 0x00015c00011b7983 */ /* 0x000f280000100800 */
[----:B0-----:R-:W5:Y:S04]  /*2f650*/  LDL R29, [R1+0x150] ;  /* 0x00015000011d7983 */ /* 0x001f680000100800 */
[----:B------:R-:W2:Y:S01]  /*2f660*/  LDL R0, [R1+0x160] ;  /* 0x0001600001007983 */ /* 0x000ea20000100800 */
[----:B-----5:R-:W-:-:S05]  /*2f670*/  @!P4 FMUL R29, R29, 16777216 ;  /* 0x4b8000001d1dc820 */ /* 0x020fca0000400000 */
[----:B------:R0:W-:Y:S04]  /*2f680*/  @!P4 STL [R1+0x150], R29 ;  /* 0x0001501d0100c387 */ /* 0x0001e80000100800 */
[----:B0-----:R-:W5:Y:S01]  /*2f690*/  LDL.LU R29, [R1+0x1764] ;  /* 0x00176400011d7983 */ /* 0x001f620000300800 */
[----:B--2---:R-:W-:Y:S02]  /*2f6a0*/  @!P4 FMUL R3, R3, 16777216 ;  /* 0x4b8000000303c820 */ /* 0x004fe40000400000 */
[----:B----4-:R-:W-:Y:S02]  /*2f6b0*/  @!P4 FMUL R27, R27, 16777216 ;  /* 0x4b8000001b1bc820 */ /* 0x010fe40000400000 */
[----:B------:R-:W-:Y:S02]  /*2f6c0*/  @!P4 FMUL R0, R0, 16777216 ;  /* 0x4b8000000000c820 */ /* 0x000fe40000400000 */
[----:B-----5:R-:W-:-:S05]  /*2f6d0*/  @!P4 FMUL R29, R29, 16777216 ;  /* 0x4b8000001d1dc820 */ /* 0x020fca0000400000 */
[----:B------:R0:W-:Y:S04]  /*2f6e0*/  @!P4 STL [R1+0x154], R29 ;  /* 0x0001541d0100c387 */ /* 0x0001e80000100800 */
[----:B0-----:R-:W2:Y:S04]  /*2f6f0*/  LDL.LU R29, [R1+0x1760] ;  /* 0x00176000011d7983 */ /* 0x001ea80000300800 */
[----:B------:R0:W-:Y:S04]  /*2f700*/  @!P4 STL [R1+0x158], R3 ;  /* 0x000158030100c387 */ /* 0x0001e80000100800 */
[----:B------:R-:W-:Y:S04]  /*2f710*/  @!P4 STL [R1+0x15c], R27 ;  /* 0x00015c1b0100c387 */ /* 0x000fe80000100800 */
[----:B------:R-:W-:Y:S04]  /*2f720*/  @!P4 STL [R1+0x160], R0 ;  /* 0x000160000100c387 */ /* 0x000fe80000100800 */
[----:B------:R1:W-:Y:S04]  /*2f730*/  STL [R1+0x175c], R22 ;  /* 0x00175c1601007387 */ /* 0x0003e80000100800 */
[----:B0-----:R-:W4:Y:S04]  /*2f740*/  LDL R3, [R1+0x16c] ;  /* 0x00016c0001037983 */ /* 0x001f280000100800 */
[----:B-1----:R-:W5:Y:S04]  /*2f750*/  LDL R22, [R1+0x164] ;  /* 0x0001640001167983 */ /* 0x002f680000100800 */
[----:B----4-:R0:W-:Y:S04]  /*2f760*/  STL [R1+0x1758], R3 ;  /* 0x0017580301007387 */ /* 0x0101e80000100800 */
[----:B------:R-:W4:Y:S01]  /*2f770*/  LDL R27, [R1+0x170] ;  /* 0x00017000011b7983 */ /* 0x000f220000100800 */
[----:B-----5:R-:W-:-:S03]  /*2f780*/  @!P4 FMUL R22, R22, 16777216 ;  /* 0x4b8000001616c820 */ /* 0x020fc60000400000 */
[----:B------:R-:W5:Y:S04]  /*2f790*/  LDL R0, [R1+0x174] ;  /* 0x0001740001007983 */ /* 0x000f680000100800 */
[----:B0-----:R-:W2:Y:S04]  /*2f7a0*/  LDL R3, [R1+0x168] ;  /* 0x0001680001037983 */ /* 0x001ea80000100800 */
[----:B------:R0:W-:Y:S04]  /*2f7b0*/  @!P4 STL [R1+0x164], R22 ;  /* 0x000164160100c387 */ /* 0x0001e80000100800 */
[----:B0-----:R-:W3:Y:S01]  /*2f7c0*/  LDL.LU R22, [R1+0x175c] ;  /* 0x00175c0001167983 */ /* 0x001ee20000300800 */
[----:B--2---:R-:W-:-:S05]  /*2f7d0*/  @!P4 FMUL R3, R3, 16777216 ;  /* 0x4b8000000303c820 */ /* 0x004fca0000400000 */
[----:B------:R0:W-:Y:S04]  /*2f7e0*/  @!P4 STL [R1+0x168], R3 ;  /* 0x000168030100c387 */ /* 0x0001e80000100800 */
[----:B0-----:R-:W2:Y:S01]  /*2f7f0*/  LDL.LU R3, [R1+0x1758] ;  /* 0x0017580001037983 */ /* 0x001ea20000300800 */
[----:B----4-:R-:W-:Y:S02]  /*2f800*/  @!P4 FMUL R27, R27, 16777216 ;  /* 0x4b8000001b1bc820 */ /* 0x010fe40000400000 */
[----:B-----5:R-:W-:Y:S02]  /*2f810*/  @!P4 FMUL R0, R0, 16777216 ;  /* 0x4b8000000000c820 */ /* 0x020fe40000400000 */
[----:B--2---:R-:W-:-:S05]  /*2f820*/  @!P4 FMUL R3, R3, 16777216 ;  /* 0x4b8000000303c820 */ /* 0x004fca0000400000 */
[----:B------:R0:W-:Y:S04]  /*2f830*/  @!P4 STL [R1+0x16c], R3 ;  /* 0x00016c030100c387 */ /* 0x0001e80000100800 */
[----:B------:R-:W-:Y:S04]  /*2f840*/  @!P4 STL [R1+0x170], R27 ;  /* 0x0001701b0100c387 */ /* 0x000fe80000100800 */
[----:B------:R-:W-:Y:S04]  /*2f850*/  @!P4 STL [R1+0x174], R0 ;  /* 0x000174000100c387 */ /* 0x000fe80000100800 */
[----:B------:R1:W-:Y:S04]  /*2f860*/  STL [R1+0x1754], R23 ;  /* 0x0017541701007387 */ /* 0x0003e80000100800 */
[----:B0-----:R-:W2:Y:S04]  /*2f870*/  LDL R3, [R1+0x180] ;  /* 0x0001800001037983 */ /* 0x001ea80000100800 */
[----:B--2---:R0:W-:Y:S01]  /*2f880*/  STL [R1+0x1750], R3 ;  /* 0x0017500301007387 */ /* 0x0041e20000100800 */
[----:B-1----:R-:W-:-:S03]  /*2f890*/  IMAD.MOV.U32 R23, RZ, RZ, R29 ;  /* 0x000000ffff177224 */ /* 0x002fc600078e001d */
[----:B------:R-:W2:Y:S04]  /*2f8a0*/  LDL R27, [R1+0x184] ;  /* 0x00018400011b7983 */ /* 0x000ea80000100800 */
[----:B------:R-:W4:Y:S04]  /*2f8b0*/  LDL R0, [R1+0x188] ;  /* 0x0001880001007983 */ /* 0x000f280000100800 */
[----:B0-----:R-:W5:Y:S01]  /*2f8c0*/  LDL R3, [R1+0x17c] ;  /* 0x00017c0001037983 */ /* 0x001f620000100800 */
[----:B------:R-:W-:-:S03]  /*2f8d0*/  @!P4 FMUL R23, R23, 16777216 ;  /* 0x4b8000001717c820 */ /* 0x000fc60000400000 */
[----:B------:R-:W2:Y:S04]  /*2f8e0*/  LDL R29, [R1+0x18c] ;  /* 0x00018c00011d7983 */ /* 0x000ea80000100800 */
[----:B------:R0:W-:Y:S04]  /*2f8f0*/  @!P4 STL [R1+0x178], R23 ;  /* 0x000178170100c387 */ /* 0x0001e80000100800 */
[----:B0-----:R-:W3:Y:S01]  /*2f900*/  LDL.LU R23, [R1+0x1754] ;  /* 0x0017540001177983 */ /* 0x001ee20000300800 */
        /* <DEDUP_REMOVED lines=8> */
[----:B------:R-:W-:Y:S04]  /*2f990*/  @!P4 STL [R1+0x184], R27 ;  /* 0x0001841b0100c387 */ /* 0x000fe80000100800 */
[----:B------:R-:W-:Y:S04]  /*2f9a0*/  @!P4 STL [R1+0x188], R0 ;  /* 0x000188000100c387 */ /* 0x000fe80000100800 */
[----:B------:R1:W-:Y:S04]  /*2f9b0*/  @!P4 STL [R1+0x18c], R29 ;  /* 0x00018c1d0100c387 */ /* 0x0003e80000100800 */
[----:B0-----:R-:W2:Y:S04]  /*2f9c0*/  LDL R3, [R1+0xf8] ;  /* 0x0000f80001037983 */ /* 0x001ea80000100800 */
[----:B-1----:R-:W4:Y:S04]  /*2f9d0*/  LDL R29, [R1+0x190] ;  /* 0x00019000011d7983 */ /* 0x002f280000100800 */
[----:B--2---:R0:W-:Y:S04]  /*2f9e0*/  STL [R1+0x174c], R3 ;  /* 0x00174c0301007387 */ /* 0x0041e80000100800 */
[----:B------:R-:W2:Y:S01]  /*2f9f0*/  LDL R27, [R1+0x7c] ;  /* 0x00007c00011b7983 */ /* 0x000ea20000100800 */
[----:B----4-:R-:W-:-:S03]  /*2fa00*/  @!P4 FMUL R29, R29, 16777216 ;  /* 0x4b8000001d1dc820 */ /* 0x010fc60000400000 */
[----:B------:R-:W4:Y:S04]  /*2fa10*/  LDL R0, [R1+0x84] ;  /* 0x0000840001007983 */ /* 0x000f280000100800 */
[----:B0-----:R-:W5:Y:S04]  /*2fa20*/  LDL R3, [R1+0x194] ;  /* 0x0001940001037983 */ /* 0x001f680000100800 */
[----:B------:R0:W-:Y:S04]  /*2fa30*/  @!P4 STL [R1+0x190], R29 ;  /* 0x0001901d0100c387 */ /* 0x0001e80000100800 */
[----:B0-----:R-:W2:Y:S01]  /*2fa40*/  LDL R29, [R1+0x88] ;  /* 0x00008800011d7983 */ /* 0x001ea20000100800 */
[----:B-----5:R-:W-:-:S05]  /*2fa50*/  @!P4 FMUL R3, R3, 16777216 ;  /* 0x4b8000000303c820 */ /* 0x020fca0000400000 */
[----:B------:R0:W-:Y:S04]  /*2fa60*/  @!P4 STL [R1+0x194], R3 ;  /* 0x000194030100c387 */ /* 0x0001e80000100800 */
[----:B0-----:R-:W5:Y:S01]  /*2fa70*/  LDL.LU R3, [R1+0x174c] ;  /* 0x00174c0001037983 */ /* 0x001f620000300800 */
[----:B--2---:R-:W-:Y:S02]  /*2fa80*/  @!P5 FMUL R27, R27, 16777216 ;  /* 0x4b8000001b1bd820 */ /* 0x004fe40000400000 */
[----:B----4-:R-:W-:Y:S02]  /*2fa90*/  @!P5 FMUL R0, R0, 16777216 ;  /* 0x4b8000000000d820 */ /* 0x010fe40000400000 */
[----:B------:R-:W-:Y:S02]  /*2faa0*/  @!P5 FMUL R29, R29, 16777216 ;  /* 0x4b8000001d1dd820 */ /* 0x000fe40000400000 */
[----:B-----5:R-:W-:-:S05]  /*2fab0*/  @!P4 FMUL R3, R3, 16777216 ;  /* 0x4b8000000303c820 */ /* 0x020fca0000400000 */
[----:B------:R-:W-:Y:S04]  /*2fac0*/  @!P4 STL [R1+0xf8], R3 ;  /* 0x0000f8030100c387 */ /* 0x000fe80000100800 */
[----:B------:R-:W-:Y:S04]  /*2fad0*/  @!P5 STL [R1+0x7c], R27 ;  /* 0x00007c1b0100d387 */ /* 0x000fe80000100800 */
[----:B------:R0:W-:Y:S04]  /*2fae0*/  @!P5 STL [R1+0x84], R0 ;  /* 0x000084000100d387 */ /* 0x0001e80000100800 */
[----:B0-----:R-:W2:Y:S04]  /*2faf0*/  LDL R0, [R1+0x90] ;  /* 0x0000900001007983 */ /* 0x001ea80000100800 */
[----:B------:R0:W-:Y:S04]  /*2fb00*/  @!P5 STL [R1+0x88], R29 ;  /* 0x0000881d0100d387 */ /* 0x0001e80000100800 */
[----:B------:R-:W4:Y:S04]  /*2fb10*/  LDL R3, [R1+0x98] ;  /* 0x0000980001037983 */ /* 0x000f280000100800 */
[----:B----4-:R1:W-:Y:S01]  /*2fb20*/  STL [R1+0x1748], R3 ;  /* 0x0017480301007387 */ /* 0x0103e20000100800 */
[----:B--2---:R-:W-:-:S03]  /*2fb30*/  @!P5 FMUL R0, R0, 16777216 ;  /* 0x4b8000000000d820 */ /* 0x004fc60000400000 */
[----:B0-----:R-:W2:Y:S04]  /*2fb40*/  LDL R29, [R1+0x9c] ;  /* 0x00009c00011d7983 */ /* 0x001ea80000100800 */
[----:B------:R-:W4:Y:S04]  /*2fb50*/  LDL R27, [R1+0xa0] ;  /* 0x0000a000011b7983 */ /* 0x000f280000100800 */
[----:B-1----:R-:W5:Y:S04]  /*2fb60*/  LDL R3, [R1+0x94] ;  /* 0x0000940001037983 */ /* 0x002f680000100800 */
        /* <DEDUP_REMOVED lines=10> */
[----:B------:R0:W-:Y:S04]  /*2fc10*/  @!P5 STL [R1+0x9c], R29 ;  /* 0x00009c1d0100d387 */ /* 0x0001e80000100800 */
[----:B0-----:R-:W2:Y:S04]  /*2fc20*/  LDL R29, [R1+0xa8] ;  /* 0x0000a800011d7983 */ /* 0x001ea80000100800 */
[----:B------:R-:W-:Y:S04]  /*2fc30*/  @!P5 STL [R1+0xa0], R27 ;  /* 0x0000a01b0100d387 */ /* 0x000fe80000100800 */
[----:B------:R0:W-:Y:S04]  /*2fc40*/  @!P5 STL [R1+0xa4], R0 ;  /* 0x0000a4000100d387 */ /* 0x0001e80000100800 */
[----:B------:R-:W4:Y:S01]  /*2fc50*/  LDL R3, [R1+0xb0] ;  /* 0x0000b00001037983 */ /* 0x000f220000100800 */
        /* <DEDUP_REMOVED lines=14> */
[----:B---3--:R-:W-:Y:S01]  /*2fd40*/  IMAD.MOV.U32 R21, RZ, RZ, R22 ;  /* 0x000000ffff157224 */ /* 0x008fe200078e0016 */
[----:B------:R-:W-:Y:S01]  /*2fd50*/  MOV R22, R23 ;  /* 0x0000001700167202 */ /* 0x000fe20000000f00 */
[----:B------:R-:W-:Y:S01]  /*2fd60*/  IMAD.MOV.U32 R23, RZ, RZ, R24 ;  /* 0x000000ffff177224 */ /* 0x000fe200078e0018 */
[----:B------:R-:W-:Y:S01]  /*2fd70*/  MOV R24, R12 ;  /* 0x0000000c00187202 */ /* 0x000fe20000000f00 */
[----:B--2---:R-:W-:Y:S01]  /*2fd80*/  @!P5 FMUL R29, R29, 16777216 ;  /* 0x4b8000001d1dd820 */ /* 0x004fe20000400000 */
[----:B----4-:R0:W-:Y:S04]  /*2fd90*/  STL [R1+0x1744], R3 ;  /* 0x0017440301007387 */ /* 0x0101e80000100800 */
[----:B------:R-:W2:Y:S01]  /*2fda0*/  LDL R27, [R1+0xb8] ;  /* 0x0000b800011b7983 */ /* 0x000ea20000100800 */
[----:B0-----:R-:W-:-:S03]  /*2fdb0*/  MOV R3, R25 ;  /* 0x0000001900037202 */ /* 0x001fc60000000f00 */
[----:B------:R-:W3:Y:S02]  /*2fdc0*/  LDL R25, [R1+0xb4] ;  /* 0x0000b40001197983 */ /* 0x000ee40000100800 */
[----:B------:R-:W-:Y:S02]  /*2fdd0*/  @!P5 FMUL R3, R3, 16777216 ;  /* 0x4b8000000303d820 */ /* 0x000fe40000400000 */
[----:B------:R0:W-:Y:S04]  /*2fde0*/  @!P5 STL [R1+0xa8], R29 ;  /* 0x0000a81d0100d387 */ /* 0x0001e80000100800 */
[----:B------:R-:W4:Y:S04]  /*2fdf0*/  LDL R12, [R1+0x8] ;  /* 0x00000800010c7983 */ /* 0x000f280000100800 */
[----:B0-----:R-:W5:Y:S04]  /*2fe00*/  LDL R29, [R1+0xc0] ;  /* 0x0000c000011d7983 */ /* 0x001f680000100800 */
[----:B------:R0:W-:Y:S04]  /*2fe10*/  @!P5 STL [R1+0xac], R3 ;  /* 0x0000ac030100d387 */ /* 0x0001e80000100800 */
[----:B0-----:R-:W4:Y:S01]  /*2fe20*/  LDL.LU R3, [R1+0x1744] ;  /* 0x0017440001037983 */ /* 0x001f220000300800 */
[----:B------:R-:W-:-:S02]  /*2fe30*/  @!P5 FMUL R0, R0, 16777216 ;  /* 0x4b8000000000d820 */ /* 0x000fc40000400000 */
[----:B------:R-:W-:Y:S02]  /*2fe40*/  @!P5 FMUL R2, R2, 16777216 ;  /* 0x4b8000000202d820 */ /* 0x000fe40000400000 */
[----:B------:R-:W-:Y:S02]  /*2fe50*/  @!P5 FMUL R14, R14, 16777216 ;  /* 0x4b8000000e0ed820 */ /* 0x000fe40000400000 */
[----:B------:R-:W-:Y:S02]  /*2fe60*/  @!P5 FMUL R5, R5, 16777216 ;  /* 0x4b8000000505d820 */ /* 0x000fe40000400000 */
[----:B------:R-:W-:Y:S02]  /*2fe70*/  @!P5 FMUL R6, R6, 16777216 ;  /* 0x4b8000000606d820 */ /* 0x000fe40000400000 */
[----:B------:R-:W-:Y:S02]  /*2fe80*/  @!P5 FMUL R7, R7, 16777216 ;  /* 0x4b8000000707d820 */ /* 0x000fe40000400000 */
        /* <DEDUP_REMOVED lines=12> */
[----:B--2---:R-:W-:-:S02]  /*2ff50*/  @!P5 FMUL R27, R27, 16777216 ;  /* 0x4b8000001b1bd820 */ /* 0x004fc40000400000 */
[----:B---3--:R-:W-:Y:S02]  /*2ff60*/  @!P5 FMUL R25, R25, 16777216 ;  /* 0x4b8000001919d820 */ /* 0x008fe40000400000 */
[----:B-----5:R-:W-:Y:S02]  /*2ff70*/  @!P5 FMUL R29, R29, 16777216 ;  /* 0x4b8000001d1dd820 */ /* 0x020fe40000400000 */
[----:B----4-:R-:W-:-:S05]  /*2ff80*/  @!P5 FMUL R3, R3, 16777216 ;  /* 0x4b8000000303d820 */ /* 0x010fca0000400000 */
[----:B------:R0:W-:Y:S04]  /*2ff90*/  @!P5 STL [R1+0xb0], R3 ;  /* 0x0000b0030100d387 */ /* 0x0001e80000100800 */
[----:B0-----:R-:W2:Y:S04]  /*2ffa0*/  LDL.LU R3, [R1+0x1740] ;  /* 0x0017400001037983 */ /* 0x001ea80000300800 */
[----:B------:R0:W-:Y:S02]  /*2ffb0*/  @!P5 STL [R1+0xb4], R25 ;  /* 0x0000b4190100d387 */ /* 0x0001e40000100800 */
[----:B0-----:R-:W-:Y:S01]  /*2ffc0*/  IMAD.MOV.U32 R25, RZ, RZ, R26 ;  /* 0x000000ffff197224 */ /* 0x001fe200078e001a */
[----:B------:R-:W-:Y:S01]  /*2ffd0*/  MOV R26, R11 ;  /* 0x0000000b001a7202 */ /* 0x000fe20000000f00 */
[----:B------:R-:W-:Y:S01]  /*2ffe0*/  IMAD.MOV.U32 R11, RZ, RZ, R10 ;  /* 0x000000ffff0b7224 */ /* 0x000fe200078e000a */
[----:B------:R-:W-:Y:S01]  /*2fff0*/  MOV R10, R13 ;  /* 0x0000000d000a7202 */ /* 0x000fe20000000f00 */
[----:B------:R-:W-:Y:S01]  /*30000*/  IMAD.MOV.U32 R13, RZ, RZ, R4 ;  /* 0x000000ffff0d7224 */ /* 0x000fe200078e0004 */
[----:B------:R-:W-:-:S02]  /*30010*/  MOV R4, R28 ;  /* 0x0000001c00047202 */ /* 0x000fc40000000f00 */
[----:B------:R-:W3:Y:S04]  /*30020*/  LDL R28, [R1+0x24] ;  /* 0x00002400011c7983 */ /* 0x000ee80000100800 */
[----:B------:R0:W-:Y:S04]  /*30030*/  @!P5 STL [R1+0xb8], R27 ;  /* 0x0000b81b0100d387 */ /* 0x0001e80000100800 */
[----:B0-----:R-:W4:Y:S04]  /*30040*/  LDL.LU R27, [R1+0x173c] ;  /* 0x00173c00011b7983 */ /* 0x001f280000300800 */
[----:B------:R0:W-:Y:S04]  /*30050*/  @!P5 STL [R1+0xbc], R0 ;  /* 0x0000bc000100d387 */ /* 0x0001e80000100800 */
[----:B0-----:R-:W5:Y:S04]  /*30060*/  LDL.LU R0, [R1+0x1738] ;  /* 0x0017380001007983 */ /* 0x001f680000300800 */
[----:B------:R0:W-:Y:S04]  /*30070*/  @!P5 STL [R1+0xc0], R29 ;  /* 0x0000c01d0100d387 */ /* 0x0001e80000100800 */
[----:B0-----:R-:W2:Y:S04]  /*30080*/  LDL.LU R29, [R1+0x1734] ;  /* 0x00173400011d7983 */ /* 0x001ea80000300800 */
        /* <DEDUP_REMOVED lines=20> */
[----:B------:R0:W-:Y:S01]  /*301d0*/  @!P5 STL [R1+0xf4], R18 ;  /* 0x0000f4120100d387 */ /* 0x0001e20000100800 */
[----:B------:R-:W-:-:S03]  /*301e0*/  @!P6 FMUL R12, R12, 16777216 ;  /* 0x4b8000000c0ce820 */ /* 0x000fc60000400000 */
        /* <DEDUP_REMOVED lines=14> */
[----:B0-----:R-:W2:Y:S01]  /*302d0*/  LDL.LU R12, [R1+0x16ec] ;  /* 0x0016ec00010c7983 */ /* 0x001ea20000300800 */
[----:B------:R-:W-:-:S02]  /*302e0*/  @!P6 FMUL R25, R25, 16777216 ;  /* 0x4b8000001919e820 */ /* 0x000fc40000400000 */
[----:B------:R-:W-:Y:S02]  /*302f0*/  @!P6 FMUL R26, R26, 16777216 ;  /* 0x4b8000001a1ae820 */ /* 0x000fe40000400000 */
[----:B------:R-:W-:Y:S02]  /*30300*/  @!P6 FMUL R11, R11, 16777216 ;  /* 0x4b8000000b0be820 */ /* 0x000fe40000400000 */
[----:B------:R-:W-:Y:S02]  /*30310*/  @!P6 FMUL R10, R10, 16777216 ;  /* 0x4b8000000a0ae820 */ /* 0x000fe40000400000 */
[----:B------:R-:W-:Y:S02]  /*30320*/  @!P6 FMUL R13, R13, 16777216 ;  /* 0x4b8000000d0de820 */ /* 0x000fe40000400000 */
[----:B------:R-:W-:Y:S02]  /*30330*/  @!P6 FMUL R4, R4, 16777216 ;  /* 0x4b8000000404e820 */ /* 0x000fe40000400000 */
[----:B---3--:R-:W-:-:S02]  /*30340*/  @!P6 FMUL R28, R28, 16777216 ;  /* 0x4b8000001c1ce820 */ /* 0x008fc40000400000 */
[----:B--2---:R-:W-:-:S05]  /*30350*/  @!P6 FMUL R12, R12, 16777216 ;  /* 0x4b8000000c0ce820 */ /* 0x004fca0000400000 */
[----:B------:R0:W-:Y:S04]  /*30360*/  STL [R1+0x16a4], R12 ;  /* 0x0016a40c01007387 */ /* 0x0001e80000100800 */
[----:B0-----:R-:W2:Y:S04]  /*30370*/  LDL R12, [R1+0x28] ;  /* 0x00002800010c7983 */ /* 0x001ea80000100800 */
[----:B------:R0:W-:Y:S04]  /*30380*/  @!P6 STL [R1+0xc], R25 ;  /* 0x00000c190100e387 */ /* 0x0001e80000100800 */
[----:B0-----:R-:W3:Y:S04]  /*30390*/  LDL.LU R25, [R1+0x16e8] ;  /* 0x0016e80001197983 */ /* 0x001ee80000300800 */
[----:B------:R0:W-:Y:S04]  /*303a0*/  @!P6 STL [R1+0x10], R26 ;  /* 0x0000101a0100e387 */ /* 0x0001e80000100800 */
[----:B0-----:R-:W3:Y:S04]  /*303b0*/  LDL.LU R26, [R1+0x16e4] ;  /* 0x0016e400011a7983 */ /* 0x001ee80000300800 */
[----:B------:R0:W-:Y:S04]  /*303c0*/  @!P6 STL [R1+0x14], R11 ;  /* 0x0000140b0100e387 */ /* 0x0001e80000100800 */
[----:B0-----:R-:W3:Y:S04]  /*303d0*/  LDL.LU R11, [R1+0x16e0] ;  /* 0x0016e000010b7983 */ /* 0x001ee80000300800 */
[----:B------:R0:W-:Y:S04]  /*303e0*/  @!P6 STL [R1+0x18], R10 ;  /* 0x0000180a0100e387 */ /* 0x0001e80000100800 */
[----:B0-----:R-:W4:Y:S04]  /*303f0*/  LDL.LU R10, [R1+0x16dc] ;  /* 0x0016dc00010a7983 */ /* 0x001f280000300800 */
[----:B------:R0:W-:Y:S04]  /*30400*/  @!P6 STL [R1+0x1c], R13 ;  /* 0x00001c0d0100e387 */ /* 0x0001e80000100800 */
[----:B0-----:R-:W5:Y:S04]  /*30410*/  LDL.LU R13, [R1+0x16d8] ;  /* 0x0016d800010d7983 */ /* 0x001f680000300800 */
[----:B------:R0:W-:Y:S04]  /*30420*/  @!P6 STL [R1+0x20], R4 ;  /* 0x000020040100e387 */ /* 0x0001e80000100800 */
[----:B0-----:R-:W5:Y:S04]  /*30430*/  LDL.LU R4, [R1+0x16d4] ;  /* 0x0016d40001047983 */ /* 0x001f680000300800 */
[----:B------:R0:W-:Y:S04]  /*30440*/  @!P6 STL [R1+0x24], R28 ;  /* 0x0000241c0100e387 */ /* 0x0001e80000100800 */
[----:B0-----:R-:W5:Y:S01]  /*30450*/  LDL.LU R28, [R1+0x16d0] ;  /* 0x0016d000011c7983 */ /* 0x001f620000300800 */
[----:B--2---:R-:W-:-:S02]  /*30460*/  @!P6 FMUL R12, R12, 16777216 ;  /* 0x4b8000000c0ce820 */ /* 0x004fc40000400000 */
[----:B---3--:R-:W-:Y:S02]  /*30470*/  @!P6 FMUL R11, R11, 16777216 ;  /* 0x4b8000000b0be820 */ /* 0x008fe40000400000 */
[----:B----4-:R-:W-:Y:S02]  /*30480*/  @!P6 FMUL R10, R10, 16777216 ;  /* 0x4b8000000a0ae820 */ /* 0x010fe40000400000 */
[----:B-----5:R-:W-:Y:S02]  /*30490*/  @!P6 FMUL R13, R13, 16777216 ;  /* 0x4b8000000d0de820 */ /* 0x020fe40000400000 */
[----:B------:R-:W-:Y:S02]  /*304a0*/  @!P6 FMUL R4, R4, 16777216 ;  /* 0x4b8000000404e820 */ /* 0x000fe40000400000 */
[----:B------:R-:W-:-:S05]  /*304b0*/  @!P6 FMUL R28, R28, 16777216 ;  /* 0x4b8000001c1ce820 */ /* 0x000fca0000400000 */
[----:B------:R0:W-:Y:S04]  /*304c0*/  STL [R1+0x2c], R28 ;  /* 0x00002c1c01007387 */ /* 0x0001e80000100800 */
[----:B0-----:R-:W2:Y:S04]  /*304d0*/  LDL.LU R28, [R1+0x16cc] ;  /* 0x0016cc00011c7983 */ /* 0x001ea80000300800 */
[----:B------:R-:W-:Y:S04]  /*304e0*/  @!P6 STL [R1+0x28], R12 ;  /* 0x0000280c0100e387 */ /* 0x000fe80000100800 */
[----:B------:R0:W-:Y:S04]  /*304f0*/  STL [R1+0x30], R4 ;  /* 0x0000300401007387 */ /* 0x0001e80000100800 */
[----:B0-----:R-:W3:Y:S04]  /*30500*/  LDL.LU R4, [R1+0x16c8] ;  /* 0x0016c80001047983 */ /* 0x001ee80000300800 */
[----:B------:R0:W-:Y:S04]  /*30510*/  STL [R1+0x34], R13 ;  /* 0x0000340d01007387 */ /* 0x0001e80000100800 */
[----:B0-----:R-:W4:Y:S04]  /*30520*/  LDL.LU R13, [R1+0x16c4] ;  /* 0x0016c400010d7983 */ /* 0x001f280000300800 */
[----:B------:R0:W-:Y:S04]  /*30530*/  STL [R1+0x38], R10 ;  /* 0x0000380a01007387 */ /* 0x0001e80000100800 */
[----:B0-----:R-:W5:Y:S04]  /*30540*/  LDL.LU R10, [R1+0x16c0] ;  /* 0x0016c000010a7983 */ /* 0x001f680000300800 */
[----:B------:R0:W-:Y:S04]  /*30550*/  STL [R1+0x3c], R11 ;  /* 0x00003c0b01007387 */ /* 0x0001e80000100800 */
[----:B0-----:R-:W2:Y:S01]  /*30560*/  LDL.LU R11, [R1+0x16bc] ;  /* 0x0016bc00010b7983 */ /* 0x001ea20000300800 */
[----:B------:R-:W-:-:S02]  /*30570*/  @!P6 FMUL R26, R26, 16777216 ;  /* 0x4b8000001a1ae820 */ /* 0x000fc40000400000 */
[----:B------:R-:W-:Y:S02]  /*30580*/  @!P6 FMUL R25, R25, 16777216 ;  /* 0x4b8000001919e820 */ /* 0x000fe40000400000 */
[----:B------:R-:W-:Y:S02]  /*30590*/  @!P6 FMUL R24, R24, 16777216 ;  /* 0x4b8000001818e820 */ /* 0x000fe40000400000 */
[----:B------:R-:W-:Y:S01]  /*305a0*/  @!P6 FMUL R23, R23, 16777216 ;  /* 0x4b8000001717e820 */ /* 0x000fe20000400000 */
[----:B------:R-:W-:Y:S01]  /*305b0*/  STL [R1+0x40], R26 ;  /* 0x0000401a01007387 */ /* 0x000fe20000100800 */
[----:B------:R-:W-:Y:S02]  /*305c0*/  @!P6 FMUL R22, R22, 16777216 ;  /* 0x4b8000001616e820 */ /* 0x000fe40000400000 */
[----:B------:R-:W-:Y:S01]  /*305d0*/  @!P6 FMUL R21, R21, 16777216 ;  /* 0x4b8000001515e820 */ /* 0x000fe20000400000 */
[----:B------:R-:W-:Y:S01]  /*305e0*/  STL [R1+0x44], R25 ;  /* 0x0000441901007387 */ /* 0x000fe20000100800 */
[----:B------:R-:W-:-:S02]  /*305f0*/  @!P6 FMUL R20, R20, 16777216 ;  /* 0x4b8000001414e820 */ /* 0x000fc40000400000 */
[----:B------:R-:W-:Y:S01]  /*30600*/  @!P6 FMUL R19, R19, 16777216 ;  /* 0x4b8000001313e820 */ /* 0x000fe20000400000 */
[----:B------:R-:W-:Y:S01]  /*30610*/  STL [R1+0x48], R24 ;  /* 0x0000481801007387 */ /* 0x000fe20000100800 */
[----:B------:R-:W-:Y:S02]  /*30620*/  @!P6 FMUL R18, R18, 16777216 ;  /* 0x4b8000001212e820 */ /* 0x000fe40000400000 */
[----:B------:R-:W-:Y:S01]  /*30630*/  @!P6 FMUL R17, R17, 16777216 ;  /* 0x4b8000001111e820 */ /* 0x000fe20000400000 */
[----:B------:R-:W-:Y:S01]  /*30640*/  STL [R1+0x4c], R23 ;  /* 0x00004c1701007387 */ /* 0x000fe20000100800 */
[----:B------:R-:W-:-:S03]  /*30650*/  @!P6 FMUL R16, R16, 16777216 ;  /* 0x4b8000001010e820 */ /* 0x000fc60000400000 */
        /* <DEDUP_REMOVED lines=14> */
[----:B------:R-:W-:Y:S04]  /*30740*/  STL [R1+0x6c], R15 ;  /* 0x00006c0f01007387 */ /* 0x000fe80000100800 */
[----:B------:R-:W-:Y:S04]  /*30750*/  STL [R1+0x70], R9 ;  /* 0x0000700901007387 */ /* 0x000fe80000100800 */
[----:B------:R-:W-:Y:S04]  /*30760*/  STL [R1+0x74], R8 ;  /* 0x0000740801007387 */ /* 0x000fe80000100800 */
[----:B------:R-:W-:Y:S04]  /*30770*/  STL [R1+0x78], R7 ;  /* 0x0000780701007387 */ /* 0x000fe80000100800 */
[----:B------:R-:W-:Y:S04]  /*30780*/  STL [R1+0x80], R6 ;  /* 0x0000800601007387 */ /* 0x000fe80000100800 */
[----:B------:R0:W-:Y:S04]  /*30790*/  STL [R1+0x8c], R5 ;  /* 0x00008c0501007387 */ /* 0x0001e80000100800 */
[----:B0-----:R-:W3:Y:S04]  /*307a0*/  LDL.LU R5, [R1+0x4c0] ;  /* 0x0004c00001057983 */ /* 0x001ee80000300800 */
[----:B------:R-:W-:Y:S01]  /*307b0*/  STL [R1+0x104], R14 ;  /* 0x0001040e01007387 */ /* 0x000fe20000100800 */
[----:B-----5:R-:W-:-:S02]  /*307c0*/  FSEL R6, R10, -INF , P2 ;  /* 0xff8000000a067808 */ /* 0x020fc40001000000 */
[----:B--2---:R-:W-:-:S05]  /*307d0*/  FSEL R7, R11, -INF , P3 ;  /* 0xff8000000b077808 */ /* 0x004fca0001800000 */
[----:B------:R-:W-:Y:S04]  /*307e0*/  STL [R1+0x3f8], R7 ;  /* 0x0003f80701007387 */ /* 0x000fe80000100800 */
[----:B------:R0:W-:Y:S04]  /*307f0*/  STL [R1+0x3fc], R6 ;  /* 0x0003fc0601007387 */ /* 0x0001e80000100800 */
[----:B0-----:R-:W2:Y:S04]  /*30800*/  LDL.LU R6, [R1+0x470] ;  /* 0x0004700001067983 */ /* 0x001ea80000300800 */
[----:B------:R-:W5:Y:S04]  /*30810*/  LDL.LU R7, [R1+0x480] ;  /* 0x0004800001077983 */ /* 0x000f680000300800 */
[----:B------:R-:W5:Y:S04]  /*30820*/  LDL.LU R8, [R1+0x490] ;  /* 0x0004900001087983 */ /* 0x000f680000300800 */
[----:B------:R-:W5:Y:S04]  /*30830*/  LDL.LU R9, [R1+0x4a0] ;  /* 0x0004a00001097983 */ /* 0x000f680000300800 */
[----:B------:R-:W5:Y:S04]  /*30840*/  LDL.LU R10, [R1+0x4b0] ;  /* 0x0004b000010a7983 */ /* 0x000f680000300800 */
[----:B------:R-:W-:Y:S04]  /*30850*/  STL [R1+0x164c], R28 ;  /* 0x00164c1c01007387 */ /* 0x000fe80000100800 */
[----:B------:R-:W5:Y:S04]  /*30860*/  LDL.LU R26, [R1+0x4e4] ;  /* 0x0004e400011a7983 */ /* 0x000f680000300800 */
[----:B------:R-:W5:Y:S04]  /*30870*/  LDL.LU R25, [R1+0x4d4] ;  /* 0x0004d40001197983 */ /* 0x000f680000300800 */
[----:B------:R-:W5:Y:S04]  /*30880*/  LDL.LU R22, [R1+0x4c4] ;  /* 0x0004c40001167983 */ /* 0x000f680000300800 */
[----:B------:R-:W5:Y:S04]  /*30890*/  LDL.LU R14, [R1+0x4b4] ;  /* 0x0004b400010e7983 */ /* 0x000f680000300800 */
[----:B------:R-:W5:Y:S04]  /*308a0*/  LDL.LU R24, [R1+0x4a4] ;  /* 0x0004a40001187983 */ /* 0x000f680000300800 */
[----:B------:R-:W5:Y:S04]  /*308b0*/  LDL.LU R15, [R1+0x494] ;  /* 0x00049400010f7983 */ /* 0x000f680000300800 */
[----:B------:R-:W5:Y:S01]  /*308c0*/  LDL.LU R23, [R1+0x484] ;  /* 0x0004840001177983 */ /* 0x000f620000300800 */
[----:B---3--:R-:W-:-:S04]  /*308d0*/  @P1 FMUL R5, R5, 0.25 ;  /* 0x3e80000005051820 */ /* 0x008fc80000400000 */
[----:B------:R-:W-:-:S04]  /*308e0*/  @!P0 FMUL R5, R5, 16777216 ;  /* 0x4b80000005058820 */ /* 0x000fc80000400000 */
[----:B----4-:R-:W-:Y:S02]  /*308f0*/  FMUL R5, R13, R5 ;  /* 0x000000050d057220 */ /* 0x010fe40000400000 */
[----:B--2---:R-:W-:Y:S02]  /*30900*/  @P1 FMUL R6, R6, 0.25 ;  /* 0x3e80000006061820 */ /* 0x004fe40000400000 */
[----:B-----5:R-:W-:Y:S02]  /*30910*/  @P1 FMUL R7, R7, 0.25 ;  /* 0x3e80000007071820 */ /* 0x020fe40000400000 */
[----:B------:R-:W-:Y:S02]  /*30920*/  @P1 FMUL R8, R8, 0.25 ;  /* 0x3e80000008081820 */ /* 0x000fe40000400000 */
[----:B------:R-:W-:Y:S02]  /*30930*/  @P1 FMUL R9, R9, 0.25 ;  /* 0x3e80000009091820 */ /* 0x000fe40000400000 */
[----:B------:R-:W-:-:S02]  /*30940*/  @P1 FMUL R10, R10, 0.25 ;  /* 0x3e8000000a0a1820 */ /* 0x000fc40000400000 */
[----:B------:R-:W-:Y:S02]  /*30950*/  @!P0 FMUL R6, R6, 16777216 ;  /* 0x4b80000006068820 */ /* 0x000fe40000400000 */
[----:B------:R-:W-:Y:S02]  /*30960*/  @!P0 FMUL R7, R7, 16777216 ;  /* 0x4b80000007078820 */ /* 0x000fe40000400000 */
[----:B------:R-:W-:Y:S02]  /*30970*/  @!P0 FMUL R8, R8, 16777216 ;  /* 0x4b80000008088820 */ /* 0x000fe40000400000 */
[----:B------:R-:W-:Y:S02]  /*30980*/  @!P0 FMUL R9, R9, 16777216 ;  /* 0x4b80000009098820 */ /* 0x000fe40000400000 */
[----:B------:R-:W-:Y:S02]  /*30990*/  @!P0 FMUL R10, R10, 16777216 ;  /* 0x4b8000000a0a8820 */ /* 0x000fe40000400000 */
[----:B------:R-:W-:-:S02]  /*309a0*/  FMUL R11, R13, R6 ;  /* 0x000000060d0b7220 */ /* 0x000fc40000400000 */
[C---:B------:R-:W-:Y:S02]  /*309b0*/  FMUL R8, R13.reuse, R8 ;  /* 0x000000080d087220 */ /* 0x040fe40000400000 */
[C---:B------:R-:W-:Y:S02]  /*309c0*/  FMUL R10, R13.reuse, R10 ;  /* 0x0000000a0d0a7220 */ /* 0x040fe40000400000 */
[C---:B------:R-:W-:Y:S02]  /*309d0*/  FMUL R6, R13.reuse, R9 ;  /* 0x000000090d067220 */ /* 0x040fe40000400000 */
[----:B------:R-:W-:Y:S01]  /*309e0*/  FMUL R7, R13, R7 ;  /* 0x000000070d077220 */ /* 0x000fe20000400000 */
[----:B------:R-:W-:Y:S01]  /*309f0*/  F2FP.PACK_AB R5, R10, R5 ;  /* 0x000000050a05723e */ /* 0x000fe200000000ff */
[----:B------:R-:W2:Y:S01]  /*30a00*/  LDL.LU R13, [R1+0x474] ;  /* 0x00047400010d7983 */ /* 0x000ea20000300800 */
[----:B------:R-:W-:Y:S02]  /*30a10*/  F2FP.PACK_AB R6, R8, R6 ;  /* 0x000000060806723e */ /* 0x000fe400000000ff */
[----:B------:R-:W-:-:S05]  /*30a20*/  F2FP.PACK_AB R7, R11, R7 ;  /* 0x000000070b07723e */ /* 0x000fca00000000ff */
[----:B------:R0:W-:Y:S04]  /*30a30*/  STS.128 [R28], R4 ;  /* 0x000000041c007388 */ /* 0x0001e80000000c00 */
[----:B0-----:R-:W3:Y:S04]  /*30a40*/  LDL.LU R4, [R1+0x460] ;  /* 0x0004600001047983 */ /* 0x001ee80000300800 */
[----:B------:R-:W4:Y:S04]  /*30a50*/  LDL.LU R5, [R1+0x464] ;  /* 0x0004640001057983 */ /* 0x000f280000300800 */
[----:B------:R-:W5:Y:S04]  /*30a60*/  LDL.LU R6, [R1+0x450] ;  /* 0x0004500001067983 */ /* 0x000f680000300800 */
[----:B------:R-:W2:Y:S04]  /*30a70*/  LDL.LU R7, [R1+0x454] ;  /* 0x0004540001077983 */ /* 0x000ea80000300800 */
        /* <DEDUP_REMOVED lines=12> */
[----:B-----5:R-:W-:-:S02]  /*30b40*/  @P1 FMUL R6, R6, 0.25 ;  /* 0x3e80000006061820 */ /* 0x020fc40000400000 */
[----:B--2---:R-:W-:Y:S02]  /*30b50*/  @P1 FMUL R7, R7, 0.25 ;  /* 0x3e80000007071820 */ /* 0x004fe40000400000 */
[----:B---3--:R-:W-:Y:S02]  /*30b60*/  @P1 FMUL R8, R8, 0.25 ;  /* 0x3e80000008081820 */ /* 0x008fe40000400000 */
[----:B----4-:R-:W-:Y:S02]  /*30b70*/  @P1 FMUL R9, R9, 0.25 ;  /* 0x3e80000009091820 */ /* 0x010fe40000400000 */
        /* <DEDUP_REMOVED lines=9> */
[----:B------:R-:W-:-:S03]  /*30c10*/  @P1 FMUL R28, R28, 0.25 ;  /* 0x3e8000001c1c1820 */ /* 0x000fc60000400000 */
        /* <DEDUP_REMOVED lines=8> */
[----:B------:R0:W-:Y:S04]  /*30ca0*/  STL [R1+0x165c], R19 ;  /* 0x00165c1301007387 */ /* 0x0001e80000100800 */
[----:B0-----:R-:W2:Y:S04]  /*30cb0*/  LDL.LU R19, [R1+0x648] ;  /* 0x0006480001137983 */ /* 0x001ea80000300800 */
[----:B------:R-:W-:Y:S04]  /*30cc0*/  STL [R1+0x1660], R18 ;  /* 0x0016601201007387 */ /* 0x000fe80000100800 */
[----:B------:R0:W-:Y:S04]  /*30cd0*/  STL [R1+0x1664], R17 ;  /* 0x0016641101007387 */ /* 0x0001e80000100800 */
[----:B0-----:R-:W2:Y:S04]  /*30ce0*/  LDL.LU R17, [R1+0x668] ;  /* 0x0006680001117983 */ /* 0x001ea80000300800 */
[----:B------:R0:W-:Y:S04]  /*30cf0*/  STL [R1+0x1668], R16 ;  /* 0x0016681001007387 */ /* 0x0001e80000100800 */
[----:B0-----:R-:W2:Y:S04]  /*30d00*/  LDL.LU R16, [R1+0x63c] ;  /* 0x00063c0001107983 */ /* 0x001ea80000300800 */
[----:B------:R0:W-:Y:S04]  /*30d10*/  STL [R1+0x166c], R11 ;  /* 0x00166c0b01007387 */ /* 0x0001e80000100800 */
[----:B0-----:R-:W2:Y:S04]  /*30d20*/  LDL.LU R11, [R1+0x628] ;  /* 0x00062800010b7983 */ /* 0x001ea80000300800 */
[----:B------:R-:W-:Y:S04]  /*30d30*/  STL [R1+0x1670], R10 ;  /* 0x0016700a01007387 */ /* 0x000fe80000100800 */
[----:B------:R-:W-:Y:S04]  /*30d40*/  STL [R1+0x1674], R9 ;  /* 0x0016740901007387 */ /* 0x000fe80000100800 */
[----:B------:R0:W-:Y:S04]  /*30d50*/  STL [R1+0x1678], R8 ;  /* 0x0016780801007387 */ /* 0x0001e80000100800 */
[----:B0-----:R-:W3:Y:S04]  /*30d60*/  LDL.LU R8, [R1+0x65c] ;  /* 0x00065c0001087983 */ /* 0x001ee80000300800 */
[----:B------:R0:W-:Y:S04]  /*30d70*/  STL [R1+0x167c], R7 ;  /* 0x00167c0701007387 */ /* 0x0001e80000100800 */
[----:B0-----:R-:W3:Y:S04]  /*30d80*/  LDL.LU R7, [R1+0x638] ;  /* 0x0006380001077983 */ /* 0x001ee80000300800 */
[----:B------:R0:W-:Y:S04]  /*30d90*/  STL [R1+0x1680], R6 ;  /* 0x0016800601007387 */ /* 0x0001e80000100800 */
[----:B0-----:R-:W3:Y:S04]  /*30da0*/  LDL.LU R6, [R1+0x61c] ;  /* 0x00061c0001067983 */ /* 0x001ee80000300800 */
[----:B------:R-:W0:Y:S01]  /*30db0*/  S2R R18, SR_TID.X ;  /* 0x0000000000127919 */ /* 0x000e220000002100 */
[----:B------:R-:W-:-:S02]  /*30dc0*/  @P1 FMUL R5, R5, 0.25 ;  /* 0x3e80000005051820 */ /* 0x000fc40000400000 */
[----:B------:R-:W-:Y:S02]  /*30dd0*/  @P1 FMUL R4, R4, 0.25 ;  /* 0x3e80000004041820 */ /* 0x000fe40000400000 */
[----:B------:R-:W-:Y:S02]  /*30de0*/  @P1 FMUL R13, R13, 0.25 ;  /* 0x3e8000000d0d1820 */ /* 0x000fe40000400000 */
[----:B------:R-:W-:Y:S01]  /*30df0*/  @P1 FMUL R23, R23, 0.25 ;  /* 0x3e80000017171820 */ /* 0x000fe20000400000 */
[----:B------:R1:W-:Y:S01]  /*30e00*/  STL [R1+0x1684], R5 ;  /* 0x0016840501007387 */ /* 0x0003e20000100800 */
[----:B------:R-:W-:Y:S02]  /*30e10*/  @P1 FMUL R15, R15, 0.25 ;  /* 0x3e8000000f0f1820 */ /* 0x000fe40000400000 */
[----:B------:R-:W-:Y:S01]  /*30e20*/  @P1 FMUL R24, R24, 0.25 ;  /* 0x3e80000018181820 */ /* 0x000fe20000400000 */
[----:B------:R-:W-:Y:S01]  /*30e30*/  STL [R1+0x1688], R4 ;  /* 0x0016880401007387 */ /* 0x000fe20000100800 */
[----:B------:R-:W-:-:S02]  /*30e40*/  @P1 FMUL R14, R14, 0.25 ;  /* 0x3e8000000e0e1820 */ /* 0x000fc40000400000 */
[----:B------:R-:W-:Y:S01]  /*30e50*/  @P1 FMUL R22, R22, 0.25 ;  /* 0x3e80000016161820 */ /* 0x000fe20000400000 */
[----:B------:R-:W-:Y:S01]  /*30e60*/  STL [R1+0x168c], R13 ;  /* 0x00168c0d01007387 */ /* 0x000fe20000100800 */
[----:B------:R-:W-:Y:S02]  /*30e70*/  @P1 FMUL R25, R25, 0.25 ;  /* 0x3e80000019191820 */ /* 0x000fe40000400000 */
[----:B------:R-:W-:Y:S01]  /*30e80*/  @P1 FMUL R26, R26, 0.25 ;  /* 0x3e8000001a1a1820 */ /* 0x000fe20000400000 */
[----:B------:R-:W-:Y:S04]  /*30e90*/  STL [R1+0x1690], R23 ;  /* 0x0016901701007387 */ /* 0x000fe80000100800 */
[----:B------:R-:W-:Y:S04]  /*30ea0*/  STL [R1+0x1694], R15 ;  /* 0x0016940f01007387 */ /* 0x000fe80000100800 */
[----:B------:R-:W-:Y:S04]  /*30eb0*/  STL [R1+0x1698], R24 ;  /* 0x0016981801007387 */ /* 0x000fe80000100800 */
[----:B------:R-:W-:Y:S01]  /*30ec0*/  STL [R1+0x169c], R14 ;  /* 0x00169c0e01007387 */ /* 0x000fe20000100800 */
[----:B------:R-:W-:-:S03]  /*30ed0*/  LOP3.LUT P2, RZ, R3, 0x20, RZ, 0xc0, !PT ;  /* 0x0000002003ff7812 */ /* 0x000fc6000784c0ff */
[----:B------:R-:W-:Y:S01]  /*30ee0*/  STL [R1+0x16a0], R22 ;  /* 0x0016a01601007387 */ /* 0x000fe20000100800 */
[----:B0-----:R-:W-:-:S03]  /*30ef0*/  IMAD.SHL.U32 R10, R18, 0x1000, RZ ;  /* 0x00001000120a7824 */ /* 0x001fc600078e00ff */
[----:B------:R-:W-:Y:S01]  /*30f00*/  STL [R1+0x16a8], R25 ;  /* 0x0016a81901007387 */ /* 0x000fe20000100800 */
[----:B------:R-:W0:Y:S03]  /*30f10*/  MUFU.RCP R29, R29 ;  /* 0x0000001d001d7308 */ /* 0x000e260000001000 */
[----:B------:R-:W-:Y:S04]  /*30f20*/  STL [R1+0x16ac], R26 ;  /* 0x0016ac1a01007387 */ /* 0x000fe80000100800 */
[----:B------:R0:W-:Y:S01]  /*30f30*/  STL [R1+0x1450], R3 ;  /* 0x0014500301007387 */ /* 0x0001e20000100800 */
[----:B-1----:R-:W-:Y:S02]  /*30f40*/  LOP3.LUT R5, R10, 0x6000, RZ, 0xc0, !PT ;  /* 0x000060000a057812 */ /* 0x002fe400078ec0ff */
[----:B0-----:R-:W-:-:S02]  /*30f50*/  LOP3.LUT R3, R18, 0x7f, RZ, 0xc0, !PT ;  /* 0x0000007f12037812 */ /* 0x001fc400078ec0ff */
[----:B------:R-:W5:Y:S04]  /*30f60*/  LDL.LU R18, [R1+0x67c] ;  /* 0x00067c0001127983 */ /* 0x000f680000300800 */
[----:B------:R-:W5:Y:S04]  /*30f70*/  LDL.LU R9, [R1+0x688] ;  /* 0x0006880001097983 */ /* 0x000f680000300800 */
[----:B------:R-:W5:Y:S01]  /*30f80*/  LDL.LU R10, [R1+0x68c] ;  /* 0x00068c00010a7983 */ /* 0x000f620000300800 */
[C---:B------:R-:W-:Y:S02]  /*30f90*/  LEA R4, R3.reuse, R5, 0x4 ;  /* 0x0000000503047211 */ /* 0x040fe400078e20ff */
[----:B------:R-:W-:Y:S01]  /*30fa0*/  ISETP.GE.U32.AND P1, PT, R3, 0x40, PT ;  /* 0x000000400300780c */ /* 0x000fe20003f26070 */
[----:B------:R2:W-:Y:S01]  /*30fb0*/  STL [R1+0x15c0], R3 ;  /* 0x0015c00301007387 */ /* 0x0005e20000100800 */
[----:B------:R-:W-:-:S02]  /*30fc0*/  FMUL R2, R29, R2 ;  /* 0x000000021d027220 */ /* 0x000fc40000400000 */
[C---:B--2---:R-:W-:Y:S02]  /*30fd0*/  FMUL R3, R29.reuse, R11 ;  /* 0x0000000b1d037220 */ /* 0x044fe40000400000 */
[----:B---3--:R-:W-:-:S05]  /*30fe0*/  FMUL R4, R29, R6 ;  /* 0x000000061d047220 */ /* 0x008fca0000400000 */
[----:B------:R-:W-:Y:S04]  /*30ff0*/  STL [R1+0x3e8], R4 ;  /* 0x0003e80401007387 */ /* 0x000fe80000100800 */
[----:B------:R-:W2:Y:S04]  /*31000*/  LDL.LU R11, [R1+0x700] ;  /* 0x00070000010b7983 */ /* 0x000ea80000300800 */
[----:B------:R0:W-:Y:S04]  /*31010*/  STL [R1+0x3e4], R3 ;  /* 0x0003e40301007387 */ /* 0x0001e80000100800 */
[----:B------:R1:W-:Y:S01]  /*31020*/  STL [R1+0x1534], R2 ;  /* 0x0015340201007387 */ /* 0x0003e20000100800 */
[----:B0-----:R-:W-:-:S03]  /*31030*/  FMUL R3, R29, R16 ;  /* 0x000000101d037220 */ /* 0x001fc60000400000 */
[----:B------:R-:W3:Y:S01]  /*31040*/  LDL.LU R16, [R1+0x704] ;  /* 0x0007040001107983 */ /* 0x000ee20000300800 */
[----:B-1----:R-:W-:-:S05]  /*31050*/  FMUL R2, R29, R7 ;  /* 0x000000071d027220 */ /* 0x002fca0000400000 */
[----:B------:R0:W-:Y:S04]  /*31060*/  STL [R1+0x3dc], R2 ;  /* 0x0003dc0201007387 */ /* 0x0001e80000100800 */
[----:B------:R4:W-:Y:S01]  /*31070*/  STL [R1+0x3d8], R3 ;  /* 0x0003d80301007387 */ /* 0x0009e20000100800 */
[----:B0-----:R-:W-:-:S03]  /*31080*/  FMUL R2, R29, R19 ;  /* 0x000000131d027220 */ /* 0x001fc60000400000 */
[----:B------:R-:W3:Y:S01]  /*31090*/  LDL.LU R19, [R1+0x708] ;  /* 0x0007080001137983 */ /* 0x000ee20000300800 */
[----:B----4-:R-:W-:-:S03]  /*310a0*/  FMUL R3, R29, R21 ;  /* 0x000000151d037220 */ /* 0x010fc60000400000 */
[----:B------:R0:W-:Y:S01]  /*310b0*/  STL [R1+0x3d4], R2 ;  /* 0x0003d40201007387 */ /* 0x0001e20000100800 */
[----:B------:R-:W-:-:S03]  /*310c0*/  FMUL R4, R29, R8 ;  /* 0x000000081d047220 */ /* 0x000fc60000400000 */
[----:B------:R1:W-:Y:S04]  /*310d0*/  STL [R1+0x3d0], R3 ;  /* 0x0003d00301007387 */ /* 0x0003e80000100800 */
[----:B------:R-:W4:Y:S01]  /*310e0*/  LDL.LU R21, [R1+0x70c] ;  /* 0x00070c0001157983 */ /* 0x000f220000300800 */
[----:B0-----:R-:W-:-:S03]  /*310f0*/  FMUL R2, R29, R12 ;  /* 0x0000000c1d027220 */ /* 0x001fc60000400000 */
[----:B------:R-:W4:Y:S01]  /*31100*/  LDL.LU R12, [R1+0x710] ;  /* 0x00071000010c7983 */ /* 0x000f220000300800 */
[----:B-1----:R-:W-:-:S03]  /*31110*/  FMUL R3, R29, R17 ;  /* 0x000000111d037220 */ /* 0x002fc60000400000 */
[----:B------:R0:W-:Y:S04]  /*31120*/  STL [R1+0x3cc], R2 ;  /* 0x0003cc0201007387 */ /* 0x0001e80000100800 */
[----:B------:R-:W-:Y:S04]  /*31130*/  STL [R1+0x3c8], R4 ;  /* 0x0003c80401007387 */ /* 0x000fe80000100800 */
[----:B------:R-:W4:Y:S01]  /*31140*/  LDL.LU R14, [R1+0x714] ;  /* 0x00071400010e7983 */ /* 0x000f220000300800 */
[----:B0-----:R-:W-:-:S03]  /*31150*/  FMUL R2, R29, R28 ;  /* 0x0000001c1d027220 */ /* 0x001fc60000400000 */
[----:B------:R-:W-:Y:S04]  /*31160*/  STL [R1+0x3c0], R3 ;  /* 0x0003c00301007387 */ /* 0x000fe80000100800 */
[----:B------:R-:W4:Y:S04]  /*31170*/  LDL.LU R24, [R1+0x718] ;  /* 0x0007180001187983 */ /* 0x000f280000300800 */
[----:B------:R5:W-:Y:S04]  /*31180*/  STL [R1+0x3c4], R2 ;  /* 0x0003c40201007387 */ /* 0x000be80000100800 */
[----:B------:R-:W4:Y:S04]  /*31190*/  LDL.LU R28, [R1+0x71c] ;  /* 0x00071c00011c7983 */ /* 0x000f280000300800 */
[----:B------:R-:W4:Y:S01]  /*311a0*/  LDL.LU R17, [R1+0x720] ;  /* 0x0007200001117983 */ /* 0x000f220000300800 */
[----:B-----5:R-:W-:-:S03]  /*311b0*/  FMUL R2, R29, R20 ;  /* 0x000000141d027220 */ /* 0x020fc60000400000 */
[----:B------:R-:W5:Y:S01]  /*311c0*/  LDL.LU R20, [R1+0x724] ;  /* 0x0007240001147983 */ /* 0x000f620000300800 */
[----:B------:R-:W-:-:S03]  /*311d0*/  FMUL R3, R29, R9 ;  /* 0x000000091d037220 */ /* 0x000fc60000400000 */
[----:B------:R0:W-:Y:S02]  /*311e0*/  STL [R1+0x3bc], R2 ;  /* 0x0003bc0201007387 */ /* 0x0001e40000100800 */
[C---:B0-----:R-:W-:Y:S02]  /*311f0*/  FMUL R2, R29.reuse, R18 ;  /* 0x000000121d027220 */ /* 0x041fe40000400000 */
[----:B------:R-:W5:Y:S04]  /*31200*/  LDL.LU R18, [R1+0x728] ;  /* 0x0007280001127983 */ /* 0x000f680000300800 */
[----:B------:R0:W-:Y:S04]  /*31210*/  STL [R1+0x3b8], R2 ;  /* 0x0003b80201007387 */ /* 0x0001e80000100800 */
[----:B------:R-:W5:Y:S04]  /*31220*/  LDL.LU R15, [R1+0x72c] ;  /* 0x00072c00010f7983 */ /* 0x000f680000300800 */
[----:B------:R-:W-:Y:S01]  /*31230*/  STL [R1+0x3b4], R3 ;  /* 0x0003b40301007387 */ /* 0x000fe20000100800 */
[----:B0-----:R-:W-:-:S03]  /*31240*/  FMUL R2, R29, R10 ;  /* 0x0000000a1d027220 */ /* 0x001fc60000400000 */
[----:B------:R-:W5:Y:S04]  /*31250*/  LDL.LU R23, [R1+0x730] ;  /* 0x0007300001177983 */ /* 0x000f680000300800 */
[----:B------:R2:W-:Y:S04]  /*31260*/  STL [R1+0x3b0], R2 ;  /* 0x0003b00201007387 */ /* 0x0005e80000100800 */
[----:B------:R-:W5:Y:S04]  /*31270*/  LDL.LU R13, [R1+0x734] ;  /* 0x00073400010d7983 */ /* 0x000f680000300800 */
[----:B------:R-:W5:Y:S04]  /*31280*/  LDL.LU R4, [R1+0x738] ;  /* 0x0007380001047983 */ /* 0x000f680000300800 */
[----:B------:R-:W5:Y:S04]  /*31290*/  LDL.LU R5, [R1+0x73c] ;  /* 0x00073c0001057983 */ /* 0x000f680000300800 */
[----:B------:R-:W5:Y:S04]  /*312a0*/  LDL.LU R6, [R1+0x740] ;  /* 0x0007400001067983 */ /* 0x000f680000300800 */
[----:B------:R-:W5:Y:S04]  /*312b0*/  LDL.LU R7, [R1+0xec] ;  /* 0x0000ec0001077983 */ /* 0x000f680000300800 */
[----:B------:R-:W5:Y:S04]  /*312c0*/  LDL.LU R8, [R1+0x29c] ;  /* 0x00029c0001087983 */ /* 0x000f680000300800 */
[----:B------:R-:W5:Y:S01]  /*312d0*/  LDL.LU R9, [R1+0x2a0] ;  /* 0x0002a00001097983 */ /* 0x000f620000300800 */
[----:B--2---:R-:W-:-:S05]  /*312e0*/  FMUL R2, R29, R11 ;  /* 0x0000000b1d027220 */ /* 0x004fca0000400000 */
[----:B------:R3:W-:Y:S04]  /*312f0*/  STL [R1+0x153c], R2 ;  /* 0x00153c0201007387 */ /* 0x0007e80000100800 */
[----:B------:R-:W2:Y:S04]  /*31300*/  LDL.LU R10, [R1+0x2a8] ;  /* 0x0002a800010a7983 */ /* 0x000ea80000300800 */
[----:B------:R-:W2:Y:S01]  /*31310*/  LDL.LU R11, [R1+0x2ac] ;  /* 0x0002ac00010b7983 */ /* 0x000ea20000300800 */
[----:B---3--:R-:W-:-:S05]  /*31320*/  FMUL R2, R29, R16 ;  /* 0x000000101d027220 */ /* 0x008fca0000400000 */
[----:B------:R0:W-:Y:S02]  /*31330*/  STL [R1+0x318], R2 ;  /* 0x0003180201007387 */ /* 0x0001e40000100800 */
[C---:B0-----:R-:W-:Y:S02]  /*31340*/  FMUL R2, R29.reuse, R19 ;  /* 0x000000131d027220 */ /* 0x041fe40000400000 */
[----:B------:R-:W3:Y:S04]  /*31350*/  LDL.LU R19, [R1+0x2b0] ;  /* 0x0002b00001137983 */ /* 0x000ee80000300800 */
[----:B------:R0:W-:Y:S04]  /*31360*/  STL [R1+0x314], R2 ;  /* 0x0003140201007387 */ /* 0x0001e80000100800 */
[----:B------:R-:W3:Y:S01]  /*31370*/  LDL.LU R16, [R1+0x2b4] ;  /* 0x0002b40001107983 */ /* 0x000ee20000300800 */
[----:B----4-:R-:W-:-:S02]  /*31380*/  FMUL R3, R29, R21 ;  /* 0x000000151d037220 */ /* 0x010fc40000400000 */
[----:B0-----:R-:W-:-:S03]  /*31390*/  FMUL R2, R29, R12 ;  /* 0x0000000c1d027220 */ /* 0x001fc60000400000 */
[----:B------:R-:W-:Y:S04]  /*313a0*/  STL [R1+0x310], R3 ;  /* 0x0003100301007387 */ /* 0x000fe80000100800 */
[----:B------:R-:W4:Y:S04]  /*313b0*/  LDL.LU R21, [R1+0x2b8] ;  /* 0x0002b80001157983 */ /* 0x000f280000300800 */
[----:B------:R0:W-:Y:S01]  /*313c0*/  STL [R1+0x30c], R2 ;  /* 0x00030c0201007387 */ /* 0x0001e20000100800 */
[----:B------:R-:W-:-:S03]  /*313d0*/  FMUL R14, R29, R14 ;  /* 0x0000000e1d0e7220 */ /* 0x000fc60000400000 */
[----:B------:R-:W4:Y:S04]  /*313e0*/  LDL.LU R12, [R1+0x2bc] ;  /* 0x0002bc00010c7983 */ /* 0x000f280000300800 */
[----:B------:R-:W-:Y:S01]  /*313f0*/  STL [R1+0x308], R14 ;  /* 0x0003080e01007387 */ /* 0x000fe20000100800 */
[C---:B0-----:R-:W-:Y:S02]  /*31400*/  FMUL R2, R29.reuse, R24 ;  /* 0x000000181d027220 */ /* 0x041fe40000400000 */
[C---:B------:R-:W-:Y:S02]  /*31410*/  FMUL R3, R29.reuse, R28 ;  /* 0x0000001c1d037220 */ /* 0x040fe40000400000 */
[----:B------:R-:W4:Y:S04]  /*31420*/  LDL.LU R28, [R1+0x2c0] ;  /* 0x0002c000011c7983 */ /* 0x000f280000300800 */
[----:B------:R-:W-:Y:S04]  /*31430*/  STL [R1+0x304], R2 ;  /* 0x0003040201007387 */ /* 0x000fe80000100800 */
[----:B------:R5:W-:Y:S02]  /*31440*/  STL [R1+0x300], R3 ;  /* 0x0003000301007387 */ /* 0x000be40000100800 */
[----:B-----5:R-:W-:-:S02]  /*31450*/  FMUL R3, R29, R20 ;  /* 0x000000141d037220 */ /* 0x020fc40000400000 */
[----:B------:R-:W5:Y:S01]  /*31460*/  LDL.LU R20, [R1+0x2c4] ;  /* 0x0002c40001147983 */ /* 0x000f620000300800 */
[----:B------:R-:W-:-:S05]  /*31470*/  FMUL R2, R29, R17 ;  /* 0x000000111d027220 */ /* 0x000fca0000400000 */
[----:B------:R0:W-:Y:S04]  /*31480*/  STL [R1+0x2fc], R2 ;  /* 0x0002fc0201007387 */ /* 0x0001e80000100800 */
[----:B------:R1:W-:Y:S04]  /*31490*/  STL [R1+0x2f8], R3 ;  /* 0x0002f80301007387 */ /* 0x0003e80000100800 */
[----:B------:R-:W5:Y:S01]  /*314a0*/  LDL.LU R17, [R1+0x2c8] ;  /* 0x0002c80001117983 */ /* 0x000f620000300800 */
[C---:B0-----:R-:W-:Y:S01]  /*314b0*/  FMUL R2, R29.reuse, R18 ;  /* 0x000000121d027220 */ /* 0x041fe20000400000 */
[----:B------:R-:W0:Y:S02]  /*314c0*/  MUFU.RCP R27, R27 ;  /* 0x0000001b001b7308 */ /* 0x000e240000001000 */
[----:B------:R-:W5:Y:S01]  /*314d0*/  LDL.LU R18, [R1+0x2cc] ;  /* 0x0002cc0001127983 */ /* 0x000f620000300800 */
[----:B------:R-:W-:-:S03]  /*314e0*/  FMUL R14, R29, R15 ;  /* 0x0000000f1d0e7220 */ /* 0x000fc60000400000 */
[----:B------:R0:W-:Y:S01]  /*314f0*/  STL [R1+0x2f4], R2 ;  /* 0x0002f40201007387 */ /* 0x0001e20000100800 */
[----:B-1----:R-:W-:-:S03]  /*31500*/  FMUL R3, R29, R13 ;  /* 0x0000000d1d037220 */ /* 0x002fc60000400000 */
[----:B------:R-:W-:Y:S01]  /*31510*/  STL [R1+0x2f0], R14 ;  /* 0x0002f00e01007387 */ /* 0x000fe20000100800 */
[C---:B0-----:R-:W-:Y:S02]  /*31520*/  FMUL R2, R29.reuse, R23 ;  /* 0x000000171d027220 */ /* 0x041fe40000400000 */
[----:B------:R-:W-:-:S03]  /*31530*/  FMUL R4, R29, R4 ;  /* 0x000000041d047220 */ /* 0x000fc60000400000 */
[----:B------:R0:W-:Y:S04]  /*31540*/  STL [R1+0x2ec], R2 ;  /* 0x0002ec0201007387 */ /* 0x0001e80000100800 */
[----:B------:R1:W-:Y:S01]  /*31550*/  STL [R1+0x2e8], R3 ;  /* 0x0002e80301007387 */ /* 0x0003e20000100800 */
[----:B0-----:R-:W-:-:S03]  /*31560*/  FMUL R2, R29, R5 ;  /* 0x000000051d027220 */ /* 0x001fc60000400000 */
[----:B------:R-:W-:Y:S01]  /*31570*/  STL [R1+0x2e4], R4 ;  /* 0x0002e40401007387 */ /* 0x000fe20000100800 */
[----:B-1----:R-:W-:-:S03]  /*31580*/  FMUL R3, R29, R6 ;  /* 0x000000061d037220 */ /* 0x002fc60000400000 */
[----:B------:R0:W-:Y:S01]  /*31590*/  STL [R1+0x2e0], R2 ;  /* 0x0002e00201007387 */ /* 0x0001e20000100800 */
[----:B------:R-:W-:-:S03]  /*315a0*/  FMUL R0, R27, R0 ;  /* 0x000000001b007220 */ /* 0x000fc60000400000 */
[----:B------:R-:W-:Y:S01]  /*315b0*/  STL [R1+0x2dc], R3 ;  /* 0x0002dc0301007387 */ /* 0x000fe20000100800 */
[----:B0-----:R-:W-:-:S05]  /*315c0*/  FMUL R2, R27, R8 ;  /* 0x000000081b027220 */ /* 0x001fca0000400000 */
[----:B------:R0:W-:Y:S04]  /*315d0*/  STL [R1+0x1540], R2 ;  /* 0x0015400201007387 */ /* 0x0001e80000100800 */
[----:B------:R2:W-:Y:S01]  /*315e0*/  STL [R1+0x1544], R0 ;  /* 0x0015440001007387 */ /* 0x0005e20000100800 */
[----:B0-----:R-:W-:-:S05]  /*315f0*/  FMUL R2, R27, R9 ;  /* 0x000000091b027220 */ /* 0x001fca0000400000 */
[----:B------:R0:W-:Y:S01]  /*31600*/  STL [R1+0x3a4], R2 ;  /* 0x0003a40201007387 */ /* 0x0001e20000100800 */
[C---:B--2---:R-:W-:Y:S02]  /*31610*/  FMUL R0, R27.reuse, R10 ;  /* 0x0000000a1b007220 */ /* 0x044fe40000400000 */
[----:B0-----:R-:W-:-:S05]  /*31620*/  FMUL R2, R27, R11 ;  /* 0x0000000b1b027220 */ /* 0x001fca0000400000 */
[----:B------:R-:W-:Y:S04]  /*31630*/  STL [R1+0x1548], R2 ;  /* 0x0015480201007387 */ /* 0x000fe80000100800 */
[----:B------:R3:W-:Y:S02]  /*31640*/  STL [R1+0x38c], R0 ;  /* 0x00038c0001007387 */ /* 0x0007e40000100800 */
[C---:B---3--:R-:W-:Y:S02]  /*31650*/  FMUL R0, R27.reuse, R19 ;  /* 0x000000131b007220 */ /* 0x048fe40000400000 */
[----:B------:R-:W2:Y:S01]  /*31660*/  LDL.LU R19, [R1+0x390] ;  /* 0x0003900001137983 */ /* 0x000ea20000300800 */
[----:B------:R-:W-:-:S03]  /*31670*/  FMUL R3, R27, R16 ;  /* 0x000000101b037220 */ /* 0x000fc60000400000 */
[----:B------:R4:W-:Y:S04]  /*31680*/  STL [R1+0x154c], R0 ;  /* 0x00154c0001007387 */ /* 0x0009e80000100800 */
[----:B------:R-:W-:Y:S01]  /*31690*/  STL [R1+0x380], R3 ;  /* 0x0003800301007387 */ /* 0x000fe20000100800 */
[----:B----4-:R-:W-:-:S03]  /*316a0*/  FMUL R0, R27, R21 ;  /* 0x000000151b007220 */ /* 0x010fc60000400000 */
[----:B------:R-:W3:Y:S04]  /*316b0*/  LDL.LU R21, [R1+0x394] ;  /* 0x0003940001157983 */ /* 0x000ee80000300800 */
[----:B------:R0:W-:Y:S01]  /*316c0*/  STL [R1+0x37c], R0 ;  /* 0x00037c0001007387 */ /* 0x0001e20000100800 */
[----:B------:R-:W-:-:S03]  /*316d0*/  FMUL R2, R27, R12 ;  /* 0x0000000c1b027220 */ /* 0x000fc60000400000 */
[----:B------:R-:W4:Y:S04]  /*316e0*/  LDL.LU R12, [R1+0x398] ;  /* 0x00039800010c7983 */ /* 0x000f280000300800 */
[----:B------:R5:W-:Y:S01]  /*316f0*/  STL [R1+0x1550], R2 ;  /* 0x0015500201007387 */ /* 0x000be20000100800 */
[----:B0-----:R-:W-:-:S03]  /*31700*/  FMUL R0, R27, R28 ;  /* 0x0000001c1b007220 */ /* 0x001fc60000400000 */
[----:B------:R-:W4:Y:S04]  /*31710*/  LDL.LU R28, [R1+0x39c] ;  /* 0x00039c00011c7983 */ /* 0x000f280000300800 */
[----:B------:R0:W-:Y:S01]  /*31720*/  STL [R1+0x1554], R0 ;  /* 0x0015540001007387 */ /* 0x0001e20000100800 */
[----:B-----5:R-:W-:-:S03]  /*31730*/  FMUL R2, R27, R20 ;  /* 0x000000141b027220 */ /* 0x020fc60000400000 */
[----:B------:R-:W5:Y:S04]  /*31740*/  LDL.LU R20, [R1+0x4d0] ;  /* 0x0004d00001147983 */ /* 0x000f680000300800 */
[----:B------:R1:W-:Y:S04]  /*31750*/  STL [R1+0x370], R2 ;  /* 0x0003700201007387 */ /* 0x0003e80000100800 */
[----:B------:R-:W5:Y:S01]  /*31760*/  LDL.LU R26, [R1+0x4e0] ;  /* 0x0004e000011a7983 */ /* 0x000f620000300800 */
[----:B0-----:R-:W-:-:S05]  /*31770*/  FMUL R0, R27, R17 ;  /* 0x000000111b007220 */ /* 0x001fca0000400000 */
[----:B------:R2:W-:Y:S04]  /*31780*/  STL [R1+0x36c], R0 ;  /* 0x00036c0001007387 */ /* 0x0005e80000100800 */
[----:B------:R-:W5:Y:S01]  /*31790*/  LDL.LU R25, [R1+0x4f0] ;  /* 0x0004f00001197983 */ /* 0x000f620000300800 */
[----:B-1----:R-:W-:-:S03]  /*317a0*/  FMUL R2, R27, R18 ;  /* 0x000000121b027220 */ /* 0x002fc60000400000 */
        /* <DEDUP_REMOVED lines=9> */
[----:B------:R0:W1:Y:S03]  /*31840*/  MUFU.RCP R29, R7 ;  /* 0x00000007001d7308 */ /* 0x0000660000001000 */
[----:B------:R-:W5:Y:S04]  /*31850*/  LDL.LU R6, [R1+0x608] ;  /* 0x0006080001067983 */ /* 0x000f680000300800 */
[----:B0-----:R-:W5:Y:S04]  /*31860*/  LDL.LU R7, [R1+0x60c] ;  /* 0x00060c0001077983 */ /* 0x001f680000300800 */
[----:B------:R-:W5:Y:S04]  /*31870*/  LDL.LU R8, [R1+0x618] ;  /* 0x0006180001087983 */ /* 0x000f680000300800 */
[----:B------:R-:W5:Y:S04]  /*31880*/  LDL.LU R9, [R1+0xf0] ;  /* 0x0000f00001097983 */ /* 0x000f680000300800 */
[----:B------:R-:W1:Y:S04]  /*31890*/  LDL.LU R10, [R1+0x21c] ;  /* 0x00021c00010a7983 */ /* 0x000e680000300800 */
[----:B------:R-:W-:Y:S04]  /*318a0*/  STL [R1+0x1558], R2 ;  /* 0x0015580201007387 */ /* 0x000fe80000100800 */
[----:B------:R-:W5:Y:S01]  /*318b0*/  LDL.LU R11, [R1+0x220] ;  /* 0x00022000010b7983 */ /* 0x000f620000300800 */
[----:B--2---:R-:W-:-:S03]  /*318c0*/  FMUL R0, R27, R19 ;  /* 0x000000131b007220 */ /* 0x004fc60000400000 */
[----:B------:R-:W2:Y:S04]  /*318d0*/  LDL.LU R19, [R1+0x224] ;  /* 0x0002240001137983 */ /* 0x000ea80000300800 */
[----:B------:R3:W-:Y:S02]  /*318e0*/  STL [R1+0x155c], R0 ;  /* 0x00155c0001007387 */ /* 0x0007e40000100800 */
[C---:B---3--:R-:W-:Y:S02]  /*318f0*/  FMUL R0, R27.reuse, R21 ;  /* 0x000000151b007220 */ /* 0x048fe40000400000 */
[----:B------:R-:W3:Y:S04]  /*31900*/  LDL.LU R21, [R1+0x228] ;  /* 0x0002280001157983 */ /* 0x000ee80000300800 */
[----:B------:R0:W-:Y:S01]  /*31910*/  STL [R1+0x360], R0 ;  /* 0x0003600001007387 */ /* 0x0001e20000100800 */
[----:B----4-:R-:W-:-:S03]  /*31920*/  FMUL R2, R27, R12 ;  /* 0x0000000c1b027220 */ /* 0x010fc60000400000 */
[----:B------:R-:W4:Y:S04]  /*31930*/  LDL.LU R12, [R1+0x22c] ;  /* 0x00022c00010c7983 */ /* 0x000f280000300800 */
[----:B------:R-:W-:Y:S04]  /*31940*/  STL [R1+0x35c], R2 ;  /* 0x00035c0201007387 */ /* 0x000fe80000100800 */
[----:B------:R-:W4:Y:S01]  /*31950*/  LDL.LU R16, [R1+0x230] ;  /* 0x0002300001107983 */ /* 0x000f220000300800 */
[----:B0-----:R-:W-:-:S03]  /*31960*/  FMUL R0, R27, R28 ;  /* 0x0000001c1b007220 */ /* 0x001fc60000400000 */
[----:B------:R-:W4:Y:S04]  /*31970*/  LDL.LU R28, [R1+0x234] ;  /* 0x00023400011c7983 */ /* 0x000f280000300800 */
[----:B------:R5:W-:Y:S04]  /*31980*/  STL [R1+0x2d8], R0 ;  /* 0x0002d80001007387 */ /* 0x000be80000100800 */
[----:B------:R-:W4:Y:S01]  /*31990*/  LDL.LU R17, [R1+0x238] ;  /* 0x0002380001117983 */ /* 0x000f220000300800 */
[----:B-----5:R-:W-:-:S03]  /*319a0*/  FMUL R0, R27, R20 ;  /* 0x000000141b007220 */ /* 0x020fc60000400000 */
[----:B------:R-:W5:Y:S01]  /*319b0*/  LDL.LU R20, [R1+0x23c] ;  /* 0x00023c0001147983 */ /* 0x000f620000300800 */
[----:B------:R-:W-:-:S03]  /*319c0*/  FMUL R2, R27, R26 ;  /* 0x0000001a1b027220 */ /* 0x000fc60000400000 */
[----:B------:R0:W-:Y:S04]  /*319d0*/  STL [R1+0x2d4], R0 ;  /* 0x0002d40001007387 */ /* 0x0001e80000100800 */
[----:B------:R0:W-:Y:S01]  /*319e0*/  STL [R1+0x2d0], R2 ;  /* 0x0002d00201007387 */ /* 0x0001e20000100800 */
[C---:B------:R-:W-:Y:S02]  /*319f0*/  FMUL R3, R27.reuse, R25 ;  /* 0x000000191b037220 */ /* 0x040fe40000400000 */
[----:B0-----:R-:W-:-:S03]  /*31a00*/  FMUL R0, R27, R22 ;  /* 0x000000161b007220 */ /* 0x001fc60000400000 */
[----:B------:R0:W-:Y:S01]  /*31a10*/  STL [R1+0x2cc], R3 ;  /* 0x0002cc0301007387 */ /* 0x0001e20000100800 */
[----:B------:R-:W-:-:S03]  /*31a20*/  FMUL R2, R27, R18 ;  /* 0x000000121b027220 */ /* 0x000fc60000400000 */
[----:B------:R-:W5:Y:S04]  /*31a30*/  LDL.LU R18, [R1+0x240] ;  /* 0x0002400001127983 */ /* 0x000f680000300800 */
[----:B------:R0:W-:Y:S02]  /*31a40*/  STL [R1+0x2c8], R0 ;  /* 0x0002c80001007387 */ /* 0x0001e40000100800 */
[C---:B0-----:R-:W-:Y:S02]  /*31a50*/  FMUL R3, R27.reuse, R24 ;  /* 0x000000181b037220 */ /* 0x041fe40000400000 */
[----:B------:R0:W-:Y:S01]  /*31a60*/  STL [R1+0x2c4], R2 ;  /* 0x0002c40201007387 */ /* 0x0001e20000100800 */
[C---:B------:R-:W-:Y:S02]  /*31a70*/  FMUL R0, R27.reuse, R14 ;  /* 0x0000000e1b007220 */ /* 0x040fe40000400000 */
[----:B0-----:R-:W-:-:S03]  /*31a80*/  FMUL R2, R27, R15 ;  /* 0x0000000f1b027220 */ /* 0x001fc60000400000 */
[----:B------:R0:W-:Y:S04]  /*31a90*/  STL [R1+0x2c0], R0 ;  /* 0x0002c00001007387 */ /* 0x0001e80000100800 */
[----:B------:R0:W-:Y:S02]  /*31aa0*/  STL [R1+0x2bc], R3 ;  /* 0x0002bc0301007387 */ /* 0x0001e40000100800 */
[C---:B0-----:R-:W-:Y:S02]  /*31ab0*/  FMUL R0, R27.reuse, R23 ;  /* 0x000000171b007220 */ /* 0x041fe40000400000 */
[----:B------:R0:W-:Y:S01]  /*31ac0*/  STL [R1+0x2b8], R2 ;  /* 0x0002b80201007387 */ /* 0x0001e20000100800 */
[----:B------:R-:W-:-:S03]  /*31ad0*/  FMUL R3, R27, R13 ;  /* 0x0000000d1b037220 */ /* 0x000fc60000400000 */
[----:B------:R0:W-:Y:S02]  /*31ae0*/  STL [R1+0x2b4], R0 ;  /* 0x0002b40001007387 */ /* 0x0001e40000100800 */
[C---:B0-----:R-:W-:Y:S02]  /*31af0*/  FMUL R2, R27.reuse, R4 ;  /* 0x000000041b027220 */ /* 0x041fe40000400000 */
[----:B------:R0:W-:Y:S01]  /*31b00*/  STL [R1+0x2b0], R3 ;  /* 0x0002b00301007387 */ /* 0x0001e20000100800 */
[----:B------:R-:W-:-:S03]  /*31b10*/  FMUL R0, R27, R5 ;  /* 0x000000051b007220 */ /* 0x000fc60000400000 */
[----:B------:R1:W-:Y:S04]  /*31b20*/  STL [R1+0x2ac], R2 ;  /* 0x0002ac0201007387 */ /* 0x0003e80000100800 */
[----:B------:R1:W-:Y:S01]  /*31b30*/  STL [R1+0x2a8], R0 ;  /* 0x0002a80001007387 */ /* 0x0003e20000100800 */
[C---:B0-----:R-:W-:Y:S02]  /*31b40*/  FMUL R3, R27.reuse, R6 ;  /* 0x000000061b037220 */ /* 0x041fe40000400000 */
[----:B-1----:R-:W-:-:S03]  /*31b50*/  FMUL R2, R27, R7 ;  /* 0x000000071b027220 */ /* 0x002fc60000400000 */
[----:B------:R-:W-:Y:S01]  /*31b60*/  STL [R1+0x2a4], R3 ;  /* 0x0002a40301007387 */ /* 0x000fe20000100800 */
[----:B------:R-:W-:-:S03]  /*31b70*/  FMUL R0, R27, R8 ;  /* 0x000000081b007220 */ /* 0x000fc60000400000 */
[----:B------:R0:W-:Y:S04]  /*31b80*/  STL [R1+0x2a0], R2 ;  /* 0x0002a00201007387 */ /* 0x0001e80000100800 */
[----:B------:R1:W-:Y:S01]  /*31b90*/  STL [R1+0x29c], R0 ;  /* 0x00029c0001007387 */ /* 0x0003e20000100800 */
[C---:B0-----:R-:W-:Y:S02]  /*31ba0*/  FMUL R2, R29.reuse, R10 ;  /* 0x0000000a1d027220 */ /* 0x041fe40000400000 */
[----:B-1----:R-:W-:-:S03]  /*31bb0*/  FMUL R0, R29, R11 ;  /* 0x0000000b1d007220 */ /* 0x002fc60000400000 */
[----:B------:R-:W-:Y:S04]  /*31bc0*/  STL [R1+0x1560], R2 ;  /* 0x0015600201007387 */ /* 0x000fe80000100800 */
[----:B------:R2:W-:Y:S02]  /*31bd0*/  STL [R1+0x1564], R0 ;  /* 0x0015640001007387 */ /* 0x0005e40000100800 */
[C---:B--2---:R-:W-:Y:S02]  /*31be0*/  FMUL R0, R29.reuse, R19 ;  /* 0x000000131d007220 */ /* 0x044fe40000400000 */
[----:B------:R-:W2:Y:S04]  /*31bf0*/  LDL.LU R19, [R1+0x244] ;  /* 0x0002440001137983 */ /* 0x000ea80000300800 */
[----:B------:R4:W-:Y:S01]  /*31c00*/  STL [R1+0x350], R0 ;  /* 0x0003500001007387 */ /* 0x0009e20000100800 */
[----:B---3--:R-:W-:-:S03]  /*31c10*/  FMUL R2, R29, R21 ;  /* 0x000000151d027220 */ /* 0x008fc60000400000 */
[----:B------:R-:W3:Y:S04]  /*31c20*/  LDL.LU R21, [R1+0x248] ;  /* 0x0002480001157983 */ /* 0x000ee80000300800 */
[----:B------:R0:W-:Y:S01]  /*31c30*/  STL [R1+0x34c], R2 ;  /* 0x00034c0201007387 */ /* 0x0001e20000100800 */
[----:B----4-:R-:W-:-:S03]  /*31c40*/  FMUL R0, R29, R12 ;  /* 0x0000000c1d007220 */ /* 0x010fc60000400000 */
[----:B------:R-:W4:Y:S04]  /*31c50*/  LDL.LU R12, [R1+0x24c] ;  /* 0x00024c00010c7983 */ /* 0x000f280000300800 */
[----:B------:R1:W-:Y:S01]  /*31c60*/  STL [R1+0x348], R0 ;  /* 0x0003480001007387 */ /* 0x0003e20000100800 */
[C---:B0-----:R-:W-:Y:S02]  /*31c70*/  FMUL R2, R29.reuse, R16 ;  /* 0x000000101d027220 */ /* 0x041fe40000400000 */
[C---:B-1----:R-:W-:Y:S02]  /*31c80*/  FMUL R0, R29.reuse, R28 ;  /* 0x0000001c1d007220 */ /* 0x042fe40000400000 */
[----:B------:R-:W4:Y:S04]  /*31c90*/  LDL.LU R28, [R1+0x250] ;  /* 0x00025000011c7983 */ /* 0x000f280000300800 */
[----:B------:R0:W-:Y:S01]  /*31ca0*/  STL [R1+0x344], R2 ;  /* 0x0003440201007387 */ /* 0x0001e20000100800 */
[----:B------:R-:W-:-:S03]  /*31cb0*/  FMUL R3, R29, R17 ;  /* 0x000000111d037220 */ /* 0x000fc60000400000 */
[----:B------:R5:W-:Y:S04]  /*31cc0*/  STL [R1+0x340], R0 ;  /* 0x0003400001007387 */ /* 0x000be80000100800 */
[----:B0-----:R-:W4:Y:S01]  /*31cd0*/  LDL.LU R2, [R1+0x254] ;  /* 0x0002540001027983 */ /* 0x001f220000300800 */
[----:B-----5:R-:W-:-:S03]  /*31ce0*/  FMUL R0, R29, R20 ;  /* 0x000000141d007220 */ /* 0x020fc60000400000 */
[----:B------:R0:W-:Y:S04]  /*31cf0*/  STL [R1+0x33c], R3 ;  /* 0x00033c0301007387 */ /* 0x0001e80000100800 */
[----:B0-----:R-:W5:Y:S04]  /*31d00*/  LDL.LU R3, [R1+0x258] ;  /* 0x0002580001037983 */ /* 0x001f680000300800 */
[----:B------:R0:W-:Y:S04]  /*31d10*/  STL [R1+0x338], R0 ;  /* 0x0003380001007387 */ /* 0x0001e80000100800 */
[----:B------:R-:W5:Y:S04]  /*31d20*/  LDL.LU R26, [R1+0x25c] ;  /* 0x00025c00011a7983 */ /* 0x000f680000300800 */
[----:B------:R-:W5:Y:S04]  /*31d30*/  LDL.LU R20, [R1+0x260] ;  /* 0x0002600001147983 */ /* 0x000f680000300800 */
[----:B------:R-:W5:Y:S01]  /*31d40*/  LDL.LU R25, [R1+0x264] ;  /* 0x0002640001197983 */ /* 0x000f620000300800 */
        /* <DEDUP_REMOVED lines=13> */
[----:B------:R-:W5:Y:S04]  /*31e20*/  LDL.LU R8, [R1+0x290] ;  /* 0x0002900001087983 */ /* 0x000f680000300800 */
[----:B0-----:R-:W5:Y:S04]  /*31e30*/  LDL.LU R9, [R1+0x294] ;  /* 0x0002940001097983 */ /* 0x001f680000300800 */
[----:B------:R-:W5:Y:S04]  /*31e40*/  LDL.LU R10, [R1+0x298] ;  /* 0x00029800010a7983 */ /* 0x000f680000300800 */
[----:B------:R-:W5:Y:S04]  /*31e50*/  LDL.LU R11, [R1+0xf8] ;  /* 0x0000f800010b7983 */ /* 0x000f680000300800 */
[----:B------:R-:W1:Y:S01]  /*31e60*/  LDL.LU R16, [R1+0x198] ;  /* 0x0001980001107983 */ /* 0x000e620000300800 */
[----:B--2---:R-:W-:-:S03]  /*31e70*/  FMUL R0, R29, R19 ;  /* 0x000000131d007220 */ /* 0x004fc60000400000 */
[----:B------:R-:W2:Y:S04]  /*31e80*/  LDL.LU R19, [R1+0x19c] ;  /* 0x00019c0001137983 */ /* 0x000ea80000300800 */
[----:B------:R4:W-:Y:S01]  /*31e90*/  STL [R1+0x330], R0 ;  /* 0x0003300001007387 */ /* 0x0009e20000100800 */
[----:B---3--:R-:W-:-:S03]  /*31ea0*/  FMUL R17, R29, R21 ;  /* 0x000000151d117220 */ /* 0x008fc60000400000 */
[----:B------:R-:W3:Y:S04]  /*31eb0*/  LDL.LU R21, [R1+0x1a0] ;  /* 0x0001a00001157983 */ /* 0x000ee80000300800 */
[----:B------:R0:W-:Y:S01]  /*31ec0*/  STL [R1+0x32c], R17 ;  /* 0x00032c1101007387 */ /* 0x0001e20000100800 */
[----:B----4-:R-:W-:-:S03]  /*31ed0*/  FMUL R0, R29, R12 ;  /* 0x0000000c1d007220 */ /* 0x010fc60000400000 */
[----:B0-----:R-:W4:Y:S04]  /*31ee0*/  LDL.LU R17, [R1+0x1a4] ;  /* 0x0001a40001117983 */ /* 0x001f280000300800 */
[----:B------:R-:W4:Y:S04]  /*31ef0*/  LDL.LU R12, [R1+0x1a8] ;  /* 0x0001a800010c7983 */ /* 0x000f280000300800 */
[----:B------:R0:W-:Y:S04]  /*31f00*/  STL [R1+0x328], R0 ;  /* 0x0003280001007387 */ /* 0x0001e80000100800 */
[----:B------:R-:W4:Y:S01]  /*31f10*/  LDL.LU R18, [R1+0x1ac] ;  /* 0x0001ac0001127983 */ /* 0x000f220000300800 */
[----:B0-----:R-:W-:-:S03]  /*31f20*/  FMUL R0, R29, R28 ;  /* 0x0000001c1d007220 */ /* 0x001fc60000400000 */
[----:B------:R-:W4:Y:S04]  /*31f30*/  LDL.LU R28, [R1+0x1b0] ;  /* 0x0001b000011c7983 */ /* 0x000f280000300800 */
[----:B------:R0:W-:Y:S02]  /*31f40*/  STL [R1+0x324], R0 ;  /* 0x0003240001007387 */ /* 0x0001e40000100800 */
[C---:B0-----:R-:W-:Y:S02]  /*31f50*/  FMUL R0, R29.reuse, R2 ;  /* 0x000000021d007220 */ /* 0x041fe40000400000 */
[----:B-----5:R-:W-:-:S03]  /*31f60*/  FMUL R3, R29, R3 ;  /* 0x000000031d037220 */ /* 0x020fc60000400000 */
[----:B------:R0:W-:Y:S04]  /*31f70*/  STL [R1+0x320], R0 ;  /* 0x0003200001007387 */ /* 0x0001e80000100800 */
[----:B------:R-:W-:Y:S01]  /*31f80*/  STL [R1+0x31c], R3 ;  /* 0x00031c0301007387 */ /* 0x000fe20000100800 */
[----:B0-----:R-:W-:-:S03]  /*31f90*/  FMUL R0, R29, R20 ;  /* 0x000000141d007220 */ /* 0x001fc60000400000 */
[----:B------:R-:W5:Y:S01]  /*31fa0*/  LDL.LU R20, [R1+0x1b4] ;  /* 0x0001b40001147983 */ /* 0x000f620000300800 */
[----:B------:R-:W-:-:S05]  /*31fb0*/  FMUL R2, R29, R26 ;  /* 0x0000001a1d027220 */ /* 0x000fca0000400000 */
[----:B------:R0:W-:Y:S04]  /*31fc0*/  STL [R1+0x258], R2 ;  /* 0x0002580201007387 */ /* 0x0001e80000100800 */
[----:B------:R0:W-:Y:S02]  /*31fd0*/  STL [R1+0x254], R0 ;  /* 0x0002540001007387 */ /* 0x0001e40000100800 */
[C---:B0-----:R-:W-:Y:S02]  /*31fe0*/  FMUL R2, R29.reuse, R25 ;  /* 0x000000191d027220 */ /* 0x041fe40000400000 */
[C---:B------:R-:W-:Y:S02]  /*31ff0*/  FMUL R3, R29.reuse, R14 ;  /* 0x0000000e1d037220 */ /* 0x040fe40000400000 */
[C---:B------:R-:W-:Y:S01]  /*32000*/  FMUL R0, R29.reuse, R22 ;  /* 0x000000161d007220 */ /* 0x040fe20000400000 */
[----:B------:R0:W-:Y:S04]  /*32010*/  STL [R1+0x250], R2 ;  /* 0x0002500201007387 */ /* 0x0001e80000100800 */
[----:B------:R0:W-:Y:S02]  /*32020*/  STL [R1+0x24c], R0 ;  /* 0x00024c0001007387 */ /* 0x0001e40000100800 */
[----:B0-----:R-:W-:-:S02]  /*32030*/  FMUL R2, R29, R24 ;  /* 0x000000181d027220 */ /* 0x001fc40000400000 */
[----:B------:R0:W-:Y:S01]  /*32040*/  STL [R1+0x248], R3 ;  /* 0x0002480301007387 */ /* 0x0001e20000100800 */
[----:B------:R-:W-:-:S03]  /*32050*/  FMUL R0, R29, R15 ;  /* 0x0000000f1d007220 */ /* 0x000fc60000400000 */
[----:B------:R0:W-:Y:S02]  /*32060*/  STL [R1+0x244], R2 ;  /* 0x0002440201007387 */ /* 0x0001e40000100800 */
[C---:B0-----:R-:W-:Y:S02]  /*32070*/  FMUL R3, R29.reuse, R23 ;  /* 0x000000171d037220 */ /* 0x041fe40000400000 */
[----:B------:R0:W-:Y:S01]  /*32080*/  STL [R1+0x240], R0 ;  /* 0x0002400001007387 */ /* 0x0001e20000100800 */
[----:B------:R-:W-:-:S03]  /*32090*/  FMUL R2, R29, R13 ;  /* 0x0000000d1d027220 */ /* 0x000fc60000400000 */
[----:B------:R0:W-:Y:S04]  /*320a0*/  STL [R1+0x23c], R3 ;  /* 0x00023c0301007387 */ /* 0x0001e80000100800 */
[----:B------:R0:W-:Y:S02]  /*320b0*/  STL [R1+0x238], R2 ;  /* 0x0002380201007387 */ /* 0x0001e40000100800 */
[C---:B0-----:R-:W-:Y:S02]  /*320c0*/  FMUL R0, R29.reuse, R4 ;  /* 0x000000041d007220 */ /* 0x041fe40000400000 */
[----:B------:R-:W-:-:S03]  /*320d0*/  FMUL R3, R29, R5 ;  /* 0x000000051d037220 */ /* 0x000fc60000400000 */
[----:B------:R0:W-:Y:S01]  /*320e0*/  STL [R1+0x234], R0 ;  /* 0x0002340001007387 */ /* 0x0001e20000100800 */
[----:B------:R-:W-:-:S03]  /*320f0*/  FMUL R2, R29, R6 ;  /* 0x000000061d027220 */ /* 0x000fc60000400000 */
[----:B------:R1:W-:Y:S04]  /*32100*/  STL [R1+0x230], R3 ;  /* 0x0002300301007387 */ /* 0x0003e80000100800 */
[----:B------:R1:W-:Y:S01]  /*32110*/  STL [R1+0x22c], R2 ;  /* 0x00022c0201007387 */ /* 0x0003e20000100800 */
[C---:B0-----:R-:W-:Y:S02]  /*32120*/  FMUL R0, R29.reuse, R7 ;  /* 0x000000071d007220 */ /* 0x041fe40000400000 */
[----:B-1----:R-:W-:-:S03]  /*32130*/  FMUL R3, R29, R8 ;  /* 0x000000081d037220 */ /* 0x002fc60000400000 */
[----:B------:R0:W-:Y:S01]  /*32140*/  STL [R1+0x228], R0 ;  /* 0x0002280001007387 */ /* 0x0001e20000100800 */
[----:B------:R-:W-:-:S03]  /*32150*/  FMUL R2, R29, R9 ;  /* 0x000000091d027220 */ /* 0x000fc60000400000 */
[----:B------:R-:W-:Y:S04]  /*32160*/  STL [R1+0x224], R3 ;  /* 0x0002240301007387 */ /* 0x000fe80000100800 */
[----:B------:R1:W-:Y:S01]  /*32170*/  STL [R1+0x220], R2 ;  /* 0x0002200201007387 */ /* 0x0003e20000100800 */
[----:B0-----:R-:W-:Y:S02]  /*32180*/  FMUL R0, R29, R10 ;  /* 0x0000000a1d007220 */ /* 0x001fe40000400000 */
[----:B-1----:R-:W-:-:S03]  /*32190*/  FMUL R2, R27, R16 ;  /* 0x000000101b027220 */ /* 0x002fc60000400000 */
[----:B------:R-:W-:Y:S04]  /*321a0*/  STL [R1+0x21c], R0 ;  /* 0x00021c0001007387 */ /* 0x000fe80000100800 */
[----:B------:R2:W-:Y:S01]  /*321b0*/  STL [R1+0x1568], R2 ;  /* 0x0015680201007387 */ /* 0x0005e20000100800 */
[----:B------:R0:W-:Y:S01]  /*321c0*/  MUFU.RCP R29, R11 ;  /* 0x0000000b001d7308 */ /* 0x0001e20000001000 */
[C---:B--2---:R-:W-:Y:S02]  /*321d0*/  FMUL R2, R27.reuse, R19 ;  /* 0x000000131b027220 */ /* 0x044fe40000400000 */
[----:B------:R-:W2:Y:S04]  /*321e0*/  LDL.LU R19, [R1+0x1b8] ;  /* 0x0001b80001137983 */ /* 0x000ea80000300800 */
[----:B------:R4:W-:Y:S01]  /*321f0*/  STL [R1+0x288], R2 ;  /* 0x0002880201007387 */ /* 0x0009e20000100800 */
[----:B---3--:R-:W-:-:S03]  /*32200*/  FMUL R0, R27, R21 ;  /* 0x000000151b007220 */ /* 0x008fc60000400000 */
[----:B------:R-:W3:Y:S04]  /*32210*/  LDL.LU R21, [R1+0x1bc] ;  /* 0x0001bc0001157983 */ /* 0x000ee80000300800 */
[----:B------:R1:W-:Y:S01]  /*32220*/  STL [R1+0x294], R0 ;  /* 0x0002940001007387 */ /* 0x0003e20000100800 */
[C---:B----4-:R-:W-:Y:S02]  /*32230*/  FMUL R2, R27.reuse, R17 ;  /* 0x000000111b027220 */ /* 0x050fe40000400000 */
[C---:B-1----:R-:W-:Y:S02]  /*32240*/  FMUL R0, R27.reuse, R12 ;  /* 0x0000000c1b007220 */ /* 0x042fe40000400000 */
[----:B------:R-:W4:Y:S04]  /*32250*/  LDL.LU R12, [R1+0x1c0] ;  /* 0x0001c000010c7983 */ /* 0x000f280000300800 */
[----:B------:R1:W-:Y:S04]  /*32260*/  STL [R1+0x284], R2 ;  /* 0x0002840201007387 */ /* 0x0003e80000100800 */
[----:B------:R0:W-:Y:S04]  /*32270*/  STL [R1+0x290], R0 ;  /* 0x0002900001007387 */ /* 0x0001e80000100800 */
[----:B------:R-:W4:Y:S01]  /*32280*/  LDL.LU R3, [R1+0x1c4] ;  /* 0x0001c40001037983 */ /* 0x000f220000300800 */
[----:B-1----:R-:W-:-:S02]  /*32290*/  FMUL R2, R27, R18 ;  /* 0x000000121b027220 */ /* 0x002fc40000400000 */
[----:B0-----:R-:W-:-:S03]  /*322a0*/  FMUL R0, R27, R28 ;  /* 0x0000001c1b007220 */ /* 0x001fc60000400000 */
[----:B------:R-:W-:Y:S04]  /*322b0*/  STL [R1+0x27c], R2 ;  /* 0x00027c0201007387 */ /* 0x000fe80000100800 */
[----:B------:R-:W4:Y:S04]  /*322c0*/  LDL.LU R26, [R1+0x1c8] ;  /* 0x0001c800011a7983 */ /* 0x000f280000300800 */
[----:B------:R-:W4:Y:S04]  /*322d0*/  LDL.LU R28, [R1+0x1cc] ;  /* 0x0001cc00011c7983 */ /* 0x000f280000300800 */
[----:B------:R5:W-:Y:S04]  /*322e0*/  STL [R1+0x156c], R0 ;  /* 0x00156c0001007387 */ /* 0x000be80000100800 */
[----:B------:R-:W4:Y:S04]  /*322f0*/  LDL.LU R25, [R1+0x1d0] ;  /* 0x0001d00001197983 */ /* 0x000f280000300800 */
[----:B------:R-:W4:Y:S01]  /*32300*/  LDL.LU R22, [R1+0x1d4] ;  /* 0x0001d40001167983 */ /* 0x000f220000300800 */
[----:B-----5:R-:W-:-:S05]  /*32310*/  FMUL R0, R27, R20 ;  /* 0x000000141b007220 */ /* 0x020fca0000400000 */
        /* <DEDUP_REMOVED lines=20> */
[----:B------:R-:W2:Y:S01]  /*32460*/  LDL.LU R19, [R1+0x118] ;  /* 0x0001180001137983 */ /* 0x000ea20000300800 */
[----:B---3--:R-:W-:-:S03]  /*32470*/  FMUL R0, R27, R21 ;  /* 0x000000151b007220 */ /* 0x008fc60000400000 */
[----:B------:R-:W3:Y:S04]  /*32480*/  LDL.LU R21, [R1+0x11c] ;  /* 0x00011c0001157983 */ /* 0x000ee80000300800 */
[----:B------:R-:W-:Y:S01]  /*32490*/  STL [R1+0x270], R0 ;  /* 0x0002700001007387 */ /* 0x000fe20000100800 */
[----:B----4-:R-:W-:-:S03]  /*324a0*/  FMUL R2, R27, R12 ;  /* 0x0000000c1b027220 */ /* 0x010fc60000400000 */
[----:B------:R-:W4:Y:S04]  /*324b0*/  LDL.LU R12, [R1+0x120] ;  /* 0x00012000010c7983 */ /* 0x000f280000300800 */
[----:B------:R0:W-:Y:S02]  /*324c0*/  STL [R1+0x1570], R2 ;  /* 0x0015700201007387 */ /* 0x0001e40000100800 */
[C---:B0-----:R-:W-:Y:S02]  /*324d0*/  FMUL R2, R27.reuse, R3 ;  /* 0x000000031b027220 */ /* 0x041fe40000400000 */
[----:B------:R-:W-:-:S05]  /*324e0*/  FMUL R0, R27, R26 ;  /* 0x0000001a1b007220 */ /* 0x000fca0000400000 */
[----:B------:R0:W-:Y:S04]  /*324f0*/  STL [R1+0x1574], R0 ;  /* 0x0015740001007387 */ /* 0x0001e80000100800 */
[----:B------:R1:W-:Y:S01]  /*32500*/  STL [R1+0x268], R2 ;  /* 0x0002680201007387 */ /* 0x0003e20000100800 */
[C---:B------:R-:W-:Y:S02]  /*32510*/  FMUL R3, R27.reuse, R25 ;  /* 0x000000191b037220 */ /* 0x040fe40000400000 */
[C---:B0-----:R-:W-:Y:S02]  /*32520*/  FMUL R0, R27.reuse, R28 ;  /* 0x0000001c1b007220 */ /* 0x041fe40000400000 */
[----:B------:R-:W4:Y:S01]  /*32530*/  LDL.LU R28, [R1+0x124] ;  /* 0x00012400011c7983 */ /* 0x000f220000300800 */
[----:B-1----:R-:W-:-:S03]  /*32540*/  FMUL R2, R27, R22 ;  /* 0x000000161b027220 */ /* 0x002fc60000400000 */
[----:B------:R5:W-:Y:S04]  /*32550*/  STL [R1+0x260], R0 ;  /* 0x0002600001007387 */ /* 0x000be80000100800 */
[----:B------:R0:W-:Y:S01]  /*32560*/  STL [R1+0x264], R3 ;  /* 0x0002640301007387 */ /* 0x0001e20000100800 */
[----:B-----5:R-:W-:-:S03]  /*32570*/  FMUL R0, R27, R14 ;  /* 0x0000000e1b007220 */ /* 0x020fc60000400000 */
[----:B------:R1:W-:Y:S01]  /*32580*/  STL [R1+0x25c], R2 ;  /* 0x00025c0201007387 */ /* 0x0003e20000100800 */
[----:B0-----:R-:W-:-:S03]  /*32590*/  FMUL R3, R27, R24 ;  /* 0x000000181b037220 */ /* 0x001fc60000400000 */
[----:B------:R0:W-:Y:S04]  /*325a0*/  STL [R1+0x1d4], R0 ;  /* 0x0001d40001007387 */ /* 0x0001e80000100800 */
[----:B------:R5:W-:Y:S01]  /*325b0*/  STL [R1+0x1d0], R3 ;  /* 0x0001d00301007387 */ /* 0x000be20000100800 */
[C---:B-1----:R-:W-:Y:S02]  /*325c0*/  FMUL R2, R27.reuse, R15 ;  /* 0x0000000f1b027220 */ /* 0x042fe40000400000 */
[----:B0-----:R-:W-:-:S03]  /*325d0*/  FMUL R0, R27, R23 ;  /* 0x000000171b007220 */ /* 0x001fc60000400000 */
[----:B------:R0:W-:Y:S01]  /*325e0*/  STL [R1+0x1cc], R2 ;  /* 0x0001cc0201007387 */ /* 0x0001e20000100800 */
[----:B-----5:R-:W-:-:S03]  /*325f0*/  FMUL R3, R27, R13 ;  /* 0x0000000d1b037220 */ /* 0x020fc60000400000 */
[----:B------:R1:W-:Y:S04]  /*32600*/  STL [R1+0x1c8], R0 ;  /* 0x0001c80001007387 */ /* 0x0003e80000100800 */
[----:B------:R5:W-:Y:S01]  /*32610*/  STL [R1+0x1c4], R3 ;  /* 0x0001c40301007387 */ /* 0x000be20000100800 */
[C---:B0-----:R-:W-:Y:S02]  /*32620*/  FMUL R2, R27.reuse, R4 ;  /* 0x000000041b027220 */ /* 0x041fe40000400000 */
[----:B-1----:R-:W-:-:S03]  /*32630*/  FMUL R0, R27, R5 ;  /* 0x000000051b007220 */ /* 0x002fc60000400000 */
        /* <DEDUP_REMOVED lines=12> */
[----:B------:R-:W-:Y:S01]  /*32700*/  STL [R1+0x1a8], R2 ;  /* 0x0001a80201007387 */ /* 0x000fe20000100800 */
[----:B-----5:R-:W-:-:S03]  /*32710*/  FMUL R3, R27, R16 ;  /* 0x000000101b037220 */ /* 0x020fc60000400000 */
[----:B------:R0:W-:Y:S04]  /*32720*/  STL [R1+0x1a4], R0 ;  /* 0x0001a40001007387 */ /* 0x0001e80000100800 */
[----:B------:R-:W-:Y:S01]  /*32730*/  STL [R1+0x1a0], R3 ;  /* 0x0001a00301007387 */ /* 0x000fe20000100800 */
[----:B0-----:R-:W-:-:S03]  /*32740*/  FMUL R0, R27, R20 ;  /* 0x000000141b007220 */ /* 0x001fc60000400000 */
[----:B------:R-:W5:Y:S01]  /*32750*/  LDL.LU R20, [R1+0x128] ;  /* 0x0001280001147983 */ /* 0x000f620000300800 */
[----:B------:R-:W-:Y:S02]  /*32760*/  FMUL R2, R27, R17 ;  /* 0x000000111b027220 */ /* 0x000fe40000400000 */
[----:B------:R-:W0:Y:S03]  /*32770*/  MUFU.RCP R27, R18 ;  /* 0x00000012001b7308 */ /* 0x000e260000001000 */
[----:B------:R2:W-:Y:S04]  /*32780*/  STL [R1+0x19c], R2 ;  /* 0x00019c0201007387 */ /* 0x0005e80000100800 */
[----:B------:R3:W-:Y:S04]  /*32790*/  STL [R1+0x198], R0 ;  /* 0x0001980001007387 */ /* 0x0007e80000100800 */
[----:B0-----:R0:W-:Y:S01]  /*327a0*/  STL [R1+0x16b8], R27 ;  /* 0x0016b81b01007387 */ /* 0x0011e20000100800 */
[----:B--2---:R-:W-:-:S02]  /*327b0*/  FMUL R2, R29, R19 ;  /* 0x000000131d027220 */ /* 0x004fc40000400000 */
[C---:B---3--:R-:W-:Y:S02]  /*327c0*/  FMUL R0, R29.reuse, R21 ;  /* 0x000000151d007220 */ /* 0x048fe40000400000 */
[----:B------:R-:W2:Y:S04]  /*327d0*/  LDL.LU R21, [R1+0x12c] ;  /* 0x00012c0001157983 */ /* 0x000ea80000300800 */
[----:B------:R4:W-:Y:S04]  /*327e0*/  STL [R1+0x218], R2 ;  /* 0x0002180201007387 */ /* 0x0009e80000100800 */
[----:B------:R1:W-:Y:S04]  /*327f0*/  STL [R1+0x214], R0 ;  /* 0x0002140001007387 */ /* 0x0003e80000100800 */
[----:B0-----:R-:W3:Y:S01]  /*32800*/  LDL.LU R27, [R1+0x130] ;  /* 0x00013000011b7983 */ /* 0x001ee20000300800 */
[----:B----4-:R-:W-:-:S03]  /*32810*/  FMUL R2, R29, R12 ;  /* 0x0000000c1d027220 */ /* 0x010fc60000400000 */
[----:B-1----:R-:W4:Y:S04]  /*32820*/  LDL.LU R0, [R1+0x134] ;  /* 0x0001340001007983 */ /* 0x002f280000300800 */
[----:B------:R0:W-:Y:S04]  /*32830*/  STL [R1+0x210], R2 ;  /* 0x0002100201007387 */ /* 0x0001e80000100800 */
[----:B0-----:R-:W4:Y:S04]  /*32840*/  LDL.LU R2, [R1+0x138] ;  /* 0x0001380001027983 */ /* 0x001f280000300800 */
[----:B------:R-:W4:Y:S04]  /*32850*/  LDL.LU R3, [R1+0x13c] ;  /* 0x00013c0001037983 */ /* 0x000f280000300800 */
[----:B------:R-:W4:Y:S04]  /*32860*/  LDL.LU R12, [R1+0x140] ;  /* 0x00014000010c7983 */ /* 0x000f280000300800 */
[----:B------:R-:W4:Y:S04]  /*32870*/  LDL.LU R26, [R1+0x144] ;  /* 0x00014400011a7983 */ /* 0x000f280000300800 */
[----:B------:R-:W4:Y:S01]  /*32880*/  LDL.LU R25, [R1+0x148] ;  /* 0x0001480001197983 */ /* 0x000f220000300800 */
[----:B------:R-:W-:-:S05]  /*32890*/  FMUL R4, R29, R28 ;  /* 0x0000001c1d047220 */ /* 0x000fca0000400000 */
[----:B------:R0:W-:Y:S04]  /*328a0*/  STL [R1+0x20c], R4 ;  /* 0x00020c0401007387 */ /* 0x0001e80000100800 */
[----:B------:R-:W4:Y:S04]  /*328b0*/  LDL.LU R22, [R1+0x14c] ;  /* 0x00014c0001167983 */ /* 0x000f280000300800 */
[----:B------:R-:W4:Y:S04]  /*328c0*/  LDL.LU R14, [R1+0x150] ;  /* 0x00015000010e7983 */ /* 0x000f280000300800 */
[----:B------:R-:W4:Y:S04]  /*328d0*/  LDL.LU R24, [R1+0x154] ;  /* 0x0001540001187983 */ /* 0x000f280000300800 */
[----:B------:R-:W4:Y:S04]  /*328e0*/  LDL.LU R15, [R1+0x158] ;  /* 0x00015800010f7983 */ /* 0x000f280000300800 */
        /* <DEDUP_REMOVED lines=14> */
[----:B-----5:R-:W-:-:S05]  /*329d0*/  FMUL R19, R29, R20 ;  /* 0x000000141d137220 */ /* 0x020fca0000400000 */
[----:B------:R0:W-:Y:S04]  /*329e0*/  STL [R1+0x208], R19 ;  /* 0x0002081301007387 */ /* 0x0001e80000100800 */
[----:B0-----:R-:W5:Y:S04]  /*329f0*/  LDL.LU R19, [R1+0x194] ;  /* 0x0001940001137983 */ /* 0x001f680000300800 */
[----:B------:R-:W5:Y:S01]  /*32a00*/  LDL.LU R20, [R1+0x104] ;  /* 0x0001040001147983 */ /* 0x000f620000300800 */
[----:B--2---:R-:W-:-:S05]  /*32a10*/  FMUL R21, R29, R21 ;  /* 0x000000151d157220 */ /* 0x004fca0000400000 */
[----:B------:R0:W-:Y:S01]  /*32a20*/  STL [R1+0x204], R21 ;  /* 0x0002041501007387 */ /* 0x0001e20000100800 */
[----:B---3--:R-:W-:-:S03]  /*32a30*/  FMUL R27, R29, R27 ;  /* 0x0000001b1d1b7220 */ /* 0x008fc60000400000 */
[----:B0-----:R-:W2:Y:S01]  /*32a40*/  LDL.LU R21, [R1+0x7c] ;  /* 0x00007c0001157983 */ /* 0x001ea20000300800 */
[----:B----4-:R-:W-:-:S03]  /*32a50*/  FMUL R0, R29, R0 ;  /* 0x000000001d007220 */ /* 0x010fc60000400000 */
[----:B------:R0:W-:Y:S04]  /*32a60*/  STL [R1+0x200], R27 ;  /* 0x0002001b01007387 */ /* 0x0001e80000100800 */
[----:B0-----:R-:W2:Y:S04]  /*32a70*/  LDL.LU R27, [R1+0x16b8] ;  /* 0x0016b800011b7983 */ /* 0x001ea80000300800 */
[----:B------:R0:W-:Y:S02]  /*32a80*/  STL [R1+0x1fc], R0 ;  /* 0x0001fc0001007387 */ /* 0x0001e40000100800 */
[----:B0-----:R-:W-:-:S02]  /*32a90*/  FMUL R0, R29, R2 ;  /* 0x000000021d007220 */ /* 0x001fc40000400000 */
[----:B------:R-:W-:-:S03]  /*32aa0*/  FMUL R2, R29, R3 ;  /* 0x000000031d027220 */ /* 0x000fc60000400000 */
[----:B------:R0:W-:Y:S01]  /*32ab0*/  STL [R1+0x1f8], R0 ;  /* 0x0001f80001007387 */ /* 0x0001e20000100800 */
[C---:B------:R-:W-:Y:S02]  /*32ac0*/  FMUL R3, R29.reuse, R26 ;  /* 0x0000001a1d037220 */ /* 0x040fe40000400000 */
[C---:B0-----:R-:W-:Y:S02]  /*32ad0*/  FMUL R0, R29.reuse, R12 ;  /* 0x0000000c1d007220 */ /* 0x041fe40000400000 */
[----:B------:R-:W3:Y:S04]  /*32ae0*/  LDL.LU R12, [R1+0x84] ;  /* 0x00008400010c7983 */ /* 0x000ee80000300800 */
[----:B------:R0:W-:Y:S04]  /*32af0*/  STL [R1+0x1f4], R2 ;  /* 0x0001f40201007387 */ /* 0x0001e80000100800 */
[----:B------:R1:W-:Y:S01]  /*32b00*/  STL [R1+0x1f0], R0 ;  /* 0x0001f00001007387 */ /* 0x0003e20000100800 */
[----:B0-----:R-:W-:-:S03]  /*32b10*/  FMUL R2, R29, R25 ;  /* 0x000000191d027220 */ /* 0x001fc60000400000 */
[----:B------:R0:W-:Y:S01]  /*32b20*/  STL [R1+0x1ec], R3 ;  /* 0x0001ec0301007387 */ /* 0x0001e20000100800 */
[----:B-1----:R-:W-:-:S03]  /*32b30*/  FMUL R0, R29, R22 ;  /* 0x000000161d007220 */ /* 0x002fc60000400000 */
[----:B------:R1:W-:Y:S04]  /*32b40*/  STL [R1+0x1e8], R2 ;  /* 0x0001e80201007387 */ /* 0x0003e80000100800 */
[----:B------:R4:W-:Y:S01]  /*32b50*/  STL [R1+0x1e4], R0 ;  /* 0x0001e40001007387 */ /* 0x0009e20000100800 */
[C---:B0-----:R-:W-:Y:S02]  /*32b60*/  FMUL R3, R29.reuse, R14 ;  /* 0x0000000e1d037220 */ /* 0x041fe40000400000 */
[----:B-1----:R-:W-:-:S03]  /*32b70*/  FMUL R2, R29, R24 ;  /* 0x000000181d027220 */ /* 0x002fc60000400000 */
[----:B------:R0:W-:Y:S01]  /*32b80*/  STL [R1+0x1e0], R3 ;  /* 0x0001e00301007387 */ /* 0x0001e20000100800 */
[----:B----4-:R-:W-:-:S03]  /*32b90*/  FMUL R0, R29, R15 ;  /* 0x0000000f1d007220 */ /* 0x010fc60000400000 */
        /* <DEDUP_REMOVED lines=24> */
[----:B------:R-:W4:Y:S04]  /*32d20*/  LDL.LU R28, [R1+0x88] ;  /* 0x00008800011c7983 */ /* 0x000f280000300800 */
[----:B------:R1:W-:Y:S01]  /*32d30*/  STL [R1+0xf8], R2 ;  /* 0x0000f80201007387 */ /* 0x0003e20000100800 */
[----:B0-----:R-:W-:-:S03]  /*32d40*/  FMUL R3, R29, R17 ;  /* 0x000000111d037220 */ /* 0x001fc60000400000 */
[----:B------:R5:W-:Y:S01]  /*32d50*/  STL [R1+0x11c], R0 ;  /* 0x00011c0001007387 */ /* 0x000be20000100800 */
[C---:B-1----:R-:W-:Y:S02]  /*32d60*/  FMUL R2, R29.reuse, R18 ;  /* 0x000000121d027220 */ /* 0x042fe40000400000 */
[----:B-----5:R-:W-:Y:S02]  /*32d70*/  FMUL R0, R29, R19 ;  /* 0x000000131d007220 */ /* 0x020fe40000400000 */
[----:B------:R-:W0:Y:S01]  /*32d80*/  MUFU.RCP R29, R20 ;  /* 0x00000014001d7308 */ /* 0x000e220000001000 */
[----:B------:R-:W-:Y:S04]  /*32d90*/  STL [R1+0xf0], R3 ;  /* 0x0000f00301007387 */ /* 0x000fe80000100800 */
[----:B------:R-:W-:Y:S04]  /*32da0*/  STL [R1+0x118], R2 ;  /* 0x0001180201007387 */ /* 0x000fe80000100800 */
[----:B0-----:R0:W-:Y:S04]  /*32db0*/  STL [R1+0x16b0], R29 ;  /* 0x0016b01d01007387 */ /* 0x0011e80000100800 */
[----:B------:R2:W-:Y:S04]  /*32dc0*/  STL [R1+0xec], R0 ;  /* 0x0000ec0001007387 */ /* 0x0005e80000100800 */
[----:B0-----:R-:W5:Y:S01]  /*32dd0*/  LDL.LU R29, [R1+0x94] ;  /* 0x00009400011d7983 */ /* 0x001f620000300800 */
[----:B--2---:R-:W-:-:S03]  /*32de0*/  FMUL R0, R27, R21 ;  /* 0x000000151b007220 */ /* 0x004fc60000400000 */
[----:B-----5:R0:W-:Y:S04]  /*32df0*/  STL [R1+0x16b4], R29 ;  /* 0x0016b41d01007387 */ /* 0x0201e80000100800 */
[----:B------:R3:W-:Y:S04]  /*32e00*/  STL [R1+0x184], R0 ;  /* 0x0001840001007387 */ /* 0x0007e80000100800 */
[----:B0-----:R-:W2:Y:S01]  /*32e10*/  LDL.LU R29, [R1+0x90] ;  /* 0x00009000011d7983 */ /* 0x001ea20000300800 */
[----:B---3--:R-:W-:-:S03]  /*32e20*/  FMUL R0, R27, R12 ;  /* 0x0000000c1b007220 */ /* 0x008fc60000400000 */
[----:B------:R-:W3:Y:S04]  /*32e30*/  LDL.LU R26, [R1+0x98] ;  /* 0x00009800011a7983 */ /* 0x000ee80000300800 */
[----:B------:R-:W5:Y:S04]  /*32e40*/  LDL.LU R20, [R1+0x9c] ;  /* 0x00009c0001147983 */ /* 0x000f680000300800 */
[----:B------:R-:W3:Y:S04]  /*32e50*/  LDL.LU R25, [R1+0xa0] ;  /* 0x0000a00001197983 */ /* 0x000ee80000300800 */
        /* <DEDUP_REMOVED lines=12> */
[----:B----4-:R-:W-:-:S03]  /*32f20*/  FMUL R16, R27, R28 ;  /* 0x0000001c1b107220 */ /* 0x010fc60000400000 */
        /* <DEDUP_REMOVED lines=8> */
[----:B------:R0:W-:Y:S04]  /*32fb0*/  STL [R1+0x17c], R16 ;  /* 0x00017c1001007387 */ /* 0x0001e80000100800 */
[----:B0-----:R-:W4:Y:S04]  /*32fc0*/  LDL.LU R16, [R1+0x100] ;  /* 0x0001000001107983 */ /* 0x001f280000300800 */
[----:B------:R-:W4:Y:S04]  /*32fd0*/  LDL.LU R17, [R1+0x108] ;  /* 0x0001080001117983 */ /* 0x000f280000300800 */
[----:B------:R-:W4:Y:S04]  /*32fe0*/  LDL.LU R18, [R1+0x10c] ;  /* 0x00010c0001127983 */ /* 0x000f280000300800 */
[----:B------:R-:W4:Y:S04]  /*32ff0*/  LDL.LU R19, [R1+0x110] ;  /* 0x0001100001137983 */ /* 0x000f280000300800 */
[----:B------:R-:W4:Y:S01]  /*33000*/  LDL.LU R28, [R1+0x114] ;  /* 0x00011400011c7983 */ /* 0x000f220000300800 */
[----:B--2---:R-:W-:-:S05]  /*33010*/  FMUL R29, R27, R29 ;  /* 0x0000001d1b1d7220 */ /* 0x004fca0000400000 */
[----:B------:R0:W-:Y:S04]  /*33020*/  STL [R1+0x178], R29 ;  /* 0x0001781d01007387 */ /* 0x0001e80000100800 */
[----:B0-----:R-:W2:Y:S01]  /*33030*/  LDL.LU R29, [R1+0x16b4] ;  /* 0x0016b400011d7983 */ /* 0x001ea20000300800 */
[C---:B---3--:R-:W-:Y:S02]  /*33040*/  FMUL R26, R27.reuse, R26 ;  /* 0x0000001a1b1a7220 */ /* 0x048fe40000400000 */
[C---:B-----5:R-:W-:Y:S02]  /*33050*/  FMUL R20, R27.reuse, R20 ;  /* 0x000000141b147220 */ /* 0x060fe40000400000 */
[C---:B------:R-:W-:Y:S02]  /*33060*/  FMUL R25, R27.reuse, R25 ;  /* 0x000000191b197220 */ /* 0x040fe40000400000 */
[----:B------:R-:W-:-:S02]  /*33070*/  FMUL R12, R27, R12 ;  /* 0x0000000c1b0c7220 */ /* 0x000fc40000400000 */
[C---:B------:R-:W-:Y:S02]  /*33080*/  FMUL R0, R27.reuse, R0 ;  /* 0x000000001b007220 */ /* 0x040fe40000400000 */
[C---:B------:R-:W-:Y:S02]  /*33090*/  FMUL R2, R27.reuse, R2 ;  /* 0x000000021b027220 */ /* 0x040fe40000400000 */
[----:B--2---:R-:W-:-:S05]  /*330a0*/  FMUL R29, R27, R29 ;  /* 0x0000001d1b1d7220 */ /* 0x004fca0000400000 */
[----:B------:R0:W-:Y:S04]  /*330b0*/  STL [R1+0x174], R29 ;  /* 0x0001741d01007387 */ /* 0x0001e80000100800 */
[----:B0-----:R-:W2:Y:S04]  /*330c0*/  LDL.LU R29, [R1+0x16b0] ;  /* 0x0016b000011d7983 */ /* 0x001ea80000300800 */
[----:B------:R0:W-:Y:S04]  /*330d0*/  STL [R1+0x170], R26 ;  /* 0x0001701a01007387 */ /* 0x0001e80000100800 */
[----:B0-----:R-:W3:Y:S04]  /*330e0*/  LDL.LU R26, [R1+0x16ac] ;  /* 0x0016ac00011a7983 */ /* 0x001ee80000300800 */
[----:B------:R0:W-:Y:S04]  /*330f0*/  STL [R1+0x16c], R20 ;  /* 0x00016c1401007387 */ /* 0x0001e80000100800 */
[----:B0-----:R-:W2:Y:S04]  /*33100*/  LDL.LU R20, [R1+0x8] ;  /* 0x0000080001147983 */ /* 0x001ea80000300800 */
[----:B------:R0:W-:Y:S04]  /*33110*/  STL [R1+0x168], R25 ;  /* 0x0001681901007387 */ /* 0x0001e80000100800 */
[----:B0-----:R-:W5:Y:S04]  /*33120*/  LDL.LU R25, [R1+0x16a8] ;  /* 0x0016a80001197983 */ /* 0x001f680000300800 */
[----:B------:R0:W-:Y:S04]  /*33130*/  STL [R1+0x164], R12 ;  /* 0x0001640c01007387 */ /* 0x0001e80000100800 */
[----:B0-----:R-:W3:Y:S04]  /*33140*/  LDL.LU R12, [R1+0x16a4] ;  /* 0x0016a400010c7983 */ /* 0x001ee80000300800 */
[----:B------:R0:W-:Y:S04]  /*33150*/  STL [R1+0x160], R0 ;  /* 0x0001600001007387 */ /* 0x0001e80000100800 */
[----:B------:R1:W-:Y:S01]  /*33160*/  STL [R1+0x15c], R2 ;  /* 0x00015c0201007387 */ /* 0x0003e20000100800 */
[----:B0-----:R-:W-:-:S02]  /*33170*/  FMUL R0, R27, R3 ;  /* 0x000000031b007220 */ /* 0x001fc40000400000 */
[C---:B------:R-:W-:Y:S02]  /*33180*/  FMUL R3, R27.reuse, R14 ;  /* 0x0000000e1b037220 */ /* 0x040fe40000400000 */
[C---:B-1----:R-:W-:Y:S01]  /*33190*/  FMUL R2, R27.reuse, R22 ;  /* 0x000000161b027220 */ /* 0x042fe20000400000 */
[----:B------:R0:W-:Y:S04]  /*331a0*/  STL [R1+0x158], R0 ;  /* 0x0001580001007387 */ /* 0x0001e80000100800 */
[----:B------:R1:W-:Y:S04]  /*331b0*/  STL [R1+0x154], R2 ;  /* 0x0001540201007387 */ /* 0x0003e80000100800 */
[----:B------:R4:W-:Y:S01]  /*331c0*/  STL [R1+0x150], R3 ;  /* 0x0001500301007387 */ /* 0x0009e20000100800 */
[----:B0-----:R-:W-:-:S02]  /*331d0*/  FMUL R0, R27, R24 ;  /* 0x000000181b007220 */ /* 0x001fc40000400000 */
        /* <DEDUP_REMOVED lines=13> */
[----:B------:R-:W-:Y:S01]  /*332b0*/  STL [R1+0xb0], R0 ;  /* 0x0000b00001007387 */ /* 0x000fe20000100800 */
[----:B----4-:R-:W-:-:S03]  /*332c0*/  FMUL R3, R27, R8 ;  /* 0x000000081b037220 */ /* 0x010fc60000400000 */
[----:B------:R0:W-:Y:S04]  /*332d0*/  STL [R1+0xac], R2 ;  /* 0x0000ac0201007387 */ /* 0x0001e80000100800 */
[----:B------:R1:W-:Y:S01]  /*332e0*/  STL [R1+0xa8], R3 ;  /* 0x0000a80301007387 */ /* 0x0003e20000100800 */
[----:B0-----:R-:W-:-:S03]  /*332f0*/  FMUL R2, R27, R21 ;  /* 0x000000151b027220 */ /* 0x001fc60000400000 */
[----:B------:R-:W4:Y:S01]  /*33300*/  LDL.LU R21, [R1+0xc] ;  /* 0x00000c0001157983 */ /* 0x000f220000300800 */
[C---:B------:R-:W-:Y:S02]  /*33310*/  FMUL R0, R27.reuse, R9 ;  /* 0x000000091b007220 */ /* 0x040fe40000400000 */
[----:B-1----:R-:W-:-:S03]  /*33320*/  FMUL R3, R27, R11 ;  /* 0x0000000b1b037220 */ /* 0x002fc60000400000 */
[----:B------:R0:W-:Y:S04]  /*33330*/  STL [R1+0xa4], R0 ;  /* 0x0000a40001007387 */ /* 0x0001e80000100800 */
[----:B------:R1:W-:Y:S01]  /*33340*/  STL [R1+0xa0], R2 ;  /* 0x0000a00201007387 */ /* 0x0003e20000100800 */
[C---:B0-----:R-:W-:Y:S02]  /*33350*/  FMUL R0, R27.reuse, R10 ;  /* 0x0000000a1b007220 */ /* 0x041fe40000400000 */
[----:B-1----:R-:W-:-:S03]  /*33360*/  FMUL R2, R27, R16 ;  /* 0x000000101b027220 */ /* 0x002fc60000400000 */
[----:B------:R0:W-:Y:S04]  /*33370*/  STL [R1+0x9c], R0 ;  /* 0x00009c0001007387 */ /* 0x0001e80000100800 */
[----:B------:R1:W-:Y:S01]  /*33380*/  STL [R1+0x98], R3 ;  /* 0x0000980301007387 */ /* 0x0003e20000100800 */
[----:B0-----:R-:W-:-:S03]  /*33390*/  FMUL R0, R27, R17 ;  /* 0x000000111b007220 */ /* 0x001fc60000400000 */
[----:B------:R0:W-:Y:S01]  /*333a0*/  STL [R1+0x94], R2 ;  /* 0x0000940201007387 */ /* 0x0001e20000100800 */
[----:B-1----:R-:W-:-:S03]  /*333b0*/  FMUL R3, R27, R18 ;  /* 0x000000121b037220 */ /* 0x002fc60000400000 */
[----:B------:R1:W-:Y:S01]  /*333c0*/  STL [R1+0x90], R0 ;  /* 0x0000900001007387 */ /* 0x0003e20000100800 */
[----:B0-----:R-:W-:-:S03]  /*333d0*/  FMUL R2, R27, R19 ;  /* 0x000000131b027220 */ /* 0x001fc60000400000 */
[----:B------:R0:W-:Y:S01]  /*333e0*/  STL [R1+0x88], R3 ;  /* 0x0000880301007387 */ /* 0x0001e20000100800 */
[----:B-1----:R-:W-:-:S03]  /*333f0*/  FMUL R0, R27, R28 ;  /* 0x0000001c1b007220 */ /* 0x002fc60000400000 */
[----:B------:R-:W5:Y:S04]  /*33400*/  LDL.LU R27, [R1+0x10] ;  /* 0x00001000011b7983 */ /* 0x000f680000300800 */
[----:B------:R2:W-:Y:S04]  /*33410*/  STL [R1+0x84], R2 ;  /* 0x0000840201007387 */ /* 0x0005e80000100800 */
[----:B------:R-:W5:Y:S04]  /*33420*/  LDL.LU R28, [R1+0x14] ;  /* 0x00001400011c7983 */ /* 0x000f680000300800 */
[----:B------:R-:W-:Y:S04]  /*33430*/  STL [R1+0x7c], R0 ;  /* 0x00007c0001007387 */ /* 0x000fe80000100800 */
[----:B------:R-:W5:Y:S04]  /*33440*/  LDL.LU R22, [R1+0x18] ;  /* 0x0000180001167983 */ /* 0x000f680000300800 */
[----:B------:R-:W5:Y:S04]  /*33450*/  LDL.LU R14, [R1+0x1c] ;  /* 0x00001c00010e7983 */ /* 0x000f680000300800 */
[----:B------:R-:W5:Y:S04]  /*33460*/  LDL.LU R24, [R1+0x20] ;  /* 0x0000200001187983 */ /* 0x000f680000300800 */
[----:B------:R-:W5:Y:S04]  /*33470*/  LDL.LU R15, [R1+0x24] ;  /* 0x00002400010f7983 */ /* 0x000f680000300800 */
[----:B------:R-:W5:Y:S04]  /*33480*/  LDL.LU R23, [R1+0x28] ;  /* 0x0000280001177983 */ /* 0x000f680000300800 */
[----:B0-----:R-:W5:Y:S01]  /*33490*/  LDL.LU R3, [R1+0x2c] ;  /* 0x00002c0001037983 */ /* 0x001f620000300800 */
[----:B--2---:R-:W-:-:S05]  /*334a0*/  FMUL R2, R29, R20 ;  /* 0x000000141d027220 */ /* 0x004fca0000400000 */
[----:B------:R0:W-:Y:S04]  /*334b0*/  STL [R1+0x15b8], R2 ;  /* 0x0015b80201007387 */ /* 0x0001e80000100800 */
[----:B0-----:R-:W2:Y:S04]  /*334c0*/  LDL R2, [R1+0x744] ;  /* 0x0007440001027983 */ /* 0x001ea80000100800 */
[----:B------:R-:W2:Y:S04]  /*334d0*/  LDL.LU R13, [R1+0x30] ;  /* 0x00003000010d7983 */ /* 0x000ea80000300800 */
[----:B------:R-:W2:Y:S01]  /*334e0*/  LDL.LU R4, [R1+0x34] ;  /* 0x0000340001047983 */ /* 0x000ea20000300800 */
[----:B---3--:R-:W-:-:S05]  /*334f0*/  FMUL R0, R29, R12 ;  /* 0x0000000c1d007220 */ /* 0x008fca0000400000 */
[----:B------:R4:W-:Y:S04]  /*33500*/  STL [R1+0x10c], R0 ;  /* 0x00010c0001007387 */ /* 0x0009e80000100800 */
        /* <DEDUP_REMOVED lines=12> */
[----:B----4-:R-:W-:-:S03]  /*335d0*/  FMUL R0, R29, R21 ;  /* 0x000000151d007220 */ /* 0x010fc60000400000 */
[----:B------:R-:W4:Y:S04]  /*335e0*/  LDL.LU R21, [R1+0x6c] ;  /* 0x00006c0001157983 */ /* 0x000f280000300800 */
[----:B------:R-:W4:Y:S04]  /*335f0*/  LDL.LU R12, [R1+0x70] ;  /* 0x00007000010c7983 */ /* 0x000f280000300800 */
[----:B------:R0:W-:Y:S04]  /*33600*/  STL [R1+0x15bc], R0 ;  /* 0x0015bc0001007387 */ /* 0x0001e80000100800 */
[----:B0-----:R-:W4:Y:S01]  /*33610*/  LDL.LU R0, [R1+0x54] ;  /* 0x0000540001007983 */ /* 0x001f220000300800 */
[----:B-----5:R-:W-:-:S05]  /*33620*/  FMUL R27, R29, R27 ;  /* 0x0000001b1d1b7220 */ /* 0x020fca0000400000 */
[----:B------:R0:W-:Y:S01]  /*33630*/  STL [R1+0x104], R27 ;  /* 0x0001041b01007387 */ /* 0x0001e20000100800 */
[----:B------:R-:W-:-:S03]  /*33640*/  FMUL R28, R29, R28 ;  /* 0x0000001c1d1c7220 */ /* 0x000fc60000400000 */
[----:B0-----:R-:W5:Y:S01]  /*33650*/  LDL.LU R27, [R1+0x78] ;  /* 0x00007800011b7983 */ /* 0x001f620000300800 */
[----:B------:R-:W-:-:S03]  /*33660*/  FMUL R22, R29, R22 ;  /* 0x000000161d167220 */ /* 0x000fc60000400000 */
[----:B------:R0:W-:Y:S01]  /*33670*/  STL [R1+0x100], R28 ;  /* 0x0001001c01007387 */ /* 0x0001e20000100800 */
[C---:B------:R-:W-:Y:S02]  /*33680*/  FMUL R14, R29.reuse, R14 ;  /* 0x0000000e1d0e7220 */ /* 0x040fe40000400000 */
[C---:B------:R-:W-:Y:S01]  /*33690*/  FMUL R24, R29.reuse, R24 ;  /* 0x000000181d187220 */ /* 0x040fe20000400000 */
[----:B0-----:R-:W5:Y:S01]  /*336a0*/  LDL.LU R28, [R1+0x8c] ;  /* 0x00008c00011c7983 */ /* 0x001f620000300800 */
[----:B------:R-:W-:-:S03]  /*336b0*/  FMUL R15, R29, R15 ;  /* 0x0000000f1d0f7220 */ /* 0x000fc60000400000 */
[----:B------:R0:W-:Y:S01]  /*336c0*/  STL [R1+0xf4], R22 ;  /* 0x0000f41601007387 */ /* 0x0001e20000100800 */
[C---:B------:R-:W-:Y:S02]  /*336d0*/  FMUL R23, R29.reuse, R23 ;  /* 0x000000171d177220 */ /* 0x040fe40000400000 */
[----:B------:R-:W-:Y:S01]  /*336e0*/  FMUL R3, R29, R3 ;  /* 0x000000031d037220 */ /* 0x000fe20000400000 */
[----:B0-----:R-:W5:Y:S04]  /*336f0*/  LDL.LU R22, [R1+0x16a0] ;  /* 0x0016a00001167983 */ /* 0x001f680000300800 */
[----:B------:R0:W-:Y:S04]  /*33700*/  STL [R1+0xe8], R14 ;  /* 0x0000e80e01007387 */ /* 0x0001e80000100800 */
        /* <DEDUP_REMOVED lines=8> */
[----:B0-----:R-:W5:Y:S01]  /*33790*/  LDL.LU R3, [R1+0x74] ;  /* 0x0000740001037983 */ /* 0x001f620000300800 */
[----:B------:R-:W-:-:S02]  /*337a0*/  @!P0 FMUL R25, R25, 16777216 ;  /* 0x4b80000019198820 */ /* 0x000fc40000400000 */
[C---:B--2---:R-:W-:Y:S02]  /*337b0*/  FMUL R13, R29.reuse, R13 ;  /* 0x0000000d1d0d7220 */ /* 0x044fe40000400000 */
[----:B------:R-:W-:-:S03]  /*337c0*/  FMUL R4, R29, R4 ;  /* 0x000000041d047220 */ /* 0x000fc60000400000 */
[----:B------:R0:W-:Y:S04]  /*337d0*/  STL [R1+0xd4], R13 ;  /* 0x0000d40d01007387 */ /* 0x0001e80000100800 */
[----:B0-----:R-:W2:Y:S01]  /*337e0*/  LDL.LU R13, [R1+0x168c] ;  /* 0x00168c00010d7983 */ /* 0x001ea20000300800 */
[----:B---3--:R-:W-:-:S03]  /*337f0*/  FMUL R5, R29, R5 ;  /* 0x000000051d057220 */ /* 0x008fc60000400000 */
[----:B------:R0:W-:Y:S01]  /*33800*/  STL [R1+0xd0], R4 ;  /* 0x0000d00401007387 */ /* 0x0001e20000100800 */
[C---:B------:R-:W-:Y:S02]  /*33810*/  FMUL R6, R29.reuse, R6 ;  /* 0x000000061d067220 */ /* 0x040fe40000400000 */
[C---:B------:R-:W-:Y:S01]  /*33820*/  FMUL R7, R29.reuse, R7 ;  /* 0x000000071d077220 */ /* 0x040fe20000400000 */
[----:B0-----:R-:W3:Y:S01]  /*33830*/  LDL.LU R4, [R1+0x1688] ;  /* 0x0016880001047983 */ /* 0x001ee20000300800 */
[----:B------:R-:W-:-:S03]  /*33840*/  FMUL R8, R29, R8 ;  /* 0x000000081d087220 */ /* 0x000fc60000400000 */
[----:B------:R0:W-:Y:S01]  /*33850*/  STL [R1+0xcc], R5 ;  /* 0x0000cc0501007387 */ /* 0x0001e20000100800 */
[C---:B------:R-:W-:Y:S02]  /*33860*/  FMUL R9, R29.reuse, R9 ;  /* 0x000000091d097220 */ /* 0x040fe40000400000 */
[C---:B------:R-:W-:Y:S01]  /*33870*/  FMUL R10, R29.reuse, R10 ;  /* 0x0000000a1d0a7220 */ /* 0x040fe20000400000 */
[----:B0-----:R-:W2:Y:S04]  /*33880*/  LDL.LU R5, [R1+0x1684] ;  /* 0x0016840001057983 */ /* 0x001ea80000300800 */
[----:B------:R0:W-:Y:S01]  /*33890*/  STL [R1+0xc8], R6 ;  /* 0x0000c80601007387 */ /* 0x0001e20000100800 */
[----:B------:R-:W-:-:S03]  /*338a0*/  FMUL R11, R29, R11 ;  /* 0x0000000b1d0b7220 */ /* 0x000fc60000400000 */
        /* <DEDUP_REMOVED lines=11> */
[----:B----4-:R-:W-:-:S03]  /*33960*/  FMUL R0, R29, R0 ;  /* 0x000000001d007220 */ /* 0x010fc60000400000 */
[----:B0-----:R-:W4:Y:S04]  /*33970*/  LDL.LU R10, [R1+0x1670] ;  /* 0x00167000010a7983 */ /* 0x001f280000300800 */
        /* <DEDUP_REMOVED lines=10> */
[----:B------:R0:W-:Y:S04]  /*33a20*/  STL [R1+0x24], R17 ;  /* 0x0000241101007387 */ /* 0x0001e80000100800 */
        /* <DEDUP_REMOVED lines=9> */
[----:B------:R0:W-:Y:S02]  /*33ac0*/  STL [R1+0x10], R12 ;  /* 0x0000100c01007387 */ /* 0x0001e40000100800 */
[----:B0-----:R-:W-:-:S02]  /*33ad0*/  FMUL R12, R2, R25 ;  /* 0x00000019020c7220 */ /* 0x001fc40000400000 */
[----:B------:R-:W2:Y:S01]  /*33ae0*/  LDL.LU R25, [R1+0x80] ;  /* 0x0000800001197983 */ /* 0x000ea20000300800 */
[C---:B-----5:R-:W-:Y:S02]  /*33af0*/  FMUL R27, R29.reuse, R27 ;  /* 0x0000001b1d1b7220 */ /* 0x060fe40000400000 */
[C---:B------:R-:W-:Y:S02]  /*33b00*/  FMUL R3, R29.reuse, R3 ;  /* 0x000000031d037220 */ /* 0x040fe40000400000 */
[----:B------:R-:W-:Y:S02]  /*33b10*/  @!P0 FMUL R26, R26, 16777216 ;  /* 0x4b8000001a1a8820 */ /* 0x000fe40000400000 */
[C---:B--2---:R-:W-:Y:S02]  /*33b20*/  FMUL R25, R29.reuse, R25 ;  /* 0x000000191d197220 */ /* 0x044fe40000400000 */
[----:B------:R-:W-:Y:S02]  /*33b30*/  FMUL R29, R29, R28 ;  /* 0x0000001c1d1d7220 */ /* 0x000fe40000400000 */
[----:B------:R-:W2:Y:S01]  /*33b40*/  LDL.LU R28, [R1+0x1650] ;  /* 0x00165000011c7983 */ /* 0x000ea20000300800 */
[----:B------:R-:W-:-:S02]  /*33b50*/  FMUL R26, R2, R26 ;  /* 0x0000001a021a7220 */ /* 0x000fc40000400000 */
[----:B------:R-:W-:Y:S02]  /*33b60*/  @!P0 FMUL R13, R13, 16777216 ;  /* 0x4b8000000d0d8820 */ /* 0x000fe40000400000 */
[----:B------:R-:W-:Y:S01]  /*33b70*/  @!P0 FMUL R14, R14, 16777216 ;  /* 0x4b8000000e0e8820 */ /* 0x000fe20000400000 */
[----:B------:R-:W-:Y:S01]  /*33b80*/  F2FP.PACK_AB R12, R12, R26 ;  /* 0x0000001a0c0c723e */ /* 0x000fe200000000ff */
[----:B------:R-:W-:Y:S02]  /*33b90*/  @!P0 FMUL R22, R22, 16777216 ;  /* 0x4b80000016168820 */ /* 0x000fe40000400000 */
[----:B------:R-:W-:Y:S02]  /*33ba0*/  IMAD.MOV.U32 R26, RZ, RZ, R25 ;  /* 0x000000ffff1a7224 */ /* 0x000fe400078e0019 */
[----:B------:R-:W-:Y:S02]  /*33bb0*/  FMUL R25, R2, R13 ;  /* 0x0000000d02197220 */ /* 0x000fe40000400000 */
[----:B------:R-:W-:-:S02]  /*33bc0*/  @!P0 FMUL R0, R0, 16777216 ;  /* 0x4b80000000008820 */ /* 0x000fc40000400000 */
[C---:B------:R-:W-:Y:S02]  /*33bd0*/  FMUL R13, R2.reuse, R14 ;  /* 0x0000000e020d7220 */ /* 0x040fe40000400000 */
[C---:B------:R-:W-:Y:S02]  /*33be0*/  FMUL R22, R2.reuse, R22 ;  /* 0x0000001602167220 */ /* 0x040fe40000400000 */
[----:B------:R-:W-:Y:S02]  /*33bf0*/  FMUL R0, R2, R0 ;  /* 0x0000000002007220 */ /* 0x000fe40000400000 */
[----:B------:R-:W-:Y:S01]  /*33c00*/  @!P0 FMUL R21, R21, 16777216 ;  /* 0x4b80000015158820 */ /* 0x000fe20000400000 */
[----:B------:R-:W-:Y:S01]  /*33c10*/  F2FP.PACK_AB R13, R13, R22 ;  /* 0x000000160d0d723e */ /* 0x000fe200000000ff */
[----:B------:R-:W-:Y:S02]  /*33c20*/  @!P0 FMUL R20, R20, 16777216 ;  /* 0x4b80000014148820 */ /* 0x000fe40000400000 */
[----:B------:R-:W-:-:S02]  /*33c30*/  @!P0 FMUL R18, R18, 16777216 ;  /* 0x4b80000012128820 */ /* 0x000fc40000400000 */
[----:B------:R-:W-:Y:S02]  /*33c40*/  @!P0 FMUL R19, R19, 16777216 ;  /* 0x4b80000013138820 */ /* 0x000fe40000400000 */
[C---:B------:R-:W-:Y:S02]  /*33c50*/  FMUL R20, R2.reuse, R20 ;  /* 0x0000001402147220 */ /* 0x040fe40000400000 */
[----:B------:R-:W-:Y:S02]  /*33c60*/  FMUL R19, R2, R19 ;  /* 0x0000001302137220 */ /* 0x000fe40000400000 */
[----:B--2---:R-:W-:-:S04]  /*33c70*/  @!P0 FMUL R28, R28, 16777216 ;  /* 0x4b8000001c1c8820 */ /* 0x004fc80000400000 */
[C---:B------:R-:W-:Y:S02]  /*33c80*/  FMUL R22, R2.reuse, R28 ;  /* 0x0000001c02167220 */ /* 0x040fe40000400000 */
[----:B------:R-:W2:Y:S04]  /*33c90*/  LDL.LU R28, [R1+0x164c] ;  /* 0x00164c00011c7983 */ /* 0x000ea80000300800 */
[----:B------:R0:W-:Y:S04]  /*33ca0*/  STL [R1+0x74], R0 ;  /* 0x0000740001007387 */ /* 0x0001e80000100800 */
[----:B------:R-:W-:Y:S01]  /*33cb0*/  STL [R1+0x70], R22 ;  /* 0x0000701601007387 */ /* 0x000fe20000100800 */
[----:B0-----:R-:W-:-:S05]  /*33cc0*/  FMUL R0, R2, R21 ;  /* 0x0000001502007220 */ /* 0x001fca0000400000 */
[----:B------:R0:W-:Y:S04]  /*33cd0*/  STL [R1+0x6c], R0 ;  /* 0x00006c0001007387 */ /* 0x0001e80000100800 */
[----:B------:R-:W-:Y:S01]  /*33ce0*/  STL [R1+0x68], R20 ;  /* 0x0000681401007387 */ /* 0x000fe20000100800 */
[----:B0-----:R-:W-:-:S05]  /*33cf0*/  FMUL R0, R2, R18 ;  /* 0x0000001202007220 */ /* 0x001fca0000400000 */
[----:B------:R0:W-:Y:S04]  /*33d00*/  STL [R1+0x15c8], R0 ;  /* 0x0015c80001007387 */ /* 0x0001e80000100800 */
[----:B------:R-:W-:Y:S04]  /*33d10*/  STL [R1+0x64], R19 ;  /* 0x0000641301007387 */ /* 0x000fe80000100800 */
[----:B0-----:R-:W5:Y:S01]  /*33d20*/  LDL.LU R0, [R1+0x744] ;  /* 0x0007440001007983 */ /* 0x001f620000300800 */
[----:B------:R-:W-:Y:S02]  /*33d30*/  @!P0 FMUL R23, R23, 16777216 ;  /* 0x4b80000017178820 */ /* 0x000fe40000400000 */
[----:B------:R-:W-:-:S02]  /*33d40*/  @!P0 FMUL R15, R15, 16777216 ;  /* 0x4b8000000f0f8820 */ /* 0x000fc40000400000 */
[----:B------:R-:W-:Y:S02]  /*33d50*/  @!P0 FMUL R24, R24, 16777216 ;  /* 0x4b80000018188820 */ /* 0x000fe40000400000 */
[----:B------:R-:W-:Y:S02]  /*33d60*/  @!P0 FMUL R16, R16, 16777216 ;  /* 0x4b80000010108820 */ /* 0x000fe40000400000 */
[C---:B------:R-:W-:Y:S02]  /*33d70*/  FMUL R15, R2.reuse, R15 ;  /* 0x0000000f020f7220 */ /* 0x040fe40000400000 */
[C---:B------:R-:W-:Y:S02]  /*33d80*/  FMUL R14, R2.reuse, R24 ;  /* 0x00000018020e7220 */ /* 0x040fe40000400000 */
[----:B------:R-:W-:Y:S02]  /*33d90*/  FMUL R23, R2, R23 ;  /* 0x0000001702177220 */ /* 0x000fe40000400000 */
[----:B------:R-:W-:-:S02]  /*33da0*/  @!P0 FMUL R17, R17, 16777216 ;  /* 0x4b80000011118820 */ /* 0x000fc40000400000 */
[----:B------:R-:W-:Y:S02]  /*33db0*/  @!P0 FMUL R11, R11, 16777216 ;  /* 0x4b8000000b0b8820 */ /* 0x000fe40000400000 */
[----:B----4-:R-:W-:Y:S02]  /*33dc0*/  @!P0 FMUL R10, R10, 16777216 ;  /* 0x4b8000000a0a8820 */ /* 0x010fe40000400000 */
[----:B------:R-:W-:Y:S02]  /*33dd0*/  @!P0 FMUL R9, R9, 16777216 ;  /* 0x4b80000009098820 */ /* 0x000fe40000400000 */
[C---:B-----5:R-:W-:Y:S02]  /*33de0*/  FMUL R2, R0.reuse, R16 ;  /* 0x0000001000027220 */ /* 0x060fe40000400000 */
[----:B------:R-:W-:-:S03]  /*33df0*/  FMUL R17, R0, R17 ;  /* 0x0000001100117220 */ /* 0x000fc60000400000 */
[----:B------:R0:W-:Y:S01]  /*33e00*/  STL [R1+0x15cc], R2 ;  /* 0x0015cc0201007387 */ /* 0x0001e20000100800 */
[C---:B------:R-:W-:Y:S02]  /*33e10*/  FMUL R10, R0.reuse, R10 ;  /* 0x0000000a000a7220 */ /* 0x040fe40000400000 */
[C---:B------:R-:W-:Y:S01]  /*33e20*/  FMUL R9, R0.reuse, R9 ;  /* 0x0000000900097220 */ /* 0x040fe20000400000 */
[----:B------:R1:W-:Y:S01]  /*33e30*/  STL [R1+0x5c], R17 ;  /* 0x00005c1101007387 */ /* 0x0003e20000100800 */
[----:B0-----:R-:W-:-:S05]  /*33e40*/  FMUL R2, R0, R11 ;  /* 0x0000000b00027220 */ /* 0x001fca0000400000 */
[----:B------:R0:W-:Y:S04]  /*33e50*/  STL [R1+0x54], R2 ;  /* 0x0000540201007387 */ /* 0x0001e80000100800 */
[----:B------:R-:W-:Y:S04]  /*33e60*/  STL [R1+0x50], R10 ;  /* 0x0000500a01007387 */ /* 0x000fe80000100800 */
[----:B------:R-:W-:Y:S04]  /*33e70*/  STL [R1+0x4c], R9 ;  /* 0x00004c0901007387 */ /* 0x000fe80000100800 */
[----:B-1----:R-:W4:Y:S01]  /*33e80*/  LDL.LU R17, [R1+0x14] ;  /* 0x0000140001117983 */ /* 0x002f220000300800 */
[----:B------:R-:W-:-:S04]  /*33e90*/  @!P0 FMUL R8, R8, 16777216 ;  /* 0x4b80000008088820 */ /* 0x000fc80000400000 */
[----:B0-----:R-:W-:-:S05]  /*33ea0*/  FMUL R2, R0, R8 ;  /* 0x0000000800027220 */ /* 0x001fca0000400000 */
[----:B------:R-:W-:Y:S04]  /*33eb0*/  STL [R1+0x48], R2 ;  /* 0x0000480201007387 */ /* 0x000fe80000100800 */
[----:B----4-:R0:W-:Y:S04]  /*33ec0*/  STL [R1+0x1644], R17 ;  /* 0x0016441101007387 */ /* 0x0101e80000100800 */
[----:B0-----:R-:W4:Y:S04]  /*33ed0*/  LDL.LU R17, [R1+0x18] ;  /* 0x0000180001117983 */ /* 0x001f280000300800 */
[----:B----4-:R-:W-:Y:S04]  /*33ee0*/  STL [R1+0x1648], R17 ;  /* 0x0016481101007387 */ /* 0x010fe80000100800 */
[----:B------:R-:W4:Y:S04]  /*33ef0*/  LDL.LU R18, [R1+0x24] ;  /* 0x0000240001127983 */ /* 0x000f280000300800 */
[----:B----4-:R0:W-:Y:S04]  /*33f00*/  STL [R1+0x163c], R18 ;  /* 0x00163c1201007387 */ /* 0x0101e80000100800 */
[----:B0-----:R-:W4:Y:S04]  /*33f10*/  LDL.LU R18, [R1+0x28] ;  /* 0x0000280001127983 */ /* 0x001f280000300800 */
[----:B----4-:R0:W-:Y:S04]  /*33f20*/  STL [R1+0x1640], R18 ;  /* 0x0016401201007387 */ /* 0x0101e80000100800 */
[----:B0-----:R-:W4:Y:S04]  /*33f30*/  LDL.LU R18, [R1+0x1c] ;  /* 0x00001c0001127983 */ /* 0x001f280000300800 */
[----:B------:R-:W5:Y:S04]  /*33f40*/  LDL.LU R19, [R1+0x34] ;  /* 0x0000340001137983 */ /* 0x000f680000300800 */
[----:B-----5:R0:W-:Y:S04]  /*33f50*/  STL [R1+0x1634], R19 ;  /* 0x0016341301007387 */ /* 0x0201e80000100800 */
[----:B0-----:R-:W5:Y:S04]  /*33f60*/  LDL.LU R19, [R1+0x38] ;  /* 0x0000380001137983 */ /* 0x001f680000300800 */
[----:B-----5:R0:W-:Y:S04]  /*33f70*/  STL [R1+0x1638], R19 ;  /* 0x0016381301007387 */ /* 0x0201e80000100800 */
[----:B0-----:R-:W5:Y:S04]  /*33f80*/  LDL.LU R19, [R1+0x2c] ;  /* 0x00002c0001137983 */ /* 0x001f680000300800 */
[----:B------:R-:W2:Y:S04]  /*33f90*/  LDL.LU R24, [R1+0x7c] ;  /* 0x00007c0001187983 */ /* 0x000ea80000300800 */
[----:B--2---:R0:W-:Y:S04]  /*33fa0*/  STL [R1+0x1630], R24 ;  /* 0x0016301801007387 */ /* 0x0041e80000100800 */
[----:B0-----:R-:W2:Y:S04]  /*33fb0*/  LDL.LU R24, [R1+0x3c] ;  /* 0x00003c0001187983 */ /* 0x001ea80000300800 */
[----:B------:R-:W2:Y:S01]  /*33fc0*/  LDL.LU R8, [R1+0x84] ;  /* 0x0000840001087983 */ /* 0x000ea20000300800 */
[----:B------:R-:W-:-:S02]  /*33fd0*/  F2FP.PACK_AB R14, R15, R14 ;  /* 0x0000000e0f0e723e */ /* 0x000fc400000000ff */
[----:B------:R-:W-:Y:S01]  /*33fe0*/  F2FP.PACK_AB R15, R25, R23 ;  /* 0x00000017190f723e */ /* 0x000fe200000000ff */
[----:B--2---:R0:W-:Y:S04]  /*33ff0*/  STL [R1+0x162c], R8 ;  /* 0x00162c0801007387 */ /* 0x0041e80000100800 */
[----:B0-----:R-:W2:Y:S04]  /*34000*/  LDL.LU R8, [R1+0x88] ;  /* 0x0000880001087983 */ /* 0x001ea80000300800 */
[----:B------:R-:W2:Y:S04]  /*34010*/  LDL.LU R25, [R1+0x94] ;  /* 0x0000940001197983 */ /* 0x000ea80000300800 */
[----:B--2---:R0:W-:Y:S04]  /*34020*/  STL [R1+0x1624], R25 ;  /* 0x0016241901007387 */ /* 0x0041e80000100800 */
[----:B0-----:R-:W2:Y:S04]  /*34030*/  LDL.LU R25, [R1+0xf0] ;  /* 0x0000f00001197983 */ /* 0x001ea80000300800 */
[----:B--2---:R0:W-:Y:S04]  /*34040*/  STL [R1+0x1628], R25 ;  /* 0x0016281901007387 */ /* 0x0041e80000100800 */
[----:B0-----:R-:W2:Y:S04]  /*34050*/  LDL.LU R25, [R1+0x90] ;  /* 0x0000900001197983 */ /* 0x001ea80000300800 */
[----:B------:R-:W2:Y:S01]  /*34060*/  LDL.LU R9, [R1+0x98] ;  /* 0x0000980001097983 */ /* 0x000ea20000300800 */
[----:B------:R-:W-:Y:S01]  /*34070*/  @!P0 FMUL R7, R7, 16777216 ;  /* 0x4b80000007078820 */ /* 0x000fe20000400000 */
[----:B------:R-:W-:Y:S01]  /*34080*/  MOV R16, R26 ;  /* 0x0000001a00107202 */ /* 0x000fe20000000f00 */
[----:B------:R-:W-:-:S02]  /*34090*/  @!P0 FMUL R6, R6, 16777216 ;  /* 0x4b80000006068820 */ /* 0x000fc40000400000 */
[----:B------:R-:W-:Y:S02]  /*340a0*/  IMAD.MOV.U32 R17, RZ, RZ, R3 ;  /* 0x000000ffff117224 */ /* 0x000fe400078e0003 */
[----:B------:R-:W-:Y:S02]  /*340b0*/  FMUL R3, R0, R7 ;  /* 0x0000000700037220 */ /* 0x000fe40000400000 */
[----:B------:R-:W-:Y:S02]  /*340c0*/  @!P0 FMUL R5, R5, 16777216 ;  /* 0x4b80000005058820 */ /* 0x000fe40000400000 */
[----:B---3--:R-:W-:Y:S02]  /*340d0*/  @!P0 FMUL R4, R4, 16777216 ;  /* 0x4b80000004048820 */ /* 0x008fe40000400000 */
[C---:B------:R-:W-:Y:S02]  /*340e0*/  FMUL R2, R0.reuse, R6 ;  /* 0x0000000600027220 */ /* 0x040fe40000400000 */
[----:B------:R-:W-:-:S02]  /*340f0*/  FMUL R5, R0, R5 ;  /* 0x0000000500057220 */ /* 0x000fc40000400000 */
[----:B------:R-:W-:Y:S01]  /*34100*/  FMUL R0, R0, R4 ;  /* 0x0000000400007220 */ /* 0x000fe20000400000 */
[----:B------:R-:W-:Y:S01]  /*34110*/  STS.128 [R28+0x400], R12 ;  /* 0x0004000c1c007388 */ /* 0x000fe20000000c00 */
[----:B------:R-:W-:Y:S02]  /*34120*/  F2FP.PACK_AB R4, R27, R29 ;  /* 0x0000001d1b04723e */ /* 0x000fe400000000ff */
[----:B------:R-:W-:Y:S01]  /*34130*/  F2FP.PACK_AB R16, R17, R16 ;  /* 0x000000101110723e */ /* 0x000fe200000000ff */
[----:B--2---:R0:W-:Y:S04]  /*34140*/  STL [R1+0x1620], R9 ;  /* 0x0016200901007387 */ /* 0x0041e80000100800 */
[----:B0-----:R-:W2:Y:S04]  /*34150*/  LDL.LU R9, [R1+0x9c] ;  /* 0x00009c0001097983 */ /* 0x001ea80000300800 */
[----:B------:R-:W3:Y:S04]  /*34160*/  LDL.LU R26, [R1+0xa4] ;  /* 0x0000a400011a7983 */ /* 0x000ee80000300800 */
[----:B------:R-:W2:Y:S04]  /*34170*/  LDL.LU R10, [R1+0xa8] ;  /* 0x0000a800010a7983 */ /* 0x000ea80000300800 */
[----:B------:R-:W2:Y:S04]  /*34180*/  LDL.LU R11, [R1+0xb4] ;  /* 0x0000b400010b7983 */ /* 0x000ea80000300800 */
[----:B------:R-:W2:Y:S04]  /*34190*/  LDL.LU R20, [R1+0xc0] ;  /* 0x0000c00001147983 */ /* 0x000ea80000300800 */
[----:B------:R-:W2:Y:S04]  /*341a0*/  LDL.LU R21, [R1+0xb8] ;  /* 0x0000b80001157983 */ /* 0x000ea80000300800 */
[----:B------:R-:W2:Y:S04]  /*341b0*/  LDL.LU R23, [R1+0x13c] ;  /* 0x00013c0001177983 */ /* 0x000ea80000300800 */
[----:B------:R-:W2:Y:S04]  /*341c0*/  LDL.LU R22, [R1+0x134] ;  /* 0x0001340001167983 */ /* 0x000ea80000300800 */
[----:B------:R-:W2:Y:S04]  /*341d0*/  LDL.LU R7, [R1+0x30] ;  /* 0x0000300001077983 */ /* 0x000ea80000300800 */
[----:B------:R0:W-:Y:S04]  /*341e0*/  STL [R1+0x15d0], R3 ;  /* 0x0015d00301007387 */ /* 0x0001e80000100800 */
[----:B0-----:R-:W2:Y:S04]  /*341f0*/  LDL.LU R3, [R1+0xbc] ;  /* 0x0000bc0001037983 */ /* 0x001ea80000300800 */
[----:B------:R-:W2:Y:S04]  /*34200*/  LDL.LU R6, [R1+0x20] ;  /* 0x0000200001067983 */ /* 0x000ea80000300800 */
[----:B------:R0:W-:Y:S04]  /*34210*/  STL [R1+0x15d4], R2 ;  /* 0x0015d40201007387 */ /* 0x0001e80000100800 */
[----:B0-----:R-:W2:Y:S04]  /*34220*/  LDL.LU R2, [R1+0xb0] ;  /* 0x0000b00001027983 */ /* 0x001ea80000300800 */
[----:B------:R0:W-:Y:S04]  /*34230*/  STL [R1+0x4], R5 ;  /* 0x0000040501007387 */ /* 0x0001e80000100800 */
[----:B0-----:R-:W2:Y:S04]  /*34240*/  LDL.LU R5, [R1+0x10] ;  /* 0x0000100001057983 */ /* 0x001ea80000300800 */
[----:B------:R0:W-:Y:S04]  /*34250*/  STL [R1+0x15d8], R0 ;  /* 0x0015d80001007387 */ /* 0x0001e80000100800 */
[----:B0-----:R-:W3:Y:S04]  /*34260*/  LDL.LU R0, [R1+0xac] ;  /* 0x0000ac0001007983 */ /* 0x001ee80000300800 */
[----:B------:R-:W2:Y:S04]  /*34270*/  LDL.LU R12, [R1+0xec] ;  /* 0x0000ec00010c7983 */ /* 0x000ea80000300800 */
[----:B------:R-:W2:Y:S04]  /*34280*/  LDL.LU R13, [R1+0xf8] ;  /* 0x0000f800010d7983 */ /* 0x000ea80000300800 */
[----:B------:R-:W2:Y:S04]  /*34290*/  LDL.LU R14, [R1+0x128] ;  /* 0x00012800010e7983 */ /* 0x000ea80000300800 */
[----:B------:R-:W2:Y:S04]  /*342a0*/  LDL.LU R15, [R1+0x120] ;  /* 0x00012000010f7983 */ /* 0x000ea80000300800 */
[----:B------:R-:W2:Y:S04]  /*342b0*/  LDL.LU R27, [R1+0xfc] ;  /* 0x0000fc00011b7983 */ /* 0x000ea80000300800 */
[----:B------:R0:W-:Y:S04]  /*342c0*/  STL [R1+0x14fc], R29 ;  /* 0x0014fc1d01007387 */ /* 0x0001e80000100800 */
[----:B0-----:R-:W2:Y:S04]  /*342d0*/  LDL.LU R29, [R1+0xa0] ;  /* 0x0000a000011d7983 */ /* 0x001ea80000300800 */
[----:B------:R-:W2:Y:S02]  /*342e0*/  LDL.LU R17, [R1+0x1648] ;  /* 0x0016480001117983 */ /* 0x000ea40000300800 */
[----:B--2---:R-:W-:-:S02]  /*342f0*/  F2FP.PACK_AB R5, R17, R5 ;  /* 0x000000051105723e */ /* 0x004fc400000000ff */
[----:B------:R-:W4:Y:S02]  /*34300*/  LDL.LU R17, [R1+0x1644] ;  /* 0x0016440001117983 */ /* 0x000f240000300800 */
[----:B----4-:R-:W-:Y:S02]  /*34310*/  F2FP.PACK_AB R17, R18, R17 ;  /* 0x000000111211723e */ /* 0x010fe400000000ff */
[----:B------:R-:W2:Y:S02]  /*34320*/  LDL.LU R18, [R1+0x1640] ;  /* 0x0016400001127983 */ /* 0x000ea40000300800 */
[----:B--2---:R-:W-:Y:S02]  /*34330*/  F2FP.PACK_AB R6, R18, R6 ;  /* 0x000000061206723e */ /* 0x004fe400000000ff */
[----:B------:R-:W5:Y:S02]  /*34340*/  LDL.LU R18, [R1+0x163c] ;  /* 0x00163c0001127983 */ /* 0x000f640000300800 */
[----:B-----5:R-:W-:-:S02]  /*34350*/  F2FP.PACK_AB R18, R19, R18 ;  /* 0x000000121312723e */ /* 0x020fc400000000ff */
[----:B------:R-:W2:Y:S02]  /*34360*/  LDL.LU R19, [R1+0x1638] ;  /* 0x0016380001137983 */ /* 0x000ea40000300800 */
[----:B--2---:R-:W-:Y:S02]  /*34370*/  F2FP.PACK_AB R7, R19, R7 ;  /* 0x000000071307723e */ /* 0x004fe400000000ff */
[----:B------:R-:W2:Y:S02]  /*34380*/  LDL.LU R19, [R1+0x1634] ;  /* 0x0016340001137983 */ /* 0x000ea40000300800 */
[----:B--2---:R-:W-:Y:S02]  /*34390*/  F2FP.PACK_AB R19, R24, R19 ;  /* 0x000000131813723e */ /* 0x004fe400000000ff */
[----:B------:R-:W2:Y:S02]  /*343a0*/  LDL.LU R24, [R1+0x1630] ;  /* 0x0016300001187983 */ /* 0x000ea40000300800 */
[----:B--2---:R-:W-:-:S02]  /*343b0*/  F2FP.PACK_AB R24, R8, R24 ;  /* 0x000000180818723e */ /* 0x004fc400000000ff */
        /* <DEDUP_REMOVED lines=8> */
[----:B------:R-:W2:Y:S01]  /*34440*/  LDL.LU R29, [R1+0x24c] ;  /* 0x00024c00011d7983 */ /* 0x000ea20000300800 */
[----:B---3--:R-:W-:-:S03]  /*34450*/  F2FP.PACK_AB R26, R0, R26 ;  /* 0x0000001a001a723e */ /* 0x008fc600000000ff */
[----:B--2---:R-:W-:Y:S04]  /*34460*/  STL [R1+0x15f0], R29 ;  /* 0x0015f01d01007387 */ /* 0x004fe80000100800 */
[----:B------:R-:W2:Y:S01]  /*34470*/  LDL.LU R0, [R1+0x258] ;  /* 0x0002580001007983 */ /* 0x000ea20000300800 */
[----:B------:R-:W-:-:S03]  /*34480*/  F2FP.PACK_AB R10, R2, R10 ;  /* 0x0000000a020a723e */ /* 0x000fc600000000ff */
[----:B--2---:R-:W-:Y:S04]  /*34490*/  STL [R1+0x15f4], R0 ;  /* 0x0015f40001007387 */ /* 0x004fe80000100800 */
[----:B------:R-:W2:Y:S01]  /*344a0*/  LDL.LU R2, [R1+0x250] ;  /* 0x0002500001027983 */ /* 0x000ea20000300800 */
[----:B------:R-:W-:Y:S02]  /*344b0*/  F2FP.PACK_AB R13, R27, R13 ;  /* 0x0000000d1b0d723e */ /* 0x000fe400000000ff */
[----:B------:R-:W-:Y:S02]  /*344c0*/  F2FP.PACK_AB R27, R3, R11 ;  /* 0x0000000b031b723e */ /* 0x000fe400000000ff */
[----:B------:R-:W-:Y:S01]  /*344d0*/  F2FP.PACK_AB R11, R20, R21 ;  /* 0x00000015140b723e */ /* 0x000fe200000000ff */
[----:B--2---:R-:W-:Y:S04]  /*344e0*/  STL [R1+0x15f8], R2 ;  /* 0x0015f80201007387 */ /* 0x004fe80000100800 */
[----:B------:R-:W2:Y:S04]  /*344f0*/  LDL.LU R20, [R1+0x118] ;  /* 0x0001180001147983 */ /* 0x000ea80000300800 */
[----:B------:R-:W3:Y:S01]  /*34500*/  LDL.LU R21, [R1+0x124] ;  /* 0x0001240001157983 */ /* 0x000ee20000300800 */
[----:B------:R-:W-:-:S02]  /*34510*/  F2FP.PACK_AB R14, R14, R15 ;  /* 0x0000000f0e0e723e */ /* 0x000fc400000000ff */
[----:B------:R-:W-:Y:S01]  /*34520*/  F2FP.PACK_AB R15, R23, R22 ;  /* 0x00000016170f723e */ /* 0x000fe200000000ff */
[----:B---3--:R0:W-:Y:S04]  /*34530*/  STL [R1+0x161c], R21 ;  /* 0x00161c1501007387 */ /* 0x0081e80000100800 */
[----:B0-----:R-:W2:Y:S04]  /*34540*/  LDL.LU R21, [R1+0x11c] ;  /* 0x00011c0001157983 */ /* 0x001ea80000300800 */
[----:B------:R-:W3:Y:S04]  /*34550*/  LDL.LU R22, [R1+0x130] ;  /* 0x0001300001167983 */ /* 0x000ee80000300800 */
[----:B---3--:R0:W-:Y:S04]  /*34560*/  STL [R1+0x1618], R22 ;  /* 0x0016181601007387 */ /* 0x0081e80000100800 */
[----:B0-----:R-:W3:Y:S04]  /*34570*/  LDL.LU R22, [R1+0x12c] ;  /* 0x00012c0001167983 */ /* 0x001ee80000300800 */
[----:B------:R-:W4:Y:S04]  /*34580*/  LDL.LU R23, [R1+0x140] ;  /* 0x0001400001177983 */ /* 0x000f280000300800 */
[----:B----4-:R0:W-:Y:S04]  /*34590*/  STL [R1+0x1614], R23 ;  /* 0x0016141701007387 */ /* 0x0101e80000100800 */
[----:B0-----:R-:W4:Y:S04]  /*345a0*/  LDL.LU R23, [R1+0x138] ;  /* 0x0001380001177983 */ /* 0x001f280000300800 */
[----:B------:R-:W5:Y:S04]  /*345b0*/  LDL.LU R2, [R1+0x1b4] ;  /* 0x0001b40001027983 */ /* 0x000f680000300800 */
        /* <DEDUP_REMOVED lines=12> */
[----:B------:R-:W3:Y:S04]  /*34680*/  LDL.LU R0, [R1+0x234] ;  /* 0x0002340001007983 */ /* 0x000ee80000300800 */
[----:B------:R-:W3:Y:S04]  /*34690*/  LDL.LU R29, [R1+0x238] ;  /* 0x00023800011d7983 */ /* 0x000ee80000300800 */
[----:B------:R-:W3:Y:S04]  /*346a0*/  LDL R3, [R1+0x748] ;  /* 0x0007480001037983 */ /* 0x000ee80000100800 */
[----:B------:R-:W-:Y:S04]  /*346b0*/  STS.128 [R28+0x80], R4 ;  /* 0x000080041c007388 */ /* 0x000fe80000000c00 */
[----:B------:R-:W-:Y:S04]  /*346c0*/  STS.128 [R28+0x480], R16 ;  /* 0x000480101c007388 */ /* 0x000fe80000000c00 */
[----:B------:R-:W-:Y:S04]  /*346d0*/  STS.128 [R28+0x100], R24 ;  /* 0x000100181c007388 */ /* 0x000fe80000000c00 */
[----:B------:R-:W-:Y:S04]  /*346e0*/  STS.128 [R28+0x500], R8 ;  /* 0x000500081c007388 */ /* 0x000fe80000000c00 */
[----:B------:R-:W-:Y:S01]  /*346f0*/  STS.128 [R28+0x180], R12 ;  /* 0x0001800c1c007388 */ /* 0x000fe20000000c00 */
[----:B--2---:R-:W-:-:S03]  /*34700*/  F2FP.PACK_AB R20, R21, R20 ;  /* 0x000000141514723e */ /* 0x004fc600000000ff */
[----:B---3--:R0:W-:Y:S04]  /*34710*/  STL [R1+0x15ec], R3 ;  /* 0x0015ec0301007387 */ /* 0x0081e80000100800 */
        /* <DEDUP_REMOVED lines=21> */
[----:B------:R-:W2:Y:S02]  /*34870*/  LDL.LU R21, [R1+0x161c] ;  /* 0x00161c0001157983 */ /* 0x000ea40000300800 */
[----:B--2---:R-:W-:-:S02]  /*34880*/  F2FP.PACK_AB R21, R22, R21 ;  /* 0x000000151615723e */ /* 0x004fc400000000ff */
[----:B------:R-:W4:Y:S02]  /*34890*/  LDL.LU R22, [R1+0x1618] ;  /* 0x0016180001167983 */ /* 0x000f240000300800 */
[----:B----4-:R-:W-:Y:S02]  /*348a0*/  F2FP.PACK_AB R22, R23, R22 ;  /* 0x000000161716723e */ /* 0x010fe400000000ff */
[----:B------:R-:W5:Y:S02]  /*348b0*/  LDL.LU R23, [R1+0x1614] ;  /* 0x0016140001177983 */ /* 0x000f640000300800 */
[----:B-----5:R-:W-:Y:S02]  /*348c0*/  F2FP.PACK_AB R23, R2, R23 ;  /* 0x000000170217723e */ /* 0x020fe400000000ff */
[----:B------:R-:W3:Y:S02]  /*348d0*/  LDL.LU R2, [R1+0x1610] ;  /* 0x0016100001027983 */ /* 0x000ee40000300800 */
[----:B---3--:R-:W-:-:S02]  /*348e0*/  F2FP.PACK_AB R4, R2, R4 ;  /* 0x000000040204723e */ /* 0x008fc400000000ff */
        /* <DEDUP_REMOVED lines=9> */
[----:B------:R-:W-:Y:S02]  /*34980*/  F2FP.PACK_AB R13, R0, R13 ;  /* 0x0000000d000d723e */ /* 0x000fe400000000ff */
[----:B------:R-:W-:Y:S02]  /*34990*/  F2FP.PACK_AB R17, R29, R17 ;  /* 0x000000111d11723e */ /* 0x000fe400000000ff */
[----:B--2---:R-:W-:Y:S02]  /*349a0*/  F2FP.PACK_AB R9, R2, R9 ;  /* 0x000000090209723e */ /* 0x004fe400000000ff */
[----:B------:R-:W2:Y:S04]  /*349b0*/  LDL.LU R2, [R1+0x15f8] ;  /* 0x0015f80001027983 */ /* 0x000ea80000300800 */
[----:B------:R-:W2:Y:S04]  /*349c0*/  LDL.LU R0, [R1+0x15f4] ;  /* 0x0015f40001007983 */ /* 0x000ea80000300800 */
[----:B------:R-:W3:Y:S01]  /*349d0*/  LDL.LU R29, [R1+0x15f0] ;  /* 0x0015f000011d7983 */ /* 0x000ee20000300800 */
[----:B------:R-:W-:-:S02]  /*349e0*/  F2FP.PACK_AB R10, R15, R10 ;  /* 0x0000000a0f0a723e */ /* 0x000fc400000000ff */
[----:B------:R-:W-:Y:S02]  /*349f0*/  F2FP.PACK_AB R6, R14, R6 ;  /* 0x000000060e06723e */ /* 0x000fe400000000ff */
[----:B------:R-:W-:Y:S02]  /*34a00*/  F2FP.PACK_AB R14, R11, R24 ;  /* 0x000000180b0e723e */ /* 0x000fe400000000ff */
[----:B------:R-:W-:Y:S02]  /*34a10*/  F2FP.PACK_AB R18, R25, R18 ;  /* 0x000000121912723e */ /* 0x000fe400000000ff */
[----:B------:R-:W-:Y:S02]  /*34a20*/  F2FP.PACK_AB R7, R26, R7 ;  /* 0x000000071a07723e */ /* 0x000fe400000000ff */
[----:B------:R-:W-:Y:S02]  /*34a30*/  F2FP.PACK_AB R11, R27, R19 ;  /* 0x000000131b0b723e */ /* 0x000fe400000000ff */
[----:B---3--:R-:W-:-:S02]  /*34a40*/  F2FP.PACK_AB R15, R3, R29 ;  /* 0x0000001d030f723e */ /* 0x008fc400000000ff */
[----:B------:R-:W3:Y:S04]  /*34a50*/  LDL.LU R3, [R1+0x2a4] ;  /* 0x0002a40001037983 */ /* 0x000ee80000300800 */
[----:B------:R-:W4:Y:S01]  /*34a60*/  LDL.LU R24, [R1+0x2ec] ;  /* 0x0002ec0001187983 */ /* 0x000f220000300800 */
[----:B--2---:R-:W-:-:S03]  /*34a70*/  F2FP.PACK_AB R19, R0, R2 ;  /* 0x000000020013723e */ /* 0x004fc600000000ff */
[----:B------:R-:W2:Y:S04]  /*34a80*/  LDL.LU R25, [R1+0x2f8] ;  /* 0x0002f80001197983 */ /* 0x000ea80000300800 */
[----:B------:R-:W2:Y:S04]  /*34a90*/  LDL.LU R26, [R1+0x2f0] ;  /* 0x0002f000011a7983 */ /* 0x000ea80000300800 */
[----:B------:R-:W5:Y:S04]  /*34aa0*/  LDL.LU R27, [R1+0x2c4] ;  /* 0x0002c400011b7983 */ /* 0x000f680000300800 */
[----:B------:R-:W5:Y:S04]  /*34ab0*/  LDL.LU R29, [R1+0x2bc] ;  /* 0x0002bc00011d7983 */ /* 0x000f680000300800 */
[----:B------:R-:W2:Y:S04]  /*34ac0*/  LDL.LU R0, [R1+0x2d8] ;  /* 0x0002d80001007983 */ /* 0x000ea80000300800 */
[----:B--2---:R0:W-:Y:S04]  /*34ad0*/  STL [R1+0x15dc], R0 ;  /* 0x0015dc0001007387 */ /* 0x0041e80000100800 */
[----:B0-----:R-:W2:Y:S04]  /*34ae0*/  LDL.LU R0, [R1+0x2d4] ;  /* 0x0002d40001007983 */ /* 0x001ea80000300800 */
[----:B--2---:R0:W-:Y:S04]  /*34af0*/  STL [R1+0x15e0], R0 ;  /* 0x0015e00001007387 */ /* 0x0041e80000100800 */
[----:B0-----:R-:W2:Y:S04]  /*34b00*/  LDL.LU R0, [R1+0x308] ;  /* 0x0003080001007983 */ /* 0x001ea80000300800 */
[----:B--2---:R0:W-:Y:S04]  /*34b10*/  STL [R1+0x15e4], R0 ;  /* 0x0015e40001007387 */ /* 0x0041e80000100800 */
[----:B0-----:R-:W2:Y:S04]  /*34b20*/  LDL.LU R0, [R1+0x304] ;  /* 0x0003040001007983 */ /* 0x001ea80000300800 */
[----:B------:R-:W-:Y:S04]  /*34b30*/  STS.128 [R28+0x580], R20 ;  /* 0x000580141c007388 */ /* 0x000fe80000000c00 */
[----:B------:R-:W-:Y:S04]  /*34b40*/  STS.128 [R28+0x200], R4 ;  /* 0x000200041c007388 */ /* 0x000fe80000000c00 */
[----:B------:R-:W-:Y:S04]  /*34b50*/  STS.128 [R28+0x600], R8 ;  /* 0x000600081c007388 */ /* 0x000fe80000000c00 */
[----:B------:R-:W-:Y:S04]  /*34b60*/  STS.128 [R28+0x280], R12 ;  /* 0x0002800c1c007388 */ /* 0x000fe80000000c00 */
[----:B------:R-:W-:Y:S04]  /*34b70*/  STS.128 [R28+0x680], R16 ;  /* 0x000680101c007388 */ /* 0x000fe80000000c00 */
[----:B--2---:R0:W-:Y:S04]  /*34b80*/  STL [R1+0x15e8], R0 ;  /* 0x0015e80001007387 */ /* 0x0041e80000100800 */
[----:B0-----:R-:W2:Y:S04]  /*34b90*/  LDL.LU R0, [R1+0x2c8] ;  /* 0x0002c80001007983 */ /* 0x001ea80000300800 */
[----:B------:R-:W2:Y:S04]  /*34ba0*/  LDL.LU R2, [R1+0x314] ;  /* 0x0003140001027983 */ /* 0x000ea80000300800 */
[----:B------:R-:W2:Y:S04]  /*34bb0*/  LDL.LU R21, [R1+0x2b8] ;  /* 0x0002b80001157983 */ /* 0x000ea80000300800 */
[----:B------:R-:W2:Y:S04]  /*34bc0*/  LDL.LU R22, [R1+0x2b0] ;  /* 0x0002b00001167983 */ /* 0x000ea80000300800 */
[----:B------:R-:W4:Y:S04]  /*34bd0*/  LDL.LU R23, [R1+0x2f4] ;  /* 0x0002f40001177983 */ /* 0x000f280000300800 */
[----:B------:R-:W2:Y:S04]  /*34be0*/  LDL.LU R20, [R1+0x310] ;  /* 0x0003100001147983 */ /* 0x000ea80000300800 */
[----:B------:R-:W3:Y:S04]  /*34bf0*/  LDL.LU R4, [R1+0x29c] ;  /* 0x00029c0001047983 */ /* 0x000ee80000300800 */
[----:B------:R-:W2:Y:S04]  /*34c00*/  LDL.LU R5, [R1+0x2b4] ;  /* 0x0002b40001057983 */ /* 0x000ea80000300800 */
[----:B------:R-:W2:Y:S04]  /*34c10*/  LDL.LU R6, [R1+0x2ac] ;  /* 0x0002ac0001067983 */ /* 0x000ea80000300800 */
        /* <DEDUP_REMOVED lines=13> */
[----:B---3--:R-:W-:-:S03]  /*34cf0*/  F2FP.PACK_AB R4, R3, R4 ;  /* 0x000000040304723e */ /* 0x008fc600000000ff */
[----:B------:R-:W3:Y:S01]  /*34d00*/  LDL.LU R3, [R1+0x15ec] ;  /* 0x0015ec0001037983 */ /* 0x000ee20000300800 */
[----:B--2---:R-:W-:Y:S02]  /*34d10*/  F2FP.PACK_AB R5, R5, R6 ;  /* 0x000000060505723e */ /* 0x004fe400000000ff */
[----:B-----5:R-:W-:Y:S02]  /*34d20*/  F2FP.PACK_AB R6, R27, R29 ;  /* 0x0000001d1b06723e */ /* 0x020fe400000000ff */
[----:B----4-:R-:W-:Y:S02]  /*34d30*/  F2FP.PACK_AB R10, R0, R10 ;  /* 0x0000000a000a723e */ /* 0x010fe400000000ff */
[----:B------:R-:W-:Y:S02]  /*34d40*/  F2FP.PACK_AB R8, R16, R8 ;  /* 0x000000081008723e */ /* 0x000fe400000000ff */
[----:B------:R-:W-:Y:S02]  /*34d50*/  F2FP.PACK_AB R16, R13, R9 ;  /* 0x000000090d10723e */ /* 0x000fe400000000ff */
[----:B------:R-:W-:-:S02]  /*34d60*/  F2FP.PACK_AB R12, R17, R12 ;  /* 0x0000000c110c723e */ /* 0x000fc400000000ff */
[----:B------:R-:W-:Y:S02]  /*34d70*/  F2FP.PACK_AB R13, R23, R24 ;  /* 0x00000018170d723e */ /* 0x000fe400000000ff */
[----:B------:R-:W-:Y:S01]  /*34d80*/  F2FP.PACK_AB R17, R25, R26 ;  /* 0x0000001a1911723e */ /* 0x000fe200000000ff */
[----:B------:R0:W2:Y:S01]  /*34d90*/  LDL R24, [R1+0x750] ;  /* 0x0007500001187983 */ /* 0x0000a20000100800 */
[----:B------:R-:W-:-:S03]  /*34da0*/  F2FP.PACK_AB R9, R21, R22 ;  /* 0x000000161509723e */ /* 0x000fc600000000ff */
[----:B------:R-:W4:Y:S04]  /*34db0*/  LDL.LU R25, [R1+0x48] ;  /* 0x0000480001197983 */ /* 0x000f280000300800 */
[----:B------:R-:W5:Y:S04]  /*34dc0*/  LDL.LU R23, [R1+0x4c] ;  /* 0x00004c0001177983 */ /* 0x000f680000300800 */
[----:B------:R-:W2:Y:S04]  /*34dd0*/  LDL.LU R26, [R1+0xe0] ;  /* 0x0000e000011a7983 */ /* 0x000ea80000300800 */
[----:B------:R-:W2:Y:S04]  /*34de0*/  LDL.LU R27, [R1+0x68] ;  /* 0x00006800011b7983 */ /* 0x000ea80000300800 */
[----:B------:R-:W2:Y:S04]  /*34df0*/  LDL.LU R21, [R1+0x6c] ;  /* 0x00006c0001157983 */ /* 0x000ea80000300800 */
[----:B------:R-:W2:Y:S04]  /*34e00*/  LDL.LU R22, [R1+0x10c] ;  /* 0x00010c0001167983 */ /* 0x000ea80000300800 */
[----:B------:R-:W2:Y:S04]  /*34e10*/  LDL.LU R29, [R1+0x104] ;  /* 0x00010400011d7983 */ /* 0x000ea80000300800 */
[----:B------:R-:W2:Y:S02]  /*34e20*/  LDL.LU R0, [R1+0x15e8] ;  /* 0x0015e80001007983 */ /* 0x000ea40000300800 */
[----:B--2---:R-:W-:-:S02]  /*34e30*/  F2FP.PACK_AB R14, R0, R14 ;  /* 0x0000000e000e723e */ /* 0x004fc400000000ff */
[----:B------:R-:W2:Y:S02]  /*34e40*/  LDL.LU R0, [R1+0x15e4] ;  /* 0x0015e40001007983 */ /* 0x000ea40000300800 */
[----:B--2---:R-:W-:Y:S02]  /*34e50*/  F2FP.PACK_AB R18, R0, R18 ;  /* 0x000000120012723e */ /* 0x004fe400000000ff */
[----:B------:R-:W2:Y:S02]  /*34e60*/  LDL.LU R0, [R1+0x15e0] ;  /* 0x0015e00001007983 */ /* 0x000ea40000300800 */
[----:B--2---:R-:W-:Y:S02]  /*34e70*/  F2FP.PACK_AB R7, R0, R7 ;  /* 0x000000070007723e */ /* 0x004fe400000000ff */
[----:B------:R-:W2:Y:S01]  /*34e80*/  LDL.LU R0, [R1+0x15dc] ;  /* 0x0015dc0001007983 */ /* 0x000ea20000300800 */
[----:B---3--:R-:W-:Y:S02]  /*34e90*/  ISETP.GE.U32.AND P0, PT, R3, 0x7f800000, PT ;  /* 0x7f8000000300780c */ /* 0x008fe40003f06070 */
[----:B------:R-:W-:Y:S01]  /*34ea0*/  F2FP.PACK_AB R15, R2, R15 ;  /* 0x0000000f020f723e */ /* 0x000fe200000000ff */
[----:B------:R1:W-:Y:S01]  /*34eb0*/  STS.128 [R28+0x300], R4 ;  /* 0x000300041c007388 */ /* 0x0003e20000000c00 */
[----:B------:R-:W-:-:S03]  /*34ec0*/  F2FP.PACK_AB R19, R19, R20 ;  /* 0x000000141313723e */ /* 0x000fc600000000ff */
[----:B------:R-:W-:Y:S04]  /*34ed0*/  STS.128 [R28+0x380], R12 ;  /* 0x0003800c1c007388 */ /* 0x000fe80000000c00 */
[----:B------:R-:W-:Y:S02]  /*34ee0*/  STS.128 [R28+0x780], R16 ;  /* 0x000780101c007388 */ /* 0x000fe40000000c00 */
[----:B------:R-:W-:-:S05]  /*34ef0*/  @P0 MOV R20, 0x7f800000 ;  /* 0x7f80000000140802 */ /* 0x000fca0000000f00 */
[----:B------:R-:W-:Y:S01]  /*34f00*/  @P0 FFMA.FTZ R24, R3, R20, +INF ;  /* 0x7f80000003180423 */ /* 0x000fe20000010014 */
[----:B--2---:R-:W-:Y:S02]  /*34f10*/  F2FP.PACK_AB R11, R0, R11 ;  /* 0x0000000b000b723e */ /* 0x004fe400000000ff */
[----:B------:R-:W2:Y:S04]  /*34f20*/  LDL.LU R0, [R1+0x15d8] ;  /* 0x0015d80001007983 */ /* 0x000ea80000300800 */
[----:B------:R-:W2:Y:S04]  /*34f30*/  LDL.LU R2, [R1+0x15d4] ;  /* 0x0015d40001027983 */ /* 0x000ea80000300800 */
[----:B-1----:R-:W3:Y:S04]  /*34f40*/  LDL.LU R4, [R1+0xc4] ;  /* 0x0000c40001047983 */ /* 0x002ee80000300800 */
[----:B------:R-:W3:Y:S04]  /*34f50*/  LDL.LU R5, [R1+0xd4] ;  /* 0x0000d40001057983 */ /* 0x000ee80000300800 */
[----:B------:R-:W3:Y:S04]  /*34f60*/  LDL.LU R6, [R1+0xe4] ;  /* 0x0000e40001067983 */ /* 0x000ee80000300800 */
[----:B------:R-:W3:Y:S04]  /*34f70*/  LDL.LU R7, [R1+0x74] ;  /* 0x0000740001077983 */ /* 0x000ee80000300800 */
[----:B------:R1:W-:Y:S04]  /*34f80*/  STS.128 [R28+0x700], R8 ;  /* 0x000700081c007388 */ /* 0x0003e80000000c00 */
[----:B-1----:R-:W3:Y:S04]  /*34f90*/  LDL.LU R8, [R1+0xc8] ;  /* 0x0000c80001087983 */ /* 0x002ee80000300800 */
        /* <DEDUP_REMOVED lines=10> */
[----:B------:R-:W5:Y:S04]  /*35040*/  LDL.LU R19, [R1+0x54] ;  /* 0x0000540001137983 */ /* 0x000f680000300800 */
[----:B------:R-:W3:Y:S04]  /*35050*/  LDL.LU R3, [R1+0x15d0] ;  /* 0x0015d00001037983 */ /* 0x000ee80000300800 */
[----:B------:R-:W4:Y:S04]  /*35060*/  LDL.LU R20, [R1+0xcc] ;  /* 0x0000cc0001147983 */ /* 0x000f280000300800 */
[----:B------:R2:W-:Y:S04]  /*35070*/  @P0 STL [R1+0x750], R24 ;  /* 0x0007501801000387 */ /* 0x0005e80000100800 */
[----:B------:R-:W-:Y:S01]  /*35080*/  BAR.SYNC.DEFER_BLOCKING 0x0 ;  /* 0x0000000000007b1d */ /* 0x000fe20000010000 */
[----:B--2---:R-:W-:-:S05]  /*35090*/  F2FP.PACK_AB R24, R2, R0 ;  /* 0x000000000218723e */ /* 0x004fca00000000ff */
[----:B------:R-:W2:Y:S04]  /*350a0*/  LDL.LU R2, [R1+0x15cc] ;  /* 0x0015cc0001027983 */ /* 0x000ea80000300800 */
[----:B------:R-:W2:Y:S01]  /*350b0*/  LDL.LU R0, [R1+0x15c8] ;  /* 0x0015c80001007983 */ /* 0x000ea20000300800 */
[----:B---3--:R-:W-:-:S03]  /*350c0*/  F2FP.PACK_AB R16, R3, R16 ;  /* 0x000000100310723e */ /* 0x008fc600000000ff */
[----:B------:R-:W3:Y:S01]  /*350d0*/  LDL.LU R3, [R1+0x15c4] ;  /* 0x0015c40001037983 */ /* 0x000ee20000300800 */
[----:B------:R-:W-:Y:S02]  /*350e0*/  F2FP.PACK_AB R5, R9, R5 ;  /* 0x000000050905723e */ /* 0x000fe400000000ff */
[----:B------:R-:W-:Y:S02]  /*350f0*/  F2FP.PACK_AB R8, R17, R8 ;  /* 0x000000081108723e */ /* 0x000fe400000000ff */
[----:B-----5:R-:W-:Y:S02]  /*35100*/  F2FP.PACK_AB R17, R19, R23 ;  /* 0x000000171311723e */ /* 0x020fe400000000ff */
[----:B------:R-:W1:Y:S01]  /*35110*/  S2R R23, SR_TID.X ;  /* 0x0000000000177919 */ /* 0x000e620000002100 */
[----:B---3--:R-:W-:-:S03]  /*35120*/  F2FP.PACK_AB R9, R26, R3 ;  /* 0x000000031a09723e */ /* 0x008fc600000000ff */
[----:B------:R-:W3:Y:S01]  /*35130*/  LDL.LU R3, [R1+0x15c0] ;  /* 0x0015c00001037983 */ /* 0x000ee20000300800 */
[----:B--2---:R-:W-:-:S03]  /*35140*/  F2FP.PACK_AB R26, R0, R2 ;  /* 0x00000002001a723e */ /* 0x004fc600000000ff */
[----:B------:R-:W2:Y:S04]  /*35150*/  LDL.LU R0, [R1+0x15bc] ;  /* 0x0015bc0001007983 */ /* 0x000ea80000300800 */
[----:B------:R-:W2:Y:S01]  /*35160*/  LDL.LU R2, [R1+0x15b8] ;  /* 0x0015b80001027983 */ /* 0x000ea20000300800 */
[----:B-1----:R-:W-:Y:S01]  /*35170*/  IMAD.SHL.U32 R23, R23, 0x1000, RZ ;  /* 0x0000100017177824 */ /* 0x002fe200078e00ff */
[----:B------:R-:W-:-:S04]  /*35180*/  F2FP.PACK_AB R27, R11, R27 ;  /* 0x0000001b0b1b723e */ /* 0x000fc800000000ff */
[----:B------:R-:W-:Y:S02]  /*35190*/  LOP3.LUT R23, R23, 0x6000, RZ, 0xc0, !PT ;  /* 0x0000600017177812 */ /* 0x000fe400078ec0ff */
[----:B----4-:R-:W-:Y:S01]  /*351a0*/  F2FP.PACK_AB R25, R18, R25 ;  /* 0x000000191219723e */ /* 0x010fe200000000ff */
[----:B------:R-:W-:Y:S04]  /*351b0*/  STL.64 [R1+0x15b0], R26 ;  /* 0x0015b01a01007387 */ /* 0x000fe80000100a00 */
[----:B------:R-:W-:Y:S01]  /*351c0*/  STL.64 [R1+0x15a8], R24 ;  /* 0x0015a81801007387 */ /* 0x000fe20000100a00 */
[----:B------:R-:W-:Y:S02]  /*351d0*/  F2FP.PACK_AB R18, R12, R13 ;  /* 0x0000000d0c12723e */ /* 0x000fe400000000ff */
[----:B------:R-:W-:-:S02]  /*351e0*/  F2FP.PACK_AB R19, R7, R21 ;  /* 0x000000150713723e */ /* 0x000fc400000000ff */
[----:B------:R-:W-:Y:S02]  /*351f0*/  F2FP.PACK_AB R4, R20, R4 ;  /* 0x000000041404723e */ /* 0x000fe400000000ff */
[----:B------:R-:W-:Y:S02]  /*35200*/  F2FP.PACK_AB R7, R22, R29 ;  /* 0x0000001d1607723e */ /* 0x000fe400000000ff */
[----:B------:R-:W-:Y:S02]  /*35210*/  F2FP.PACK_AB R6, R14, R6 ;  /* 0x000000060e06723e */ /* 0x000fe400000000ff */
[----:B------:R-:W-:Y:S02]  /*35220*/  F2FP.PACK_AB R10, R15, R10 ;  /* 0x0000000a0f0a723e */ /* 0x000fe400000000ff */
[----:B---3--:R-:W-:-:S05]  /*35230*/  LEA R23, R3, R23, 0x4 ;  /* 0x0000001703177211 */ /* 0x008fca00078e20ff */
[----:B------:R-:W1:Y:S04]  /*35240*/  LDS.128 R24, [R23] ;  /* 0x0000000017187984 */ /* 0x000e680000000c00 */
[----:B-1----:R-:W-:Y:S04]  /*35250*/  STL.64 [R1+0x10], R24 ;  /* 0x0000101801007387 */ /* 0x002fe80000100a00 */
[----:B------:R-:W-:Y:S04]  /*35260*/  STL.64 [R1+0x18], R26 ;  /* 0x0000181a01007387 */ /* 0x000fe80000100a00 */
[----:B------:R-:W1:Y:S01]  /*35270*/  LDS.128 R24, [R23+0x800] ;  /* 0x0008000017187984 */ /* 0x000e620000000c00 */
[----:B--2---:R-:W-:-:S02]  /*35280*/  F2FP.PACK_AB R11, R2, R0 ;  /* 0x00000000020b723e */ /* 0x004fc400000000ff */
[C---:B------:R-:W-:Y:S02]  /*35290*/  LOP3.LUT R12, R23.reuse, 0x20, RZ, 0x3c, !PT ;  /* 0x00000020170c7812 */ /* 0x040fe400078e3cff */
[C---:B------:R-:W-:Y:S02]  /*352a0*/  LOP3.LUT R2, R23.reuse, 0x40, RZ, 0x3c, !PT ;  /* 0x0000004017027812 */ /* 0x040fe400078e3cff */
[----:B------:R-:W-:Y:S01]  /*352b0*/  LOP3.LUT R0, R23, 0x60, RZ, 0x3c, !PT ;  /* 0x0000006017007812 */ /* 0x000fe200078e3cff */
[----:B-1----:R-:W-:Y:S04]  /*352c0*/  STL.64 [R1+0x50], R24 ;  /* 0x0000501801007387 */ /* 0x002fe80000100a00 */
[----:B------:R-:W-:Y:S04]  /*352d0*/  STL.64 [R1+0x58], R26 ;  /* 0x0000581a01007387 */ /* 0x000fe80000100a00 */
[----:B------:R-:W1:Y:S04]  /*352e0*/  LDS.128 R24, [R23+0x1000] ;  /* 0x0010000017187984 */ /* 0x000e680000000c00 */
[----:B------:R-:W2:Y:S01]  /*352f0*/  LDS.128 R20, [R23+0x1800] ;  /* 0x0018000017147984 */ /* 0x000ea20000000c00 */
[----:B-1----:R-:W-:-:S03]  /*35300*/  IMAD.MOV.U32 R29, RZ, RZ, R27 ;  /* 0x000000ffff1d7224 */ /* 0x002fc600078e001b */
[----:B------:R-:W-:Y:S04]  /*35310*/  STL.64 [R1+0x80], R24 ;  /* 0x0000801801007387 */ /* 0x000fe80000100a00 */
[----:B------:R1:W-:Y:S04]  /*35320*/  STL [R1+0x88], R26 ;  /* 0x0000881a01007387 */ /* 0x0003e80000100800 */
[----:B-1----:R-:W3:Y:S04]  /*35330*/  LDL.LU.64 R26, [R1+0x15b0] ;  /* 0x0015b000011a7983 */ /* 0x002ee80000300a00 */
[----:B------:R-:W3:Y:S04]  /*35340*/  LDL.LU.64 R24, [R1+0x15a8] ;  /* 0x0015a80001187983 */ /* 0x000ee80000300a00 */
[----:B------:R-:W-:Y:S04]  /*35350*/  STL [R1+0x1500], R29 ;  /* 0x0015001d01007387 */ /* 0x000fe80000100800 */
[----:B--2---:R-:W-:Y:S04]  /*35360*/  STL.64 [R1+0xc0], R20 ;  /* 0x0000c01401007387 */ /* 0x004fe80000100a00 */
[----:B------:R-:W-:Y:S04]  /*35370*/  STL.64 [R1+0xc8], R22 ;  /* 0x0000c81601007387 */ /* 0x000fe80000100a00 */
[----:B------:R-:W1:Y:S04]  /*35380*/  LDS.128 R20, [R12] ;  /* 0x000000000c147984 */ /* 0x000e680000000c00 */
[----:B-1----:R-:W-:Y:S04]  /*35390*/  STL.64 [R1+0x20], R20 ;  /* 0x0000201401007387 */ /* 0x002fe80000100a00 */
[----:B------:R-:W-:Y:S04]  /*353a0*/  STL.64 [R1+0x28], R22 ;  /* 0x0000281601007387 */ /* 0x000fe80000100a00 */
[----:B------:R-:W1:Y:S04]  /*353b0*/  LDS.128 R20, [R12+0x800] ;  /* 0x000800000c147984 */ /* 0x000e680000000c00 */
[----:B-1----:R-:W-:Y:S01]  /*353c0*/  STL.64 [R1+0x40], R20 ;  /* 0x0000401401007387 */ /* 0x002fe20000100a00 */
[----:B------:R-:W-:-:S03]  /*353d0*/  MOV R29, R23 ;  /* 0x00000017001d7202 */ /* 0x000fc60000000f00 */
[----:B------:R-:W-:Y:S04]  /*353e0*/  STL [R1+0x48], R22 ;  /* 0x0000481601007387 */ /* 0x000fe80000100800 */
[----:B------:R-:W1:Y:S04]  /*353f0*/  LDS.128 R20, [R12+0x1000] ;  /* 0x001000000c147984 */ /* 0x000e680000000c00 */
[----:B------:R-:W-:Y:S04]  /*35400*/  STL [R1+0x1504], R29 ;  /* 0x0015041d01007387 */ /* 0x000fe80000100800 */
[----:B-1----:R-:W-:Y:S04]  /*35410*/  STL.64 [R1+0x90], R20 ;  /* 0x0000901401007387 */ /* 0x002fe80000100a00 */
[----:B------:R-:W-:Y:S04]  /*35420*/  STL.64 [R1+0x98], R22 ;  /* 0x0000981601007387 */ /* 0x000fe80000100a00 */
[----:B------:R-:W-:Y:S04]  /*35430*/  LDS.128 R20, [R12+0x1800] ;  /* 0x001800000c147984 */ /* 0x000fe80000000c00 */
[----:B------:R-:W1:Y:S04]  /*35440*/  LDS.128 R12, [R2] ;  /* 0x00000000020c7984 */ /* 0x000e680000000c00 */
[----:B-1----:R-:W-:Y:S01]  /*35450*/  STL.64 [R1+0x30], R12 ;  /* 0x0000300c01007387 */ /* 0x002fe20000100a00 */
[----:B------:R-:W-:-:S03]  /*35460*/  IMAD.MOV.U32 R29, RZ, RZ, R15 ;  /* 0x000000ffff1d7224 */ /* 0x000fc600078e000f */
[----:B------:R-:W-:Y:S04]  /*35470*/  STL.64 [R1+0xd0], R20 ;  /* 0x0000d01401007387 */ /* 0x000fe80000100a00 */
[----:B------:R-:W-:Y:S04]  /*35480*/  STL.64 [R1+0xd8], R22 ;  /* 0x0000d81601007387 */ /* 0x000fe80000100a00 */
[----:B------:R-:W-:Y:S04]  /*35490*/  STL [R1+0x38], R14 ;  /* 0x0000380e01007387 */ /* 0x000fe80000100800 */
[----:B------:R-:W1:Y:S04]  /*354a0*/  LDS.128 R12, [R2+0x800] ;  /* 0x00080000020c7984 */ /* 0x000e680000000c00 */
[----:B------:R-:W-:Y:S04]  /*354b0*/  STL [R1+0x1508], R29 ;  /* 0x0015081d01007387 */ /* 0x000fe80000100800 */
[----:B------:R-:W2:Y:S04]  /*354c0*/  LDS.128 R20, [R2+0x1000] ;  /* 0x0010000002147984 */ /* 0x000ea80000000c00 */
[----:B-1----:R-:W-:Y:S04]  /*354d0*/  STL.64 [R1+0x60], R12 ;  /* 0x0000600c01007387 */ /* 0x002fe80000100a00 */
[----:B------:R-:W-:Y:S04]  /*354e0*/  STL.64 [R1+0x68], R14 ;  /* 0x0000680e01007387 */ /* 0x000fe80000100a00 */
[----:B------:R-:W1:Y:S04]  /*354f0*/  LDS.128 R12, [R2+0x1800] ;  /* 0x00180000020c7984 */ /* 0x000e680000000c00 */
[----:B--2---:R-:W-:Y:S04]  /*35500*/  STL.64 [R1+0xa0], R20 ;  /* 0x0000a01401007387 */ /* 0x004fe80000100a00 */
[----:B------:R-:W-:Y:S04]  /*35510*/  STL.64 [R1+0xa8], R22 ;  /* 0x0000a81601007387 */ /* 0x000fe80000100a00 */
[----:B------:R-:W2:Y:S04]  /*35520*/  LDS.128 R20, [R0] ;  /* 0x0000000000147984 */ /* 0x000ea80000000c00 */
[----:B-1----:R-:W-:Y:S04]  /*35530*/  STL.64 [R1+0xe0], R12 ;  /* 0x0000e00c01007387 */ /* 0x002fe80000100a00 */
[----:B------:R-:W-:Y:S04]  /*35540*/  STL.64 [R1+0xe8], R14 ;  /* 0x0000e80e01007387 */ /* 0x000fe80000100a00 */
[----:B------:R-:W1:Y:S04]  /*35550*/  LDS.128 R12, [R0+0x800] ;  /* 0x00080000000c7984 */ /* 0x000e680000000c00 */
[----:B--2---:R-:W-:Y:S04]  /*35560*/  STL.64 [R1], R20 ;  /* 0x0000001401007387 */ /* 0x004fe80000100a00 */
[----:B------:R-:W-:Y:S04]  /*35570*/  STL.64 [R1+0x8], R22 ;  /* 0x0000081601007387 */ /* 0x000fe80000100a00 */
[----:B------:R-:W-:Y:S04]  /*35580*/  LDS.128 R20, [R0+0x1000] ;  /* 0x0010000000147984 */ /* 0x000fe80000000c00 */
[----:B-1----:R-:W-:Y:S04]  /*35590*/  STL.64 [R1+0x70], R12 ;  /* 0x0000700c01007387 */ /* 0x002fe80000100a00 */
[----:B------:R-:W-:Y:S04]  /*355a0*/  STL.64 [R1+0x78], R14 ;  /* 0x0000780e01007387 */ /* 0x000fe80000100a00 */
[----:B------:R-:W1:Y:S04]  /*355b0*/  LDS.128 R12, [R0+0x1800] ;  /* 0x00180000000c7984 */ /* 0x000e680000000c00 */
[----:B------:R-:W-:Y:S06]  /*355c0*/  BAR.SYNC.DEFER_BLOCKING 0x0 ;  /* 0x0000000000007b1d */ /* 0x000fec0000010000 */
[----:B-1----:R-:W-:Y:S04]  /*355d0*/  STL.64 [R1+0xf0], R12 ;  /* 0x0000f00c01007387 */ /* 0x002fe80000100a00 */
[----:B------:R1:W-:Y:S04]  /*355e0*/  STL.64 [R1+0xb0], R20 ;  /* 0x0000b01401007387 */ /* 0x0003e80000100a00 */
[----:B------:R-:W-:Y:S04]  /*355f0*/  STL.64 [R1+0xb8], R22 ;  /* 0x0000b81601007387 */ /* 0x000fe80000100a00 */
[----:B------:R-:W-:Y:S04]  /*35600*/  STL [R1+0xfc], R15 ;  /* 0x0000fc0f01007387 */ /* 0x000fe80000100800 */
[----:B-1----:R-:W2:Y:S04]  /*35610*/  LDL.LU R20, [R1+0x148] ;  /* 0x0001480001147983 */ /* 0x002ea80000300800 */
[----:B------:R-:W4:Y:S04]  /*35620*/  LDL.LU R12, [R1+0x1e0] ;  /* 0x0001e000010c7983 */ /* 0x000f280000300800 */
[----:B----4-:R1:W-:Y:S04]  /*35630*/  STL [R1+0x159c], R12 ;  /* 0x00159c0c01007387 */ /* 0x0103e80000100800 */
[----:B-1----:R-:W4:Y:S04]  /*35640*/  LDL.LU R12, [R1+0x1e4] ;  /* 0x0001e400010c7983 */ /* 0x002f280000300800 */
[----:B----4-:R1:W-:Y:S04]  /*35650*/  STL [R1+0x15a0], R12 ;  /* 0x0015a00c01007387 */ /* 0x0103e80000100800 */
[----:B-1----:R-:W4:Y:S04]  /*35660*/  LDL.LU R12, [R1+0x154] ;  /* 0x00015400010c7983 */ /* 0x002f280000300800 */
[----:B----4-:R1:W-:Y:S04]  /*35670*/  STL [R1+0x15a4], R12 ;  /* 0x0015a40c01007387 */ /* 0x0103e80000100800 */
[----:B-1----:R-:W2:Y:S04]  /*35680*/  LDL.LU R12, [R1+0x150] ;  /* 0x00015000010c7983 */ /* 0x002ea80000300800 */
[----:B------:R-:W4:Y:S04]  /*35690*/  LDL.LU R21, [R1+0x158] ;  /* 0x0001580001157983 */ /* 0x000f280000300800 */
[----:B----4-:R1:W-:Y:S04]  /*356a0*/  STL [R1+0x1598], R21 ;  /* 0x0015981501007387 */ /* 0x0103e80000100800 */
[----:B-1----:R-:W4:Y:S04]  /*356b0*/  LDL.LU R21, [R1+0x1e8] ;  /* 0x0001e80001157983 */ /* 0x002f280000300800 */
[----:B------:R-:W5:Y:S04]  /*356c0*/  LDL.LU R13, [R1+0x1f0] ;  /* 0x0001f000010d7983 */ /* 0x000f680000300800 */
[----:B-----5:R1:W-:Y:S04]  /*356d0*/  STL [R1+0x158c], R13 ;  /* 0x00158c0d01007387 */ /* 0x0203e80000100800 */
[----:B-1----:R-:W5:Y:S04]  /*356e0*/  LDL.LU R13, [R1+0x1f4] ;  /* 0x0001f400010d7983 */ /* 0x002f680000300800 */
[----:B-----5:R1:W-:Y:S04]  /*356f0*/  STL [R1+0x1590], R13 ;  /* 0x0015900d01007387 */ /* 0x0203e80000100800 */
[----:B-1----:R-:W5:Y:S04]  /*35700*/  LDL.LU R13, [R1+0x164] ;  /* 0x00016400010d7983 */ /* 0x002f680000300800 */
[----:B-----5:R1:W-:Y:S04]  /*35710*/  STL [R1+0x1594], R13 ;  /* 0x0015940d01007387 */ /* 0x0203e80000100800 */
[----:B-1----:R-:W5:Y:S04]  /*35720*/  LDL.LU R13, [R1+0x160] ;  /* 0x00016000010d7983 */ /* 0x002f680000300800 */
[----:B------:R-:W2:Y:S01]  /*35730*/  LDL.LU R22, [R1+0x168] ;  /* 0x0001680001167983 */ /* 0x000ea20000300800 */
[----:B------:R-:W-:-:S03]  /*35740*/  MOV R29, R14 ;  /* 0x0000000e001d7202 */ /* 0x000fc60000000f00 */
[----:B--2---:R1:W-:Y:S04]  /*35750*/  STL [R1+0x1588], R22 ;  /* 0x0015881601007387 */ /* 0x0043e80000100800 */
[----:B-1----:R-:W2:Y:S04]  /*35760*/  LDL.LU R22, [R1+0x1f8] ;  /* 0x0001f80001167983 */ /* 0x002ea80000300800 */
[----:B------:R-:W2:Y:S04]  /*35770*/  LDL.LU R14, [R1+0x200] ;  /* 0x00020000010e7983 */ /* 0x000ea80000300800 */
[----:B--2---:R1:W-:Y:S04]  /*35780*/  STL [R1+0x157c], R14 ;  /* 0x00157c0e01007387 */ /* 0x0043e80000100800 */
[----:B-1----:R-:W2:Y:S04]  /*35790*/  LDL.LU R14, [R1+0x204] ;  /* 0x00020400010e7983 */ /* 0x002ea80000300800 */
[----:B--2---:R1:W-:Y:S04]  /*357a0*/  STL [R1+0x1580], R14 ;  /* 0x0015800e01007387 */ /* 0x0043e80000100800 */
[----:B-1----:R-:W2:Y:S04]  /*357b0*/  LDL.LU R14, [R1+0x174] ;  /* 0x00017400010e7983 */ /* 0x002ea80000300800 */
[----:B--2---:R1:W-:Y:S04]  /*357c0*/  STL [R1+0x1584], R14 ;  /* 0x0015840e01007387 */ /* 0x0043e80000100800 */
[----:B-1----:R-:W2:Y:S04]  /*357d0*/  LDL.LU R14, [R1+0x170] ;  /* 0x00017000010e7983 */ /* 0x002ea80000300800 */
[----:B------:R-:W2:Y:S04]  /*357e0*/  LDL.LU R23, [R1+0x178] ;  /* 0x0001780001177983 */ /* 0x000ea80000300800 */
[----:B------:R-:W2:Y:S04]  /*357f0*/  LDL.LU R15, [R1+0x210] ;  /* 0x00021000010f7983 */ /* 0x000ea80000300800 */
[----:B------:R-:W2:Y:S04]  /*35800*/  LDL.LU R0, [R1+0x27c] ;  /* 0x00027c0001007983 */ /* 0x000ea80000300800 */
[----:B---3--:R-:W-:Y:S04]  /*35810*/  STS.128 [R28], R24 ;  /* 0x000000181c007388 */ /* 0x008fe80000000c00 */
[----:B------:R-:W-:Y:S04]  /*35820*/  STS.128 [R28+0x400], R16 ;  /* 0x000400101c007388 */ /* 0x000fe80000000c00 */
[----:B------:R-:W-:Y:S04]  /*35830*/  STS.128 [R28+0x80], R4 ;  /* 0x000080041c007388 */ /* 0x000fe80000000c00 */
[----:B------:R-:W-:Y:S01]  /*35840*/  STS.128 [R28+0x480], R8 ;  /* 0x000480081c007388 */ /* 0x000fe20000000c00 */
[----:B------:R-:W-:-:S03]  /*35850*/  F2FP.PACK_AB R20, R12, R20 ;  /* 0x000000140c14723e */ /* 0x000fc600000000ff */
[----:B--2---:R1:W-:Y:S04]  /*35860*/  STL [R1+0x1578], R0 ;  /* 0x0015780001007387 */ /* 0x0043e80000100800 */
[----:B-1----:R-:W2:Y:S04]  /*35870*/  LDL.LU R0, [R1+0x270] ;  /* 0x0002700001007983 */ /* 0x002ea80000300800 */
[----:B------:R-:W3:Y:S04]  /*35880*/  LDL.LU R2, [R1+0x288] ;  /* 0x0002880001027983 */ /* 0x000ee80000300800 */
[----:B------:R1:W-:Y:S04]  /*35890*/  STL [R1+0x152c], R29 ;  /* 0x00152c1d01007387 */ /* 0x0003e80000100800 */
[----:B-1----:R-:W2:Y:S04]  /*358a0*/  LDL.LU R29, [R1+0x25c] ;  /* 0x00025c00011d7983 */ /* 0x002ea80000300800 */
[----:B------:R-:W-:Y:S04]  /*358b0*/  STL [R1+0x14f8], R3 ;  /* 0x0014f80301007387 */ /* 0x000fe80000100800 */
[----:B------:R1:W-:Y:S04]  /*358c0*/  STL [R1+0x150c], R3 ;  /* 0x00150c0301007387 */ /* 0x0003e80000100800 */
[----:B-1----:R-:W2:Y:S04]  /*358d0*/  LDL.LU R3, [R1+0x260] ;  /* 0x0002600001037983 */ /* 0x002ea80000300800 */
        /* <DEDUP_REMOVED lines=8> */
[----:B------:R-:W2:Y:S04]  /*35960*/  LDL.LU R16, [R1+0x218] ;  /* 0x0002180001107983 */ /* 0x000ea80000300800 */
[----:B------:R-:W2:Y:S04]  /*35970*/  LDL.LU R17, [R1+0x268] ;  /* 0x0002680001117983 */ /* 0x000ea80000300800 */
[----:B------:R-:W2:Y:S04]  /*35980*/  LDL.LU R18, [R1+0x274] ;  /* 0x0002740001127983 */ /* 0x000ea80000300800 */
        /* <DEDUP_REMOVED lines=13> */
[----:B------:R-:W4:Y:S02]  /*35a60*/  LDL.LU R12, [R1+0x159c] ;  /* 0x00159c00010c7983 */ /* 0x000f240000300800 */
[----:B----4-:R-:W-:Y:S02]  /*35a70*/  F2FP.PACK_AB R12, R21, R12 ;  /* 0x0000000c150c723e */ /* 0x010fe400000000ff */
        /* <DEDUP_REMOVED lines=12> */
[----:B------:R-:W2:Y:S01]  /*35b40*/  LDL.LU R14, [R1+0x1580] ;  /* 0x00158000010e7983 */ /* 0x000ea20000300800 */
[----:B------:R-:W-:Y:S02]  /*35b50*/  F2FP.PACK_AB R23, R7, R23 ;  /* 0x000000170717723e */ /* 0x000fe400000000ff */
[----:B--2---:R-:W-:-:S02]  /*35b60*/  F2FP.PACK_AB R10, R14, R10 ;  /* 0x0000000a0e0a723e */ /* 0x004fc400000000ff */
[----:B------:R-:W2:Y:S01]  /*35b70*/  LDL.LU R14, [R1+0x157c] ;  /* 0x00157c00010e7983 */ /* 0x000ea20000300800 */
[----:B------:R-:W-:-:S03]  /*35b80*/  F2FP.PACK_AB R7, R27, R26 ;  /* 0x0000001a1b07723e */ /* 0x000fc600000000ff */
[----:B------:R-:W4:Y:S01]  /*35b90*/  LDL.LU R27, [R1+0x330] ;  /* 0x00033000011b7983 */ /* 0x000f220000300800 */
[----:B------:R-:W-:-:S03]  /*35ba0*/  F2FP.PACK_AB R15, R16, R15 ;  /* 0x0000000f100f723e */ /* 0x000fc600000000ff */
[----:B------:R-:W5:Y:S01]  /*35bb0*/  LDL.LU R26, [R1+0x290] ;  /* 0x00029000011a7983 */ /* 0x000f620000300800 */
[----:B------:R-:W-:Y:S02]  /*35bc0*/  F2FP.PACK_AB R16, R3, R29 ;  /* 0x0000001d0310723e */ /* 0x000fe400000000ff */
[----:B------:R-:W-:Y:S02]  /*35bd0*/  F2FP.PACK_AB R17, R0, R17 ;  /* 0x000000110011723e */ /* 0x000fe400000000ff */
[----:B--2---:R-:W-:Y:S02]  /*35be0*/  F2FP.PACK_AB R14, R11, R14 ;  /* 0x0000000e0b0e723e */ /* 0x004fe400000000ff */
[----:B------:R-:W-:Y:S02]  /*35bf0*/  F2FP.PACK_AB R11, R25, R24 ;  /* 0x00000018190b723e */ /* 0x000fe400000000ff */
[----:B------:R-:W2:Y:S04]  /*35c00*/  LDL.LU R25, [R1+0x344] ;  /* 0x0003440001197983 */ /* 0x000ea80000300800 */
[----:B------:R-:W2:Y:S04]  /*35c10*/  LDL.LU R24, [R1+0x33c] ;  /* 0x00033c0001187983 */ /* 0x000ea80000300800 */
[----:B------:R-:W2:Y:S04]  /*35c20*/  LDL.LU R3, [R1+0x348] ;  /* 0x0003480001037983 */ /* 0x000ea80000300800 */
[----:B------:R-:W2:Y:S04]  /*35c30*/  LDL.LU R29, [R1+0x340] ;  /* 0x00034000011d7983 */ /* 0x000ea80000300800 */
[----:B------:R-:W2:Y:S01]  /*35c40*/  LDL.LU R0, [R1+0x1578] ;  /* 0x0015780001007983 */ /* 0x000ea20000300800 */
[----:B---3--:R-:W-:-:S03]  /*35c50*/  F2FP.PACK_AB R19, R2, R19 ;  /* 0x000000130213723e */ /* 0x008fc600000000ff */
[----:B------:R1:W-:Y:S04]  /*35c60*/  STS.128 [R28+0x100], R20 ;  /* 0x000100141c007388 */ /* 0x0003e80000000c00 */
[----:B------:R3:W-:Y:S01]  /*35c70*/  STS.128 [R28+0x500], R4 ;  /* 0x000500041c007388 */ /* 0x0007e20000000c00 */
[----:B--2---:R-:W-:-:S03]  /*35c80*/  F2FP.PACK_AB R18, R0, R18 ;  /* 0x000000120012723e */ /* 0x004fc600000000ff */
[----:B------:R-:W2:Y:S04]  /*35c90*/  LDL.LU R0, [R1+0x1574] ;  /* 0x0015740001007983 */ /* 0x000ea80000300800 */
[----:B------:R-:W2:Y:S04]  /*35ca0*/  LDL.LU R2, [R1+0x1570] ;  /* 0x0015700001027983 */ /* 0x000ea80000300800 */
[----:B-1----:R-:W2:Y:S04]  /*35cb0*/  LDL.LU R20, [R1+0x360] ;  /* 0x0003600001147983 */ /* 0x002ea80000300800 */
[----:B------:R-:W2:Y:S04]  /*35cc0*/  LDL.LU R21, [R1+0x370] ;  /* 0x0003700001157983 */ /* 0x000ea80000300800 */
[----:B------:R-:W2:Y:S04]  /*35cd0*/  LDL.LU R22, [R1+0x380] ;  /* 0x0003800001167983 */ /* 0x000ea80000300800 */
[----:B------:R-:W2:Y:S04]  /*35ce0*/  LDL.LU R23, [R1+0x38c] ;  /* 0x00038c0001177983 */ /* 0x000ea80000300800 */
[----:B---3--:R-:W2:Y:S04]  /*35cf0*/  LDL.LU R4, [R1+0x264] ;  /* 0x0002640001047983 */ /* 0x008ea80000300800 */
[----:B------:R-:W3:Y:S04]  /*35d00*/  LDL.LU R5, [R1+0x280] ;  /* 0x0002800001057983 */ /* 0x000ee80000300800 */
[----:B------:R-:W4:Y:S04]  /*35d10*/  LDL.LU R6, [R1+0x338] ;  /* 0x0003380001067983 */ /* 0x000f280000300800 */
[----:B------:R-:W4:Y:S04]  /*35d20*/  LDL.LU R7, [R1+0x294] ;  /* 0x0002940001077983 */ /* 0x000f280000300800 */
[----:B------:R1:W-:Y:S04]  /*35d30*/  STS.128 [R28+0x180], R8 ;  /* 0x000180081c007388 */ /* 0x0003e80000000c00 */
[----:B------:R0:W-:Y:S04]  /*35d40*/  STS.128 [R28+0x580], R12 ;  /* 0x0005800c1c007388 */ /* 0x0001e80000000c00 */
[----:B------:R0:W-:Y:S04]  /*35d50*/  STS.128 [R28+0x200], R16 ;  /* 0x000200101c007388 */ /* 0x0001e80000000c00 */
[----:B-1----:R-:W4:Y:S04]  /*35d60*/  LDL.LU R8, [R1+0x31c] ;  /* 0x00031c0001087983 */ /* 0x002f280000300800 */
[----:B------:R-:W4:Y:S04]  /*35d70*/  LDL.LU R9, [R1+0x334] ;  /* 0x0003340001097983 */ /* 0x000f280000300800 */
[----:B------:R-:W4:Y:S04]  /*35d80*/  LDL.LU R10, [R1+0x32c] ;  /* 0x00032c00010a7983 */ /* 0x000f280000300800 */
        /* <DEDUP_REMOVED lines=8> */
[----:B------:R-:W5:Y:S01]  /*35e10*/  LDL.LU R19, [R1+0x3a4] ;  /* 0x0003a40001137983 */ /* 0x000f620000300800 */
[----:B--2---:R-:W-:-:S03]  /*35e20*/  F2FP.PACK_AB R4, R0, R4 ;  /* 0x000000040004723e */ /* 0x004fc600000000ff */
[----:B------:R-:W2:Y:S01]  /*35e30*/  LDL.LU R0, [R1+0x156c] ;  /* 0x00156c0001007983 */ /* 0x000ea20000300800 */
[----:B---3--:R-:W-:-:S03]  /*35e40*/  F2FP.PACK_AB R5, R5, R2 ;  /* 0x000000020505723e */ /* 0x008fc600000000ff */
[----:B------:R-:W3:Y:S01]  /*35e50*/  LDL.LU R2, [R1+0x1568] ;  /* 0x0015680001027983 */ /* 0x000ee20000300800 */
[----:B----4-:R-:W-:Y:S02]  /*35e60*/  F2FP.PACK_AB R9, R9, R10 ;  /* 0x0000000a0909723e */ /* 0x010fe400000000ff */
[----:B------:R-:W-:Y:S02]  /*35e70*/  F2FP.PACK_AB R10, R25, R24 ;  /* 0x00000018190a723e */ /* 0x000fe400000000ff */
[----:B-----5:R-:W-:Y:S02]  /*35e80*/  F2FP.PACK_AB R8, R12, R8 ;  /* 0x000000080c08723e */ /* 0x020fe400000000ff */
[----:B------:R-:W-:Y:S02]  /*35e90*/  F2FP.PACK_AB R12, R13, R14 ;  /* 0x0000000e0d0c723e */ /* 0x000fe400000000ff */
[----:B------:R-:W-:Y:S02]  /*35ea0*/  F2FP.PACK_AB R13, R6, R27 ;  /* 0x0000001b060d723e */ /* 0x000fe400000000ff */
[----:B------:R-:W-:-:S02]  /*35eb0*/  F2FP.PACK_AB R14, R3, R29 ;  /* 0x0000001d030e723e */ /* 0x000fc400000000ff */
[----:B--2---:R-:W-:Y:S02]  /*35ec0*/  F2FP.PACK_AB R6, R26, R0 ;  /* 0x000000001a06723e */ /* 0x004fe400000000ff */
[----:B------:R-:W2:Y:S04]  /*35ed0*/  LDL.LU R0, [R1+0x1564] ;  /* 0x0015640001007983 */ /* 0x000ea80000300800 */
[----:B------:R-:W4:Y:S04]  /*35ee0*/  LDL.LU R27, [R1+0x3cc] ;  /* 0x0003cc00011b7983 */ /* 0x000f280000300800 */
[----:B------:R-:W5:Y:S01]  /*35ef0*/  LDL.LU R26, [R1+0x3d8] ;  /* 0x0003d800011a7983 */ /* 0x000f620000300800 */
[----:B---3--:R-:W-:-:S03]  /*35f00*/  F2FP.PACK_AB R7, R2, R7 ;  /* 0x000000070207723e */ /* 0x008fc600000000ff */
[----:B------:R-:W5:Y:S04]  /*35f10*/  LDL.LU R25, [R1+0x3d0] ;  /* 0x0003d00001197983 */ /* 0x000f680000300800 */
[----:B------:R-:W3:Y:S04]  /*35f20*/  LDL.LU R24, [R1+0x3e4] ;  /* 0x0003e40001187983 */ /* 0x000ee80000300800 */
[----:B------:R-:W3:Y:S04]  /*35f30*/  LDL.LU R3, [R1+0x3dc] ;  /* 0x0003dc0001037983 */ /* 0x000ee80000300800 */
[----:B------:R-:W3:Y:S04]  /*35f40*/  LDL.LU R29, [R1+0x3e8] ;  /* 0x0003e800011d7983 */ /* 0x000ee80000300800 */
[----:B------:R-:W3:Y:S01]  /*35f50*/  LDL.LU R2, [R1+0x1560] ;  /* 0x0015600001027983 */ /* 0x000ee20000300800 */
[----:B--2---:R-:W-:-:S03]  /*35f60*/  F2FP.PACK_AB R11, R0, R11 ;  /* 0x0000000b000b723e */ /* 0x004fc600000000ff */
[----:B------:R-:W2:Y:S01]  /*35f70*/  LDL.LU R0, [R1+0x155c] ;  /* 0x00155c0001007983 */ /* 0x000ea20000300800 */
[----:B---3--:R-:W-:-:S03]  /*35f80*/  F2FP.PACK_AB R15, R2, R15 ;  /* 0x0000000f020f723e */ /* 0x008fc600000000ff */
        /* <DEDUP_REMOVED lines=12> */
[----:B------:R-:W2:Y:S01]  /*36050*/  LDL.LU R2, [R1+0x1540] ;  /* 0x0015400001027983 */ /* 0x000ea20000300800 */
[----:B------:R-:W-:-:S03]  /*36060*/  F2FP.PACK_AB R19, R19, R23 ;  /* 0x000000171313723e */ /* 0x000fc600000000ff */
[----:B------:R0:W-:Y:S01]  /*36070*/  STS.128 [R28+0x600], R4 ;  /* 0x000600041c007388 */ /* 0x0001e20000000c00 */
[----:B--2---:R-:W-:-:S03]  /*36080*/  F2FP.PACK_AB R23, R2, R0 ;  /* 0x000000000217723e */ /* 0x004fc600000000ff */
[----:B------:R-:W2:Y:S04]  /*36090*/  LDL.LU R2, [R1+0x153c] ;  /* 0x00153c0001027983 */ /* 0x000ea80000300800 */
[----:B------:R-:W3:Y:S04]  /*360a0*/  LDL.LU R0, [R1+0x1538] ;  /* 0x0015380001007983 */ /* 0x000ee80000300800 */
[----:B0-----:R-:W2:Y:S04]  /*360b0*/  LDL.LU R4, [R1+0x3b4] ;  /* 0x0003b40001047983 */ /* 0x001ea80000300800 */
[----:B------:R-:W3:Y:S04]  /*360c0*/  LDL.LU R5, [R1+0x3bc] ;  /* 0x0003bc0001057983 */ /* 0x000ee80000300800 */
[----:B------:R-:W3:Y:S04]  /*360d0*/  LDL.LU R6, [R1+0x3c4] ;  /* 0x0003c40001067983 */ /* 0x000ee80000300800 */
[----:B------:R-:W4:Y:S04]  /*360e0*/  LDL.LU R7, [R1+0x3d4] ;  /* 0x0003d40001077983 */ /* 0x000f280000300800 */
[----:B------:R0:W-:Y:S04]  /*360f0*/  STS.128 [R28+0x280], R8 ;  /* 0x000280081c007388 */ /* 0x0001e80000000c00 */
[----:B------:R1:W-:Y:S04]  /*36100*/  STS.128 [R28+0x680], R12 ;  /* 0x0006800c1c007388 */ /* 0x0003e80000000c00 */
[----:B0-----:R-:W3:Y:S04]  /*36110*/  LDL.LU R8, [R1+0x3b0] ;  /* 0x0003b00001087983 */ /* 0x001ee80000300800 */
[----:B------:R-:W3:Y:S04]  /*36120*/  LDL.LU R9, [R1+0x3c0] ;  /* 0x0003c00001097983 */ /* 0x000ee80000300800 */
[----:B------:R-:W4:Y:S04]  /*36130*/  LDL.LU R11, [R1+0x3c8] ;  /* 0x0003c800010b7983 */ /* 0x000f280000300800 */
[----:B-1----:R-:W5:Y:S04]  /*36140*/  LDL.LU R15, [R1+0x3b8] ;  /* 0x0003b800010f7983 */ /* 0x002f680000300800 */
[----:B------:R-:W-:Y:S04]  /*36150*/  STL [R1+0x1528], R21 ;  /* 0x0015281501007387 */ /* 0x000fe80000100800 */
[----:B------:R-:W-:Y:S04]  /*36160*/  STL [R1+0x1524], R22 ;  /* 0x0015241601007387 */ /* 0x000fe80000100800 */
[----:B------:R-:W-:Y:S01]  /*36170*/  STL [R1+0x1520], R23 ;  /* 0x0015201701007387 */ /* 0x000fe20000100800 */
[----:B--2---:R-:W-:-:S03]  /*36180*/  F2FP.PACK_AB R4, R4, R2 ;  /* 0x000000020404723e */ /* 0x004fc600000000ff */
[----:B------:R-:W2:Y:S04]  /*36190*/  LDL.LU R2, [R1+0x1534] ;  /* 0x0015340001027983 */ /* 0x000ea80000300800 */
[----:B------:R-:W0:Y:S04]  /*361a0*/  S2R R10, SR_TID.X ;  /* 0x00000000000a7919 */ /* 0x000e280000002100 */
[----:B------:R1:W-:Y:S04]  /*361b0*/  STS.128 [R28+0x700], R20 ;  /* 0x000700141c007388 */ /* 0x0003e80000000c00 */
[----:B------:R0:W-:Y:S02]  /*361c0*/  STS.128 [R28+0x300], R16 ;  /* 0x000300101c007388 */ /* 0x0001e40000000c00 */
[----:B0-----:R-:W-:-:S02]  /*361d0*/  SHF.R.U32.HI R10, RZ, 0x6, R10 ;  /* 0x00000006ff0a7819 */ /* 0x001fc4000001160a */
[----:B---3--:R-:W-:Y:S02]  /*361e0*/  F2FP.PACK_AB R5, R9, R5 ;  /* 0x000000050905723e */ /* 0x008fe400000000ff */
[----:B----4-:R-:W-:Y:S02]  /*361f0*/  F2FP.PACK_AB R9, R11, R6 ;  /* 0x000000060b09723e */ /* 0x010fe400000000ff */
[----:B------:R-:W-:Y:S02]  /*36200*/  SGXT.U32 R10, R10, 0x1 ;  /* 0x000000010a0a781a */ /* 0x000fe40000000000 */
[----:B------:R-:W-:Y:S02]  /*36210*/  F2FP.PACK_AB R6, R7, R27 ;  /* 0x0000001b0706723e */ /* 0x000fe400000000ff */
[----:B------:R-:W-:Y:S01]  /*36220*/  F2FP.PACK_AB R7, R24, R3 ;  /* 0x000000031807723e */ /* 0x000fe200000000ff */
[----:B------:R-:W-:Y:S01]  /*36230*/  IMAD R13, R10, c[0x0][0x1c8], RZ ;  /* 0x000072000a0d7a24 */ /* 0x000fe200078e02ff */
[----:B-----5:R-:W-:-:S03]  /*36240*/  F2FP.PACK_AB R10, R26, R25 ;  /* 0x000000191a0a723e */ /* 0x020fc600000000ff */
[----:B------:R0:W-:Y:S01]  /*36250*/  STS.128 [R28+0x380], R4 ;  /* 0x000380041c007388 */ /* 0x0001e20000000c00 */
[----:B--2---:R-:W-:-:S03]  /*36260*/  F2FP.PACK_AB R11, R29, R2 ;  /* 0x000000021d0b723e */ /* 0x004fc600000000ff */
[----:B------:R-:W2:Y:S04]  /*36270*/  LDL.LU R2, [R1+0x1530] ;  /* 0x0015300001027983 */ /* 0x000ea80000300800 */
[----:B-1----:R-:W3:Y:S04]  /*36280*/  LDL.LU R23, [R1+0x50] ;  /* 0x0000500001177983 */ /* 0x002ee80000300800 */
        /* <DEDUP_REMOVED lines=11> */
[----:B0-----:R-:W3:Y:S01]  /*36340*/  LDL R6, [R1+0x10] ;  /* 0x0000100001067983 */ /* 0x001ee20000100800 */
[----:B------:R-:W-:-:S05]  /*36350*/  F2FP.PACK_AB R8, R15, R8 ;  /* 0x000000080f08723e */ /* 0x000fca00000000ff */
[----:B------:R0:W-:Y:S01]  /*36360*/  STS.128 [R28+0x780], R8 ;  /* 0x000780081c007388 */ /* 0x0001e20000000c00 */
[----:B------:R-:W-:-:S03]  /*36370*/  IMAD.MOV.U32 R17, RZ, RZ, c[0x0][0x1c8] ;  /* 0x00007200ff117624 */ /* 0x000fc600078e00ff */
[----:B------:R-:W-:Y:S01]  /*36380*/  BAR.SYNC.DEFER_BLOCKING 0x0 ;  /* 0x0000000000007b1d */ /* 0x000fe20000010000 */
[----:B------:R-:W-:Y:S02]  /*36390*/  LEA R12, P0, R13, R0, 0x1 ;  /* 0x000000000d0c7211 */ /* 0x000fe400078008ff */
[----:B------:R-:W-:-:S05]  /*363a0*/  LEA R15, R17, R13, 0x1 ;  /* 0x0000000d110f7211 */ /* 0x000fca00078e08ff */
[C---:B------:R-:W-:Y:S01]  /*363b0*/  IMAD R16, R17.reuse, 0x2, R15 ;  /* 0x0000000211107824 */ /* 0x040fe200078e020f */
[----:B0-----:R-:W4:Y:S04]  /*363c0*/  LDL R11, [R1+0x20] ;  /* 0x00002000010b7983 */ /* 0x001f280000100800 */
[----:B------:R-:W-:Y:S02]  /*363d0*/  LEA R7, R17, R16, 0x1 ;  /* 0x0000001011077211 */ /* 0x000fe400078e08ff */
[----:B--2---:R-:W-:Y:S02]  /*363e0*/  LEA.HI.X.SX32 R13, R13, R2, 0x1, P0 ;  /* 0x000000020d0d7211 */ /* 0x004fe400000f0eff */
[----:B------:R-:W-:-:S04]  /*363f0*/  LEA R14, P0, R15, R0, 0x1 ;  /* 0x000000000f0e7211 */ /* 0x000fc800078008ff */
[----:B------:R-:W-:Y:S02]  /*36400*/  LEA.HI.X.SX32 R15, R15, R2, 0x1, P0 ;  /* 0x000000020f0f7211 */ /* 0x000fe400000f0eff */
[----:B------:R-:W-:-:S04]  /*36410*/  LEA R4, P0, R16, R0, 0x1 ;  /* 0x0000000010047211 */ /* 0x000fc800078008ff */
[----:B------:R-:W-:Y:S01]  /*36420*/  LEA.HI.X.SX32 R5, R16, R2, 0x1, P0 ;  /* 0x0000000210057211 */ /* 0x000fe200000f0eff */
[----:B---3--:R0:W-:Y:S04]  /*36430*/  STG.E.U16 [R12.64], R6 ;  /* 0x000000060c007986 */ /* 0x0081e8000c101506 */
[----:B0-----:R-:W2:Y:S04]  /*36440*/  LDL.LU R13, [R1] ;  /* 0x00000000010d7983 */ /* 0x001ea80000300800 */
[----:B------:R-:W3:Y:S01]  /*36450*/  LDL.LU R16, [R1+0x30] ;  /* 0x0000300001107983 */ /* 0x000ee20000300800 */
[----:B------:R-:W-:Y:S01]  /*36460*/  LEA R6, P0, R7, R0, 0x1 ;  /* 0x0000000007067211 */ /* 0x000fe200078008ff */
[----:B------:R-:W-:-:S03]  /*36470*/  IMAD R9, R17, 0x2, R7 ;  /* 0x0000000211097824 */ /* 0x000fc600078e0207 */
[----:B------:R-:W-:Y:S02]  /*36480*/  LEA.HI.X.SX32 R7, R7, R2, 0x1, P0 ;  /* 0x0000000207077211 */ /* 0x000fe400000f0eff */
[----:B------:R-:W-:Y:S02]  /*36490*/  LEA R8, P0, R9, R0, 0x1 ;  /* 0x0000000009087211 */ /* 0x000fe400078008ff */
[----:B------:R-:W-:Y:S01]  /*364a0*/  LEA R10, R17, R9, 0x1 ;  /* 0x00000009110a7211 */ /* 0x000fe200078e08ff */
[----:B----4-:R0:W-:Y:S01]  /*364b0*/  STG.E.U16 [R14.64], R11 ;  /* 0x0000000b0e007986 */ /* 0x0101e2000c101506 */
[----:B------:R-:W-:-:S03]  /*364c0*/  LEA.HI.X.SX32 R9, R9, R2, 0x1, P0 ;  /* 0x0000000209097211 */ /* 0x000fc600000f0eff */
[----:B0-----:R-:W-:Y:S01]  /*364d0*/  IMAD R11, R17, 0x2, R10 ;  /* 0x00000002110b7824 */ /* 0x001fe200078e020a */
[----:B------:R-:W4:Y:S04]  /*364e0*/  LDL.LU R14, [R1+0x20] ;  /* 0x00002000010e7983 */ /* 0x000f280000300800 */
[----:B---3--:R0:W-:Y:S04]  /*364f0*/  STG.E.U16 [R4.64], R16 ;  /* 0x0000001004007986 */ /* 0x0081e8000c101506 */
[----:B--2---:R1:W-:Y:S01]  /*36500*/  STG.E.U16 [R6.64], R13 ;  /* 0x0000000d06007986 */ /* 0x0043e2000c101506 */
[----:B0-----:R-:W-:-:S04]  /*36510*/  LEA R4, P0, R10, R0, 0x1 ;  /* 0x000000000a047211 */ /* 0x001fc800078008ff */
[----:B------:R-:W-:Y:S02]  /*36520*/  LEA.HI.X.SX32 R5, R10, R2, 0x1, P0 ;  /* 0x000000020a057211 */ /* 0x000fe400000f0eff */
[----:B-1----:R-:W-:Y:S02]  /*36530*/  LEA R6, P0, R11, R0, 0x1 ;  /* 0x000000000b067211 */ /* 0x002fe400078008ff */
[----:B------:R-:W-:Y:S01]  /*36540*/  LEA R10, R17, R11, 0x1 ;  /* 0x0000000b110a7211 */ /* 0x000fe200078e08ff */
[----:B------:R0:W-:Y:S01]  /*36550*/  STG.E.U16 [R8.64], R23 ;  /* 0x0000001708007986 */ /* 0x0001e2000c101506 */
[----:B------:R-:W-:-:S03]  /*36560*/  LEA.HI.X.SX32 R7, R11, R2, 0x1, P0 ;  /* 0x000000020b077211 */ /* 0x000fc600000f0eff */
[----:B------:R-:W-:Y:S01]  /*36570*/  IMAD R11, R17, 0x2, R10 ;  /* 0x00000002110b7824 */ /* 0x000fe200078e020a */
[----:B------:R1:W-:Y:S01]  /*36580*/  STG.E.U16 [R4.64], R22 ;  /* 0x0000001604007986 */ /* 0x0003e2000c101506 */
[----:B0-----:R-:W-:-:S04]  /*36590*/  LEA R8, P0, R10, R0, 0x1 ;  /* 0x000000000a087211 */ /* 0x001fc800078008ff */
[----:B------:R-:W-:Y:S02]  /*365a0*/  LEA.HI.X.SX32 R9, R10, R2, 0x1, P0 ;  /* 0x000000020a097211 */ /* 0x000fe400000f0eff */
[----:B-1----:R-:W-:Y:S02]  /*365b0*/  LEA R4, P0, R11, R0, 0x1 ;  /* 0x000000000b047211 */ /* 0x002fe400078008ff */
[----:B------:R-:W-:Y:S01]  /*365c0*/  LEA R10, R17, R11, 0x1 ;  /* 0x0000000b110a7211 */ /* 0x000fe200078e08ff */
[----:B-----5:R0:W-:Y:S01]  /*365d0*/  STG.E.U16 [R6.64], R21 ;  /* 0x0000001506007986 */ /* 0x0201e2000c101506 */
[----:B------:R-:W-:-:S03]  /*365e0*/  LEA.HI.X.SX32 R5, R11, R2, 0x1, P0 ;  /* 0x000000020b057211 */ /* 0x000fc600000f0eff */
[----:B------:R-:W-:Y:S01]  /*365f0*/  IMAD R11, R17, 0x2, R10 ;  /* 0x00000002110b7824 */ /* 0x000fe200078e020a */
[----:B------:R1:W-:Y:S01]  /*36600*/  STG.E.U16 [R8.64], R20 ;  /* 0x0000001408007986 */ /* 0x0003e2000c101506 */
        /* <DEDUP_REMOVED lines=22> */
[----:B------:R1:W-:Y:S04]  /*36770*/  STG.E.U16 [R8.64], R29 ;  /* 0x0000001d08007986 */ /* 0x0003e8000c101506 */
[----:B------:R2:W-:Y:S01]  /*36780*/  STG.E.U16 [R4.64], R24 ;  /* 0x0000001804007986 */ /* 0x0005e2000c101506 */
[----:B0-----:R-:W-:Y:S01]  /*36790*/  LEA R6, P0, R10, R0, 0x1 ;  /* 0x000000000a067211 */ /* 0x001fe200078008ff */
[----:B-1----:R-:W-:-:S03]  /*367a0*/  IMAD R8, R17, 0x2, R10 ;  /* 0x0000000211087824 */ /* 0x002fc600078e020a */
[----:B------:R-:W-:Y:S02]  /*367b0*/  LEA.HI.X.SX32 R7, R10, R2, 0x1, P0 ;  /* 0x000000020a077211 */ /* 0x000fe400000f0eff */
[C---:B--2---:R-:W-:Y:S02]  /*367c0*/  LEA R4, P0, R8.reuse, R0, 0x1 ;  /* 0x0000000008047211 */ /* 0x044fe400078008ff */
[----:B------:R-:W-:Y:S02]  /*367d0*/  LEA R9, R17, R8, 0x1 ;  /* 0x0000000811097211 */ /* 0x000fe400078e08ff */
[----:B------:R-:W-:Y:S02]  /*367e0*/  LEA.HI.X.SX32 R5, R8, R2, 0x1, P0 ;  /* 0x0000000208057211 */ /* 0x000fe400000f0eff */
[----:B------:R-:W2:Y:S04]  /*367f0*/  LDL.LU R8, [R1+0x10] ;  /* 0x0000100001087983 */ /* 0x000ea80000300800 */
[----:B------:R0:W-:Y:S01]  /*36800*/  STG.E.U16 [R6.64], R3 ;  /* 0x0000000306007986 */ /* 0x0001e2000c101506 */
[----:B----4-:R-:W-:-:S02]  /*36810*/  PRMT R10, R14, 0x7632, R10 ;  /* 0x000076320e0a7816 */ /* 0x010fc4000000000a */
[----:B0-----:R-:W-:-:S04]  /*36820*/  LEA R6, P0, R9, R0, 0x1 ;  /* 0x0000000009067211 */ /* 0x001fc800078008ff */
[----:B------:R-:W-:Y:S02]  /*36830*/  LEA.HI.X.SX32 R7, R9, R2, 0x1, P0 ;  /* 0x0000000209077211 */ /* 0x000fe400000f0eff */
[----:B------:R-:W-:Y:S02]  /*36840*/  PRMT R12, R25, 0x7632, R12 ;  /* 0x00007632190c7816 */ /* 0x000fe4000000000c */
[----:B--2---:R-:W-:Y:S01]  /*36850*/  PRMT R11, R8, 0x7632, R11 ;  /* 0x00007632080b7816 */ /* 0x004fe2000000000b */
[----:B------:R-:W-:-:S04]  /*36860*/  IMAD R8, R17, 0x2, R9 ;  /* 0x0000000211087824 */ /* 0x000fc800078e0209 */
[----:B------:R0:W-:Y:S01]  /*36870*/  STG.E.U16 [R4.64], R11 ;  /* 0x0000000b04007986 */ /* 0x0001e2000c101506 */
[----:B------:R-:W-:-:S03]  /*36880*/  LEA R9, R17, R8, 0x1 ;  /* 0x0000000811097211 */ /* 0x000fc600078e08ff */
[----:B------:R1:W-:Y:S01]  /*36890*/  STG.E.U16 [R6.64], R10 ;  /* 0x0000000a06007986 */ /* 0x0003e2000c101506 */
[----:B0-----:R-:W-:Y:S02]  /*368a0*/  LEA R4, P0, R8, R0, 0x1 ;  /* 0x0000000008047211 */ /* 0x001fe400078008ff */
[----:B------:R-:W-:Y:S02]  /*368b0*/  PRMT R11, R16, 0x7632, R11 ;  /* 0x00007632100b7816 */ /* 0x000fe4000000000b */
[----:B------:R-:W-:Y:S01]  /*368c0*/  LEA.HI.X.SX32 R5, R8, R2, 0x1, P0 ;  /* 0x0000000208057211 */ /* 0x000fe200000f0eff */
[----:B-1----:R-:W-:Y:S01]  /*368d0*/  IMAD R10, R17, 0x2, R9 ;  /* 0x00000002110a7824 */ /* 0x002fe200078e0209 */
[----:B------:R-:W-:Y:S02]  /*368e0*/  LEA R6, P0, R9, R0, 0x1 ;  /* 0x0000000009067211 */ /* 0x000fe400078008ff */
[----:B------:R-:W-:Y:S01]  /*368f0*/  PRMT R8, R13, 0x7632, R8 ;  /* 0x000076320d087816 */ /* 0x000fe20000000008 */
[----:B------:R0:W-:Y:S01]  /*36900*/  STG.E.U16 [R4.64], R11 ;  /* 0x0000000b04007986 */ /* 0x0001e2000c101506 */
[----:B------:R-:W-:-:S02]  /*36910*/  LEA.HI.X.SX32 R7, R9, R2, 0x1, P0 ;  /* 0x0000000209077211 */ /* 0x000fc400000f0eff */
[----:B------:R-:W-:-:S03]  /*36920*/  LEA R9, R17, R10, 0x1 ;  /* 0x0000000a11097211 */ /* 0x000fc600078e08ff */
[----:B------:R1:W-:Y:S01]  /*36930*/  STG.E.U16 [R6.64], R8 ;  /* 0x0000000806007986 */ /* 0x0003e2000c101506 */
[C---:B0-----:R-:W-:Y:S02]  /*36940*/  LEA R4, P0, R10.reuse, R0, 0x1 ;  /* 0x000000000a047211 */ /* 0x041fe400078008ff */
[----:B------:R-:W-:Y:S02]  /*36950*/  PRMT R11, R23, 0x7632, R11 ;  /* 0x00007632170b7816 */ /* 0x000fe4000000000b */
[----:B------:R-:W-:Y:S01]  /*36960*/  LEA.HI.X.SX32 R5, R10, R2, 0x1, P0 ;  /* 0x000000020a057211 */ /* 0x000fe200000f0eff */
[----:B------:R-:W-:Y:S01]  /*36970*/  IMAD R10, R17, 0x2, R9 ;  /* 0x00000002110a7824 */ /* 0x000fe200078e0209 */
[C---:B-1----:R-:W-:Y:S02]  /*36980*/  LEA R6, P0, R9.reuse, R0, 0x1 ;  /* 0x0000000009067211 */ /* 0x042fe400078008ff */
        /* <DEDUP_REMOVED lines=15> */
[----:B0-----:R-:W-:Y:S02]  /*36a80*/  LEA R4, P0, R10, R0, 0x1 ;  /* 0x000000000a047211 */ /* 0x001fe400078008ff */
[----:B------:R-:W-:Y:S02]  /*36a90*/  PRMT R11, R18, 0x7632, R11 ;  /* 0x00007632120b7816 */ /* 0x000fe4000000000b */
[----:B------:R-:W-:Y:S01]  /*36aa0*/  LEA.HI.X.SX32 R5, R10, R2, 0x1, P0 ;  /* 0x000000020a057211 */ /* 0x000fe200000f0eff */
[----:B------:R-:W-:Y:S01]  /*36ab0*/  IMAD R10, R17, 0x2, R9 ;  /* 0x00000002110a7824 */ /* 0x000fe200078e0209 */
[----:B-1----:R-:W-:Y:S02]  /*36ac0*/  LEA R6, P0, R9, R0, 0x1 ;  /* 0x0000000009067211 */ /* 0x002fe400078008ff */
        /* <DEDUP_REMOVED lines=9> */
[----:B-1----:R-:W-:-:S03]  /*36b60*/  LEA R6, P0, R9, R0, 0x1 ;  /* 0x0000000009067211 */ /* 0x002fc600078008ff */
[----:B------:R0:W-:Y:S01]  /*36b70*/  STG.E.U16 [R4.64], R11 ;  /* 0x0000000b04007986 */ /* 0x0001e2000c101506 */
[----:B------:R-:W-:Y:S02]  /*36b80*/  LEA.HI.X.SX32 R7, R9, R2, 0x1, P0 ;  /* 0x0000000209077211 */ /* 0x000fe400000f0eff */
[----:B------:R-:W-:Y:S02]  /*36b90*/  PRMT R8, R26, 0x7632, R8 ;  /* 0x000076321a087816 */ /* 0x000fe40000000008 */
[C---:B0-----:R-:W-:Y:S02]  /*36ba0*/  LEA R4, P0, R10.reuse, R0, 0x1 ;  /* 0x000000000a047211 */ /* 0x041fe400078008ff */
[----:B------:R-:W-:Y:S02]  /*36bb0*/  PRMT R11, R29, 0x7632, R11 ;  /* 0x000076321d0b7816 */ /* 0x000fe4000000000b */
[----:B------:R-:W-:Y:S01]  /*36bc0*/  LEA.HI.X.SX32 R5, R10, R2, 0x1, P0 ;  /* 0x000000020a057211 */ /* 0x000fe200000f0eff */
[----:B------:R-:W2:Y:S04]  /*36bd0*/  LDL.LU R29, [R1+0x14] ;  /* 0x00001400011d7983 */ /* 0x000ea80000300800 */
[----:B------:R-:W-:Y:S04]  /*36be0*/  STG.E.U16 [R6.64], R8 ;  /* 0x0000000806007986 */ /* 0x000fe8000c101506 */
[----:B------:R0:W-:Y:S04]  /*36bf0*/  STG.E.U16 [R4.64], R12 ;  /* 0x0000000c04007986 */ /* 0x0001e8000c101506 */
[----:B0-----:R-:W3:Y:S04]  /*36c00*/  LDL.LU R12, [R1+0x24] ;  /* 0x00002400010c7983 */ /* 0x001ee80000300800 */
[----:B------:R-:W4:Y:S04]  /*36c10*/  LDL.LU R14, [R1+0x34] ;  /* 0x00003400010e7983 */ /* 0x000f280000300800 */
[----:B------:R-:W5:Y:S04]  /*36c20*/  LDL.LU R16, [R1+0x4] ;  /* 0x0000040001107983 */ /* 0x000f680000300800 */
[----:B------:R-:W5:Y:S04]  /*36c30*/  LDL.LU R13, [R1+0x54] ;  /* 0x00005400010d7983 */ /* 0x000f680000300800 */
[----:B------:R-:W5:Y:S04]  /*36c40*/  LDL.LU R23, [R1+0x44] ;  /* 0x0000440001177983 */ /* 0x000f680000300800 */
[----:B------:R-:W5:Y:S04]  /*36c50*/  LDL.LU R22, [R1+0x64] ;  /* 0x0000640001167983 */ /* 0x000f680000300800 */
[----:B------:R-:W5:Y:S04]  /*36c60*/  LDL.LU R21, [R1+0x74] ;  /* 0x0000740001157983 */ /* 0x000f680000300800 */
[----:B------:R-:W5:Y:S04]  /*36c70*/  LDL.LU R20, [R1+0x84] ;  /* 0x0000840001147983 */ /* 0x000f680000300800 */
[----:B------:R-:W5:Y:S01]  /*36c80*/  LDL.LU R18, [R1+0x94] ;  /* 0x0000940001127983 */ /* 0x000f620000300800 */
[----:B------:R-:W-:-:S03]  /*36c90*/  LEA R9, R17, R10, 0x1 ;  /* 0x0000000a11097211 */ /* 0x000fc600078e08ff */
[----:B------:R-:W5:Y:S01]  /*36ca0*/  LDL.LU R19, [R1+0xa4] ;  /* 0x0000a40001137983 */ /* 0x000f620000300800 */
[----:B------:R-:W-:Y:S01]  /*36cb0*/  LEA R6, P0, R9, R0, 0x1 ;  /* 0x0000000009067211 */ /* 0x000fe200078008ff */
[----:B------:R-:W-:Y:S02]  /*36cc0*/  IMAD R10, R17, 0x2, R9 ;  /* 0x00000002110a7824 */ /* 0x000fe400078e0209 */
[----:B------:R-:W5:Y:S01]  /*36cd0*/  LDL.LU R27, [R1+0xb4] ;  /* 0x0000b400011b7983 */ /* 0x000f620000300800 */
[----:B------:R-:W-:Y:S02]  /*36ce0*/  LEA.HI.X.SX32 R7, R9, R2, 0x1, P0 ;  /* 0x0000000209077211 */ /* 0x000fe400000f0eff */
[C---:B------:R-:W-:Y:S01]  /*36cf0*/  LEA R8, P0, R10.reuse, R0, 0x1 ;  /* 0x000000000a087211 */ /* 0x040fe200078008ff */
[----:B------:R-:W5:Y:S04]  /*36d00*/  LDL.LU R26, [R1+0xc4] ;  /* 0x0000c400011a7983 */ /* 0x000f680000300800 */
[----:B------:R-:W5:Y:S01]  /*36d10*/  LDL.LU R25, [R1+0xd4] ;  /* 0x0000d40001197983 */ /* 0x000f620000300800 */
[----:B------:R-:W-:-:S03]  /*36d20*/  LEA.HI.X.SX32 R9, R10, R2, 0x1, P0 ;  /* 0x000000020a097211 */ /* 0x000fc600000f0eff */
[----:B------:R0:W-:Y:S02]  /*36d30*/  STG.E.U16 [R6.64], R11 ;  /* 0x0000000b06007986 */ /* 0x0001e4000c101506 */
[----:B0-----:R-:W-:Y:S02]  /*36d40*/  PRMT R11, R24, 0x7632, R11 ;  /* 0x00007632180b7816 */ /* 0x001fe4000000000b */
[----:B------:R-:W5:Y:S04]  /*36d50*/  LDL.LU R24, [R1+0xe4] ;  /* 0x0000e40001187983 */ /* 0x000f680000300800 */
[----:B------:R0:W-:Y:S02]  /*36d60*/  STG.E.U16 [R8.64], R11 ;  /* 0x0000000b08007986 */ /* 0x0001e4000c101506 */
[----:B0-----:R-:W-:-:S02]  /*36d70*/  PRMT R9, R3, 0x7632, R9 ;  /* 0x0000763203097816 */ /* 0x001fc40000000009 */
[----:B------:R-:W5:Y:S01]  /*36d80*/  LDL.LU R3, [R1+0xf4] ;  /* 0x0000f40001037983 */ /* 0x000f620000300800 */
[----:B------:R-:W-:-:S04]  /*36d90*/  LEA R5, R17, R10, 0x1 ;  /* 0x0000000a11057211 */ /* 0x000fc800078e08ff */
[----:B------:R-:W-:Y:S01]  /*36da0*/  LEA R4, P0, R5, R0, 0x1 ;  /* 0x0000000005047211 */ /* 0x000fe200078008ff */
[----:B------:R-:W-:-:S03]  /*36db0*/  IMAD R7, R17, 0x2, R5 ;  /* 0x0000000211077824 */ /* 0x000fc600078e0205 */
[----:B------:R-:W-:Y:S02]  /*36dc0*/  LEA.HI.X.SX32 R5, R5, R2, 0x1, P0 ;  /* 0x0000000205057211 */ /* 0x000fe400000f0eff */
[----:B------:R-:W-:Y:S02]  /*36dd0*/  LEA R6, P0, R7, R0, 0x1 ;  /* 0x0000000007067211 */ /* 0x000fe400078008ff */
[----:B------:R-:W-:Y:S02]  /*36de0*/  LEA R10, R17, R7, 0x1 ;  /* 0x00000007110a7211 */ /* 0x000fe400078e08ff */
[----:B------:R-:W-:Y:S02]  /*36df0*/  LEA.HI.X.SX32 R7, R7, R2, 0x1, P0 ;  /* 0x0000000207077211 */ /* 0x000fe400000f0eff */
[C---:B------:R-:W-:Y:S01]  /*36e00*/  LEA R8, P0, R10.reuse, R0, 0x1 ;  /* 0x000000000a087211 */ /* 0x040fe200078008ff */
[----:B------:R-:W-:Y:S01]  /*36e10*/  IMAD R11, R17, 0x2, R10 ;  /* 0x00000002110b7824 */ /* 0x000fe200078e020a */
[----:B------:R0:W-:Y:S02]  /*36e20*/  STG.E.U16 [R4.64], R9 ;  /* 0x0000000904007986 */ /* 0x0001e4000c101506 */
[----:B0-----:R-:W-:-:S02]  /*36e30*/  LEA.HI.X.SX32 R9, R10, R2, 0x1, P0 ;  /* 0x000000020a097211 */ /* 0x001fc400000f0eff */
[----:B------:R-:W-:Y:S02]  /*36e40*/  LEA R4, P0, R11, R0, 0x1 ;  /* 0x000000000b047211 */ /* 0x000fe400078008ff */
[----:B------:R-:W-:Y:S02]  /*36e50*/  LEA R10, R17, R11, 0x1 ;  /* 0x0000000b110a7211 */ /* 0x000fe400078e08ff */
[----:B------:R-:W-:-:S03]  /*36e60*/  LEA.HI.X.SX32 R5, R11, R2, 0x1, P0 ;  /* 0x000000020b057211 */ /* 0x000fc600000f0eff */
[----:B------:R-:W-:Y:S01]  /*36e70*/  IMAD R11, R17, 0x2, R10 ;  /* 0x00000002110b7824 */ /* 0x000fe200078e020a */
[----:B--2---:R0:W-:Y:S02]  /*36e80*/  STG.E.U16 [R6.64], R29 ;  /* 0x0000001d06007986 */ /* 0x0041e4000c101506 */
[----:B0-----:R-:W-:-:S04]  /*36e90*/  LEA R6, P0, R10, R0, 0x1 ;  /* 0x000000000a067211 */ /* 0x001fc800078008ff */
[----:B------:R-:W-:Y:S02]  /*36ea0*/  LEA.HI.X.SX32 R7, R10, R2, 0x1, P0 ;  /* 0x000000020a077211 */ /* 0x000fe400000f0eff */
[----:B------:R-:W-:Y:S01]  /*36eb0*/  LEA R10, R17, R11, 0x1 ;  /* 0x0000000b110a7211 */ /* 0x000fe200078e08ff */
[----:B---3--:R0:W-:Y:S04]  /*36ec0*/  STG.E.U16 [R8.64], R12 ;  /* 0x0000000c08007986 */ /* 0x0081e8000c101506 */
[----:B----4-:R1:W-:Y:S01]  /*36ed0*/  STG.E.U16 [R4.64], R14 ;  /* 0x0000000e04007986 */ /* 0x0103e2000c101506 */
[----:B0-----:R-:W-:-:S04]  /*36ee0*/  LEA R8, P0, R11, R0, 0x1 ;  /* 0x000000000b087211 */ /* 0x001fc800078008ff */
[----:B------:R-:W-:Y:S01]  /*36ef0*/  LEA.HI.X.SX32 R9, R11, R2, 0x1, P0 ;  /* 0x000000020b097211 */ /* 0x000fe200000f0eff */
[C---:B-1----:R-:W-:Y:S02]  /*36f00*/  LEA R4, P0, R10.reuse, R0, 0x1 ;  /* 0x000000000a047211 */ /* 0x042fe400078008ff */
[----:B------:R-:W-:Y:S01]  /*36f10*/  IMAD R11, R17, 0x2, R10 ;  /* 0x00000002110b7824 */ /* 0x000fe200078e020a */
[----:B-----5:R0:W-:Y:S01]  /*36f20*/  STG.E.U16 [R6.64], R16 ;  /* 0x0000001006007986 */ /* 0x0201e2000c101506 */
[----:B------:R-:W-:-:S03]  /*36f30*/  LEA.HI.X.SX32 R5, R10, R2, 0x1, P0 ;  /* 0x000000020a057211 */ /* 0x000fc600000f0eff */
[----:B------:R-:W-:Y:S01]  /*36f40*/  LEA R10, R17, R11, 0x1 ;  /* 0x0000000b110a7211 */ /* 0x000fe200078e08ff */
[----:B------:R1:W-:Y:S01]  /*36f50*/  STG.E.U16 [R8.64], R13 ;  /* 0x0000000d08007986 */ /* 0x0003e2000c101506 */
[----:B0-----:R-:W-:-:S04]  /*36f60*/  LEA R6, P0, R11, R0, 0x1 ;  /* 0x000000000b067211 */ /* 0x001fc800078008ff */
[----:B------:R-:W-:Y:S01]  /*36f70*/  LEA.HI.X.SX32 R7, R11, R2, 0x1, P0 ;  /* 0x000000020b077211 */ /* 0x000fe200000f0eff */
[C---:B-1----:R-:W-:Y:S02]  /*36f80*/  LEA R8, P0, R10.reuse, R0, 0x1 ;  /* 0x000000000a087211 */ /* 0x042fe400078008ff */
[----:B------:R-:W-:Y:S01]  /*36f90*/  IMAD R11, R17, 0x2, R10 ;  /* 0x00000002110b7824 */ /* 0x000fe200078e020a */
[----:B------:R0:W-:Y:S01]  /*36fa0*/  STG.E.U16 [R4.64], R23 ;  /* 0x0000001704007986 */ /* 0x0001e2000c101506 */
        /* <DEDUP_REMOVED lines=27> */
[----:B------:R2:W-:Y:S01]  /*37160*/  STG.E.U16 [R8.64], R25 ;  /* 0x0000001908007986 */ /* 0x0005e2000c101506 */
[----:B0-----:R-:W-:-:S04]  /*37170*/  LEA R4, P0, R11, R0, 0x1 ;  /* 0x000000000b047211 */ /* 0x001fc800078008ff */
[----:B------:R-:W-:Y:S01]  /*37180*/  LEA.HI.X.SX32 R5, R11, R2, 0x1, P0 ;  /* 0x000000020b057211 */ /* 0x000fe200000f0eff */
[C---:B-1----:R-:W-:Y:S02]  /*37190*/  LEA R6, P0, R10.reuse, R0, 0x1 ;  /* 0x000000000a067211 */ /* 0x042fe400078008ff */
[C-C-:B--2---:R-:W-:Y:S02]  /*371a0*/  IMAD R8, R17.reuse, 0x2, R10.reuse ;  /* 0x0000000211087824 */ /* 0x144fe400078e020a */
[----:B------:R-:W-:Y:S01]  /*371b0*/  LEA.HI.X.SX32 R7, R10, R2, 0x1, P0 ;  /* 0x000000020a077211 */ /* 0x000fe200000f0eff */
[----:B------:R0:W-:Y:S02]  /*371c0*/  STG.E.U16 [R4.64], R24 ;  /* 0x0000001804007986 */ /* 0x0001e4000c101506 */
[----:B------:R-:W-:Y:S02]  /*371d0*/  LEA R9, R17, R8, 0x1 ;  /* 0x0000000811097211 */ /* 0x000fe400078e08ff */
[----:B------:R-:W-:Y:S01]  /*371e0*/  PRMT R11, R29, 0x7632, R11 ;  /* 0x000076321d0b7816 */ /* 0x000fe2000000000b */
[----:B------:R1:W-:Y:S01]  /*371f0*/  STG.E.U16 [R6.64], R3 ;  /* 0x0000000306007986 */ /* 0x0003e2000c101506 */
[----:B------:R-:W-:-:S03]  /*37200*/  PRMT R10, R12, 0x7632, R10 ;  /* 0x000076320c0a7816 */ /* 0x000fc6000000000a */
[----:B------:R-:W2:Y:S01]  /*37210*/  LDL.LU R29, [R1+0x152c] ;  /* 0x00152c00011d7983 */ /* 0x000ea20000300800 */
[----:B0-----:R-:W-:-:S04]  /*37220*/  LEA R4, P0, R8, R0, 0x1 ;  /* 0x0000000008047211 */ /* 0x001fc800078008ff */
[----:B------:R-:W-:Y:S01]  /*37230*/  LEA.HI.X.SX32 R5, R8, R2, 0x1, P0 ;  /* 0x0000000208057211 */ /* 0x000fe200000f0eff */
[----:B-1----:R-:W-:Y:S02]  /*37240*/  LEA R6, P0, R9, R0, 0x1 ;  /* 0x0000000009067211 */ /* 0x002fe400078008ff */
[----:B------:R-:W-:Y:S02]  /*37250*/  IMAD R8, R17, 0x2, R9 ;  /* 0x0000000211087824 */ /* 0x000fe400078e0209 */
[----:B------:R-:W-:Y:S01]  /*37260*/  LEA.HI.X.SX32 R7, R9, R2, 0x1, P0 ;  /* 0x0000000209077211 */ /* 0x000fe200000f0eff */
[----:B------:R0:W-:Y:S02]  /*37270*/  STG.E.U16 [R4.64], R11 ;  /* 0x0000000b04007986 */ /* 0x0001e4000c101506 */
[----:B------:R-:W-:Y:S02]  /*37280*/  LEA R9, R17, R8, 0x1 ;  /* 0x0000000811097211 */ /* 0x000fe400078e08ff */
[----:B------:R1:W-:Y:S01]  /*37290*/  STG.E.U16 [R6.64], R10 ;  /* 0x0000000a06007986 */ /* 0x0003e2000c101506 */
[----:B0-----:R-:W-:-:S02]  /*372a0*/  LEA R4, P0, R8, R0, 0x1 ;  /* 0x0000000008047211 */ /* 0x001fc400078008ff */
[----:B------:R-:W-:Y:S02]  /*372b0*/  PRMT R11, R14, 0x7632, R11 ;  /* 0x000076320e0b7816 */ /* 0x000fe4000000000b */
[----:B------:R-:W-:Y:S01]  /*372c0*/  LEA.HI.X.SX32 R5, R8, R2, 0x1, P0 ;  /* 0x0000000208057211 */ /* 0x000fe200000f0eff */
[----:B-1----:R-:W-:Y:S02]  /*372d0*/  LEA R6, P0, R9, R0, 0x1 ;  /* 0x0000000009067211 */ /* 0x002fe400078008ff */
[----:B------:R-:W-:Y:S01]  /*372e0*/  IMAD R10, R17, 0x2, R9 ;  /* 0x00000002110a7824 */ /* 0x000fe200078e0209 */
[----:B------:R-:W-:Y:S02]  /*372f0*/  PRMT R8, R16, 0x7632, R8 ;  /* 0x0000763210087816 */ /* 0x000fe40000000008 */
[----:B------:R-:W-:Y:S01]  /*37300*/  LEA.HI.X.SX32 R7, R9, R2, 0x1, P0 ;  /* 0x0000000209077211 */ /* 0x000fe200000f0eff */
[----:B------:R0:W-:Y:S01]  /*37310*/  STG.E.U16 [R4.64], R11 ;  /* 0x0000000b04007986 */ /* 0x0001e2000c101506 */
[----:B------:R-:W-:-:S03]  /*37320*/  LEA R9, R17, R10, 0x1 ;  /* 0x0000000a11097211 */ /* 0x000fc600078e08ff */
[----:B------:R1:W-:Y:S01]  /*37330*/  STG.E.U16 [R6.64], R8 ;  /* 0x0000000806007986 */ /* 0x0003e2000c101506 */
[C---:B0-----:R-:W-:Y:S02]  /*37340*/  LEA R4, P0, R10.reuse, R0, 0x1 ;  /* 0x000000000a047211 */ /* 0x041fe400078008ff */
        /* <DEDUP_REMOVED lines=9> */
[----:B0-----:R-:W-:Y:S02]  /*373e0*/  LEA R4, P0, R10, R0, 0x1 ;  /* 0x000000000a047211 */ /* 0x001fe400078008ff */
        /* <DEDUP_REMOVED lines=8> */
[----:B------:R-:W3:Y:S04]  /*37470*/  LDL.LU R21, [R1+0x18] ;  /* 0x0000180001157983 */ /* 0x000ee80000300800 */
[----:B------:R1:W-:Y:S01]  /*37480*/  STG.E.U16 [R6.64], R8 ;  /* 0x0000000806007986 */ /* 0x0003e2000c101506 */
[----:B------:R-:W4:Y:S02]  /*37490*/  LDL.LU R22, [R1+0x28] ;  /* 0x0000280001167983 */ /* 0x000f240000300800 */
[----:B------:R-:W5:Y:S01]  /*374a0*/  LDL.LU R23, [R1+0x38] ;  /* 0x0000380001177983 */ /* 0x000f620000300800 */
[----:B0-----:R-:W-:Y:S02]  /*374b0*/  LEA R4, P0, R10, R0, 0x1 ;  /* 0x000000000a047211 */ /* 0x001fe400078008ff */
[----:B------:R-:W-:-:S02]  /*374c0*/  PRMT R11, R20, 0x7632, R11 ;  /* 0x00007632140b7816 */ /* 0x000fc4000000000b */
        /* <DEDUP_REMOVED lines=8> */
[----:B0-----:R-:W-:-:S04]  /*37550*/  LEA R4, P0, R10, R0, 0x1 ;  /* 0x000000000a047211 */ /* 0x001fc800078008ff */
[----:B------:R-:W-:Y:S01]  /*37560*/  LEA.HI.X.SX32 R5, R10, R2, 0x1, P0 ;  /* 0x000000020a057211 */ /* 0x000fe200000f0eff */
[----:B-1----:R-:W-:Y:S01]  /*37570*/  LEA R8, P0, R9, R0, 0x1 ;  /* 0x0000000009087211 */ /* 0x002fe200078008ff */
[----:B------:R-:W-:Y:S01]  /*37580*/  PRMT R6, R19, 0x7632, R6 ;  /* 0x0000763213067816 */ /* 0x000fe20000000006 */
[----:B------:R-:W-:Y:S01]  /*37590*/  IMAD R10, R17, 0x2, R9 ;  /* 0x00000002110a7824 */ /* 0x000fe200078e0209 */
[----:B------:R-:W-:Y:S02]  /*375a0*/  PRMT R7, R27, 0x7632, R7 ;  /* 0x000076321b077816 */ /* 0x000fe40000000007 */
[----:B------:R-:W-:Y:S01]  /*375b0*/  LEA.HI.X.SX32 R9, R9, R2, 0x1, P0 ;  /* 0x0000000209097211 */ /* 0x000fe200000f0eff */
[----:B------:R0:W-:Y:S04]  /*375c0*/  STG.E.U16 [R4.64], R6 ;  /* 0x0000000604007986 */ /* 0x0001e8000c101506 */
[----:B------:R1:W-:Y:S01]  /*375d0*/  STG.E.U16 [R8.64], R7 ;  /* 0x0000000708007986 */ /* 0x0003e2000c101506 */
[----:B------:R-:W-:-:S02]  /*375e0*/  PRMT R11, R26, 0x7632, R11 ;  /* 0x000076321a0b7816 */ /* 0x000fc4000000000b */
[----:B0-----:R-:W-:-:S04]  /*375f0*/  LEA R6, P0, R10, R0, 0x1 ;  /* 0x000000000a067211 */ /* 0x001fc800078008ff */
[----:B-1----:R-:W-:Y:S02]  /*37600*/  LEA.HI.X.SX32 R7, R10, R2, 0x1, P0 ;  /* 0x000000020a077211 */ /* 0x002fe400000f0eff */
[----:B------:R-:W-:-:S03]  /*37610*/  LEA R4, R17, R10, 0x1 ;  /* 0x0000000a11047211 */ /* 0x000fc600078e08ff */
[----:B------:R0:W-:Y:S01]  /*37620*/  STG.E.U16 [R6.64], R11 ;  /* 0x0000000b06007986 */ /* 0x0001e2000c101506 */
[----:B------:R-:W-:Y:S01]  /*37630*/  LEA R8, P0, R4, R0, 0x1 ;  /* 0x0000000004087211 */ /* 0x000fe200078008ff */
[----:B------:R-:W-:Y:S01]  /*37640*/  IMAD R5, R17, 0x2, R4 ;  /* 0x0000000211057824 */ /* 0x000fe200078e0204 */
[----:B------:R-:W-:Y:S02]  /*37650*/  PRMT R10, R25, 0x7632, R10 ;  /* 0x00007632190a7816 */ /* 0x000fe4000000000a */
[----:B0-----:R-:W-:Y:S02]  /*37660*/  PRMT R11, R24, 0x7632, R11 ;  /* 0x00007632180b7816 */ /* 0x001fe4000000000b */
[----:B------:R-:W2:Y:S01]  /*37670*/  LDL.LU R24, [R1+0x8] ;  /* 0x0000080001187983 */ /* 0x000ea20000300800 */
[----:B------:R-:W2:Y:S01]  /*37680*/  LDL.LU R25, [R1+0x58] ;  /* 0x0000580001197983 */ /* 0x000ea20000300800 */
[----:B------:R-:W-:Y:S01]  /*37690*/  LEA.HI.X.SX32 R9, R4, R2, 0x1, P0 ;  /* 0x0000000204097211 */ /* 0x000fe200000f0eff */
[----:B------:R-:W-:Y:S01]  /*376a0*/  LEA R4, P0, R5, R0, 0x1 ;  /* 0x0000000005047211 */ /* 0x000fe200078008ff */
[----:B------:R-:W2:Y:S01]  /*376b0*/  LDL.LU R26, [R1+0x48] ;  /* 0x00004800011a7983 */ /* 0x000ea20000300800 */
[----:B------:R-:W-:Y:S01]  /*376c0*/  LEA R6, R17, R5, 0x1 ;  /* 0x0000000511067211 */ /* 0x000fe200078e08ff */
[----:B------:R-:W2:Y:S01]  /*376d0*/  LDL.LU R27, [R1+0x68] ;  /* 0x00006800011b7983 */ /* 0x000ea20000300800 */
[----:B------:R-:W-:Y:S01]  /*376e0*/  LEA.HI.X.SX32 R5, R5, R2, 0x1, P0 ;  /* 0x0000000205057211 */ /* 0x000fe200000f0eff */
[----:B------:R-:W-:Y:S04]  /*376f0*/  STG.E.U16 [R8.64], R10 ;  /* 0x0000000a08007986 */ /* 0x000fe8000c101506 */
[----:B------:R0:W-:Y:S02]  /*37700*/  STG.E.U16 [R4.64], R11 ;  /* 0x0000000b04007986 */ /* 0x0001e4000c101506 */
[----:B0-----:R-:W-:-:S02]  /*37710*/  PRMT R5, R3, 0x7632, R5 ;  /* 0x0000763203057816 */ /* 0x001fc40000000005 */
[----:B------:R-:W2:Y:S01]  /*37720*/  LDL.LU R3, [R1+0x78] ;  /* 0x0000780001037983 */ /* 0x000ea20000300800 */
[----:B------:R-:W2:Y:S02]  /*37730*/  LDL.LU R12, [R1+0x88] ;  /* 0x00008800010c7983 */ /* 0x000ea40000300800 */
[----:B------:R-:W2:Y:S02]  /*37740*/  LDL.LU R14, [R1+0x98] ;  /* 0x00009800010e7983 */ /* 0x000ea40000300800 */
[----:B------:R-:W2:Y:S01]  /*37750*/  LDL.LU R18, [R1+0xa8] ;  /* 0x0000a80001127983 */ /* 0x000ea20000300800 */
[----:B------:R-:W2:Y:S01]  /*37760*/  LDL.LU R19, [R1+0xb8] ;  /* 0x0000b80001137983 */ /* 0x000ea20000300800 */
[----:B------:R-:W2:Y:S02]  /*37770*/  LDL.LU R16, [R1+0xc8] ;  /* 0x0000c80001107983 */ /* 0x000ea40000300800 */
[----:B------:R-:W2:Y:S02]  /*37780*/  LDL.LU R13, [R1+0xd8] ;  /* 0x0000d800010d7983 */ /* 0x000ea40000300800 */
[----:B------:R-:W2:Y:S01]  /*37790*/  LDL.LU R20, [R1+0xe8] ;  /* 0x0000e80001147983 */ /* 0x000ea20000300800 */
[----:B------:R-:W-:Y:S01]  /*377a0*/  LEA R8, P0, R6, R0, 0x1 ;  /* 0x0000000006087211 */ /* 0x000fe200078008ff */
[----:B------:R-:W-:-:S03]  /*377b0*/  IMAD R7, R17, 0x2, R6 ;  /* 0x0000000211077824 */ /* 0x000fc600078e0206 */
[----:B------:R-:W-:Y:S02]  /*377c0*/  LEA.HI.X.SX32 R9, R6, R2, 0x1, P0 ;  /* 0x0000000206097211 */ /* 0x000fe400000f0eff */
[----:B------:R-:W-:Y:S02]  /*377d0*/  LEA R6, P0, R7, R0, 0x1 ;  /* 0x0000000007067211 */ /* 0x000fe400078008ff */
[----:B------:R-:W-:Y:S02]  /*377e0*/  LEA R10, R17, R7, 0x1 ;  /* 0x00000007110a7211 */ /* 0x000fe400078e08ff */
[----:B------:R-:W-:Y:S02]  /*377f0*/  LEA.HI.X.SX32 R7, R7, R2, 0x1, P0 ;  /* 0x0000000207077211 */ /* 0x000fe400000f0eff */
[C---:B------:R-:W-:Y:S02]  /*37800*/  LEA R4, P0, R10.reuse, R0, 0x1 ;  /* 0x000000000a047211 */ /* 0x040fe400078008ff */
[----:B------:R-:W-:Y:S01]  /*37810*/  IMAD R11, R17, 0x2, R10 ;  /* 0x00000002110b7824 */ /* 0x000fe200078e020a */
[----:B------:R0:W-:Y:S02]  /*37820*/  STG.E.U16 [R8.64], R5 ;  /* 0x0000000508007986 */ /* 0x0001e4000c101506 */
[----:B0-----:R-:W-:-:S02]  /*37830*/  LEA.HI.X.SX32 R5, R10, R2, 0x1, P0 ;  /* 0x000000020a057211 */ /* 0x001fc400000f0eff */
[----:B------:R-:W-:Y:S01]  /*37840*/  LEA R8, P0, R11, R0, 0x1 ;  /* 0x000000000b087211 */ /* 0x000fe200078008ff */
[----:B------:R-:W-:-:S03]  /*37850*/  LEA R10, R17, R11, 0x1 ;  /* 0x0000000b110a7211 */ /* 0x000fc600078e08ff */
[----:B------:R-:W-:Y:S02]  /*37860*/  LEA.HI.X.SX32 R9, R11, R2, 0x1, P0 ;  /* 0x000000020b097211 */ /* 0x000fe400000f0eff */
[----:B------:R-:W-:Y:S01]  /*37870*/  IMAD R11, R17, 0x2, R10 ;  /* 0x00000002110b7824 */ /* 0x000fe200078e020a */
[----:B---3--:R0:W-:Y:S01]  /*37880*/  STG.E.U16 [R6.64], R21 ;  /* 0x0000001506007986 */ /* 0x0081e2000c101506 */
[----:B----4-:R1:W-:Y:S02]  /*37890*/  STG.E.U16 [R4.64], R22 ;  /* 0x0000001604007986 */ /* 0x0103e4000c101506 */
[----:B-----5:R3:W-:Y:S01]  /*378a0*/  STG.E.U16 [R8.64], R23 ;  /* 0x0000001708007986 */ /* 0x0207e2000c101506 */
[----:B0-----:R-:W-:-:S04]  /*378b0*/  LEA R6, P0, R10, R0, 0x1 ;  /* 0x000000000a067211 */ /* 0x001fc800078008ff */
[----:B------:R-:W-:Y:S01]  /*378c0*/  LEA.HI.X.SX32 R7, R10, R2, 0x1, P0 ;  /* 0x000000020a077211 */ /* 0x000fe200000f0eff */
[----:B-1----:R-:W-:Y:S01]  /*378d0*/  LEA R4, P0, R11, R0, 0x1 ;  /* 0x000000000b047211 */ /* 0x002fe200078008ff */
[----:B------:R-:W-:-:S03]  /*378e0*/  LEA R10, R17, R11, 0x1 ;  /* 0x0000000b110a7211 */ /* 0x000fc600078e08ff */
[----:B------:R-:W-:Y:S01]  /*378f0*/  LEA.HI.X.SX32 R5, R11, R2, 0x1, P0 ;  /* 0x000000020b057211 */ /* 0x000fe200000f0eff */
[C---:B---3--:R-:W-:Y:S02]  /*37900*/  LEA R8, P0, R10.reuse, R0, 0x1 ;  /* 0x000000000a087211 */ /* 0x048fe400078008ff */
[----:B------:R-:W-:Y:S02]  /*37910*/  IMAD R11, R17, 0x2, R10 ;  /* 0x00000002110b7824 */ /* 0x000fe400078e020a */
[----:B------:R-:W-:-:S03]  /*37920*/  LEA.HI.X.SX32 R9, R10, R2, 0x1, P0 ;  /* 0x000000020a097211 */ /* 0x000fc600000f0eff */
[----:B------:R-:W-:Y:S01]  /*37930*/  LEA R10, R17, R11, 0x1 ;  /* 0x0000000b110a7211 */ /* 0x000fe200078e08ff */
[----:B--2---:R0:W-:Y:S01]  /*37940*/  STG.E.U16 [R6.64], R24 ;  /* 0x0000001806007986 */ /* 0x0041e2000c101506 */
        /* <DEDUP_REMOVED lines=37> */
[--C-:B--2---:R-:W-:Y:S02]  /*37ba0*/  IMAD R5, R17, 0x2, R10.reuse ;  /* 0x0000000211057824 */ /* 0x104fe400078e020a */
[----:B------:R-:W-:Y:S01]  /*37bb0*/  LEA.HI.X.SX32 R7, R10, R2, 0x1, P0 ;  /* 0x000000020a077211 */ /* 0x000fe200000f0eff */
[----:B------:R0:W-:Y:S02]  /*37bc0*/  STG.E.U16 [R8.64], R20 ;  /* 0x0000001408007986 */ /* 0x0001e4000c101506 */
[----:B------:R-:W-:Y:S02]  /*37bd0*/  LEA R4, P0, R5, R0, 0x1 ;  /* 0x0000000005047211 */ /* 0x000fe400078008ff */
[----:B------:R-:W-:Y:S01]  /*37be0*/  PRMT R11, R21, 0x7632, R11 ;  /* 0x00007632150b7816 */ /* 0x000fe2000000000b */
[----:B------:R1:W-:Y:S01]  /*37bf0*/  STG.E.U16 [R6.64], R29 ;  /* 0x0000001d06007986 */ /* 0x0003e2000c101506 */
[----:B------:R-:W-:-:S03]  /*37c00*/  PRMT R10, R22, 0x7632, R10 ;  /* 0x00007632160a7816 */ /* 0x000fc6000000000a */
[----:B------:R-:W2:Y:S01]  /*37c10*/  LDL.LU R21, [R1+0x1528] ;  /* 0x0015280001157983 */ /* 0x000ea20000300800 */
[----:B------:R-:W3:Y:S01]  /*37c20*/  LDL.LU R22, [R1+0x1524] ;  /* 0x0015240001167983 */ /* 0x000ee20000300800 */
[----:B0-----:R-:W-:Y:S01]  /*37c30*/  LEA R8, R17, R5, 0x1 ;  /* 0x0000000511087211 */ /* 0x001fe200078e08ff */
[----:B------:R-:W-:-:S03]  /*37c40*/  LEA.HI.X.SX32 R5, R5, R2, 0x1, P0 ;  /* 0x0000000205057211 */ /* 0x000fc600000f0eff */
[C---:B-1----:R-:W-:Y:S01]  /*37c50*/  LEA R6, P0, R8.reuse, R0, 0x1 ;  /* 0x0000000008067211 */ /* 0x042fe200078008ff */
[C---:B------:R-:W-:Y:S01]  /*37c60*/  IMAD R9, R17.reuse, 0x2, R8 ;  /* 0x0000000211097824 */ /* 0x040fe200078e0208 */
[----:B------:R0:W-:Y:S02]  /*37c70*/  STG.E.U16 [R4.64], R11 ;  /* 0x0000000b04007986 */ /* 0x0001e4000c101506 */
[----:B------:R-:W-:Y:S02]  /*37c80*/  LEA.HI.X.SX32 R7, R8, R2, 0x1, P0 ;  /* 0x0000000208077211 */ /* 0x000fe400000f0eff */
[----:B------:R-:W-:-:S03]  /*37c90*/  LEA R8, R17, R9, 0x1 ;  /* 0x0000000911087211 */ /* 0x000fc600078e08ff */
[----:B------:R1:W-:Y:S01]  /*37ca0*/  STG.E.U16 [R6.64], R10 ;  /* 0x0000000a06007986 */ /* 0x0003e2000c101506 */
[----:B0-----:R-:W-:Y:S02]  /*37cb0*/  LEA R4, P0, R9, R0, 0x1 ;  /* 0x0000000009047211 */ /* 0x001fe400078008ff */
[----:B------:R-:W-:Y:S02]  /*37cc0*/  PRMT R11, R23, 0x7632, R11 ;  /* 0x00007632170b7816 */ /* 0x000fe4000000000b */
[----:B------:R-:W4:Y:S01]  /*37cd0*/  LDL.LU R23, [R1+0x1520] ;  /* 0x0015200001177983 */ /* 0x000f220000300800 */
[----:B------:R-:W-:Y:S01]  /*37ce0*/  LEA.HI.X.SX32 R5, R9, R2, 0x1, P0 ;  /* 0x0000000209057211 */ /* 0x000fe200000f0eff */
[C---:B------:R-:W-:Y:S01]  /*37cf0*/  IMAD R9, R17.reuse, 0x2, R8 ;  /* 0x0000000211097824 */ /* 0x040fe200078e0208 */
[----:B-1----:R-:W-:Y:S02]  /*37d00*/  LEA R6, P0, R8, R0, 0x1 ;  /* 0x0000000008067211 */ /* 0x002fe400078008ff */
[----:B------:R-:W-:Y:S01]  /*37d10*/  PRMT R10, R24, 0x7632, R10 ;  /* 0x00007632180a7816 */ /* 0x000fe2000000000a */
[----:B------:R0:W-:Y:S04]  /*37d20*/  STG.E.U16 [R4.64], R11 ;  /* 0x0000000b04007986 */ /* 0x0001e8000c101506 */
[----:B------:R-:W5:Y:S01]  /*37d30*/  LDL.LU R24, [R1+0x151c] ;  /* 0x00151c0001187983 */ /* 0x000f620000300800 */
[----:B------:R-:W-:Y:S01]  /*37d40*/  LEA.HI.X.SX32 R7, R8, R2, 0x1, P0 ;  /* 0x0000000208077211 */ /* 0x000fe200000f0eff */
[----:B------:R-:W-:-:S04]  /*37d50*/  LEA R8, R17, R9, 0x1 ;  /* 0x0000000911087211 */ /* 0x000fc800078e08ff */
[----:B------:R1:W-:Y:S01]  /*37d60*/  STG.E.U16 [R6.64], R10 ;  /* 0x0000000a06007986 */ /* 0x0003e2000c101506 */
[----:B0-----:R-:W-:Y:S02]  /*37d70*/  LEA R4, P0, R9, R0, 0x1 ;  /* 0x0000000009047211 */ /* 0x001fe400078008ff */
[----:B------:R-:W-:Y:S02]  /*37d80*/  PRMT R11, R25, 0x7632, R11 ;  /* 0x00007632190b7816 */ /* 0x000fe4000000000b */
[----:B------:R-:W2:Y:S01]  /*37d90*/  LDL.LU R25, [R1+0x1518] ;  /* 0x0015180001197983 */ /* 0x000ea20000300800 */
[----:B------:R-:W-:Y:S01]  /*37da0*/  LEA.HI.X.SX32 R5, R9, R2, 0x1, P0 ;  /* 0x0000000209057211 */ /* 0x000fe200000f0eff */
[C---:B------:R-:W-:Y:S01]  /*37db0*/  IMAD R9, R17.reuse, 0x2, R8 ;  /* 0x0000000211097824 */ /* 0x040fe200078e0208 */
[----:B-1----:R-:W-:Y:S02]  /*37dc0*/  LEA R6, P0, R8, R0, 0x1 ;  /* 0x0000000008067211 */ /* 0x002fe400078008ff */
[----:B------:R-:W-:Y:S01]  /*37dd0*/  PRMT R10, R26, 0x7632, R10 ;  /* 0x000076321a0a7816 */ /* 0x000fe2000000000a */
[----:B------:R0:W-:Y:S04]  /*37de0*/  STG.E.U16 [R4.64], R11 ;  /* 0x0000000b04007986 */ /* 0x0001e8000c101506 */
[----:B------:R-:W2:Y:S01]  /*37df0*/  LDL.LU R26, [R1+0x1514] ;  /* 0x00151400011a7983 */ /* 0x000ea20000300800 */
[----:B------:R-:W-:Y:S01]  /*37e00*/  LEA.HI.X.SX32 R7, R8, R2, 0x1, P0 ;  /* 0x0000000208077211 */ /* 0x000fe200000f0eff */
[----:B------:R-:W-:-:S04]  /*37e10*/  LEA R8, R17, R9, 0x1 ;  /* 0x0000000911087211 */ /* 0x000fc800078e08ff */
[----:B------:R1:W-:Y:S01]  /*37e20*/  STG.E.U16 [R6.64], R10 ;  /* 0x0000000a06007986 */ /* 0x0003e2000c101506 */
[----:B0-----:R-:W-:Y:S02]  /*37e30*/  LEA R4, P0, R9, R0, 0x1 ;  /* 0x0000000009047211 */ /* 0x001fe400078008ff */
[----:B------:R-:W-:Y:S02]  /*37e40*/  PRMT R11, R27, 0x7632, R11 ;  /* 0x000076321b0b7816 */ /* 0x000fe4000000000b */
[----:B------:R-:W2:Y:S01]  /*37e50*/  LDL.LU R27, [R1+0x1510] ;  /* 0x00151000011b7983 */ /* 0x000ea20000300800 */
[----:B------:R-:W-:Y:S02]  /*37e60*/  LEA.HI.X.SX32 R5, R9, R2, 0x1, P0 ;  /* 0x0000000209057211 */ /* 0x000fe400000f0eff */
[C---:B-1----:R-:W-:Y:S01]  /*37e70*/  LEA R6, P0, R8.reuse, R0, 0x1 ;  /* 0x0000000008067211 */ /* 0x042fe200078008ff */
[----:B------:R-:W-:Y:S01]  /*37e80*/  IMAD R10, R17, 0x2, R8 ;  /* 0x00000002110a7824 */ /* 0x000fe200078e0208 */
[----:B------:R-:W-:Y:S01]  /*37e90*/  PRMT R9, R3, 0x7632, R9 ;  /* 0x0000763203097816 */ /* 0x000fe20000000009 */
[----:B------:R0:W-:Y:S01]  /*37ea0*/  STG.E.U16 [R4.64], R11 ;  /* 0x0000000b04007986 */ /* 0x0001e2000c101506 */
[----:B------:R-:W-:-:S03]  /*37eb0*/  LEA.HI.X.SX32 R7, R8, R2, 0x1, P0 ;  /* 0x0000000208077211 */ /* 0x000fc600000f0eff */
[----:B------:R-:W2:Y:S01]  /*37ec0*/  LDL.LU R3, [R1+0x150c] ;  /* 0x00150c0001037983 */ /* 0x000ea20000300800 */
[----:B------:R-:W-:-:S03]  /*37ed0*/  LEA R8, R17, R10, 0x1 ;  /* 0x0000000a11087211 */ /* 0x000fc600078e08ff */
[----:B------:R1:W-:Y:S01]  /*37ee0*/  STG.E.U16 [R6.64], R9 ;  /* 0x0000000906007986 */ /* 0x0003e2000c101506 */
[----:B0-----:R-:W-:Y:S02]  /*37ef0*/  LEA R4, P0, R10, R0, 0x1 ;  /* 0x000000000a047211 */ /* 0x001fe400078008ff */
[----:B------:R-:W-:Y:S02]  /*37f00*/  PRMT R11, R12, 0x7632, R11 ;  /* 0x000076320c0b7816 */ /* 0x000fe4000000000b */
[----:B------:R-:W-:Y:S01]  /*37f10*/  LEA.HI.X.SX32 R5, R10, R2, 0x1, P0 ;  /* 0x000000020a057211 */ /* 0x000fe200000f0eff */
[C---:B------:R-:W-:Y:S01]  /*37f20*/  IMAD R10, R17.reuse, 0x2, R8 ;  /* 0x00000002110a7824 */ /* 0x040fe200078e0208 */
[----:B-1----:R-:W-:Y:S02]  /*37f30*/  LEA R6, P0, R8, R0, 0x1 ;  /* 0x0000000008067211 */ /* 0x002fe400078008ff */
[----:B------:R-:W-:Y:S01]  /*37f40*/  PRMT R9, R14, 0x7632, R9 ;  /* 0x000076320e097816 */ /* 0x000fe20000000009 */
[----:B------:R0:W-:Y:S01]  /*37f50*/  STG.E.U16 [R4.64], R11 ;  /* 0x0000000b04007986 */ /* 0x0001e2000c101506 */
[----:B------:R-:W-:Y:S01]  /*37f60*/  LEA.HI.X.SX32 R7, R8, R2, 0x1, P0 ;  /* 0x0000000208077211 */ /* 0x000fe200000f0eff */
[----:B------:R-:W-:-:S04]  /*37f70*/  LEA R8, R17, R10, 0x1 ;  /* 0x0000000a11087211 */ /* 0x000fc800078e08ff */
[----:B------:R1:W-:Y:S01]  /*37f80*/  STG.E.U16 [R6.64], R9 ;  /* 0x0000000906007986 */ /* 0x0003e2000c101506 */
[----:B0-----:R-:W-:Y:S02]  /*37f90*/  LEA R4, P0, R10, R0, 0x1 ;  /* 0x000000000a047211 */ /* 0x001fe400078008ff */
[----:B------:R-:W-:Y:S02]  /*37fa0*/  PRMT R11, R18, 0x7632, R11 ;  /* 0x00007632120b7816 */ /* 0x000fe4000000000b */
[----:B------:R-:W2:Y:S01]  /*37fb0*/  LDL.LU R18, [R1+0x1c] ;  /* 0x00001c0001127983 */ /* 0x000ea20000300800 */
[----:B------:R-:W-:Y:S01]  /*37fc0*/  LEA.HI.X.SX32 R5, R10, R2, 0x1, P0 ;  /* 0x000000020a057211 */ /* 0x000fe200000f0eff */
[----:B------:R-:W-:Y:S01]  /*37fd0*/  IMAD R10, R17, 0x2, R8 ;  /* 0x00000002110a7824 */ /* 0x000fe200078e0208 */
[----:B-1----:R-:W-:-:S03]  /*37fe0*/  LEA R6, P0, R8, R0, 0x1 ;  /* 0x0000000008067211 */ /* 0x002fc600078008ff */
[----:B------:R0:W-:Y:S01]  /*37ff0*/  STG.E.U16 [R4.64], R11 ;  /* 0x0000000b04007986 */ /* 0x0001e2000c101506 */
[----:B------:R-:W-:Y:S02]  /*38000*/  LEA.HI.X.SX32 R7, R8, R2, 0x1, P0 ;  /* 0x0000000208077211 */ /* 0x000fe400000f0eff */
[----:B------:R-:W-:Y:S02]  /*38010*/  PRMT R9, R19, 0x7632, R9 ;  /* 0x0000763213097816 */ /* 0x000fe40000000009 */
[----:B------:R-:W3:Y:S01]  /*38020*/  LDL.LU R19, [R1+0x2c] ;  /* 0x00002c0001137983 */ /* 0x000ee20000300800 */
[----:B0-----:R-:W-:Y:S02]  /*38030*/  LEA R4, P0, R10, R0, 0x1 ;  /* 0x000000000a047211 */ /* 0x001fe400078008ff */
[----:B------:R-:W-:Y:S02]  /*38040*/  PRMT R11, R16, 0x7632, R11 ;  /* 0x00007632100b7816 */ /* 0x000fe4000000000b */
[----:B------:R-:W-:Y:S01]  /*38050*/  LEA.HI.X.SX32 R5, R10, R2, 0x1, P0 ;  /* 0x000000020a057211 */ /* 0x000fe200000f0eff */
[----:B------:R0:W-:Y:S04]  /*38060*/  STG.E.U16 [R6.64], R9 ;  /* 0x0000000906007986 */ /* 0x0001e8000c101506 */
[----:B------:R1:W-:Y:S01]  /*38070*/  STG.E.U16 [R4.64], R11 ;  /* 0x0000000b04007986 */ /* 0x0003e2000c101506 */
[----:B0-----:R-:W-:-:S03]  /*38080*/  PRMT R9, R13, 0x7632, R9 ;  /* 0x000076320d097816 */ /* 0x001fc60000000009 */
[----:B------:R-:W4:Y:S01]  /*38090*/  LDL.LU R13, [R1+0xc] ;  /* 0x00000c00010d7983 */ /* 0x000f220000300800 */
[----:B-1----:R-:W-:-:S03]  /*380a0*/  PRMT R11, R29, 0x7632, R11 ;  /* 0x000076321d0b7816 */ /* 0x002fc6000000000b */
[----:B------:R-:W4:Y:S01]  /*380b0*/  LDL.LU R29, [R1+0x1508] ;  /* 0x00150800011d7983 */ /* 0x000f220000300800 */
[----:B------:R-:W-:-:S04]  /*380c0*/  LEA R8, R17, R10, 0x1 ;  /* 0x0000000a11087211 */ /* 0x000fc800078e08ff */
[----:B------:R-:W-:Y:S01]  /*380d0*/  LEA R6, P0, R8, R0, 0x1 ;  /* 0x0000000008067211 */ /* 0x000fe200078008ff */
[----:B------:R-:W-:-:S03]  /*380e0*/  IMAD R10, R17, 0x2, R8 ;  /* 0x00000002110a7824 */ /* 0x000fc600078e0208 */
[----:B------:R-:W-:Y:S02]  /*380f0*/  LEA.HI.X.SX32 R7, R8, R2, 0x1, P0 ;  /* 0x0000000208077211 */ /* 0x000fe400000f0eff */
[C---:B------:R-:W-:Y:S02]  /*38100*/  LEA R4, P0, R10.reuse, R0, 0x1 ;  /* 0x000000000a047211 */ /* 0x040fe400078008ff */
[----:B------:R-:W-:Y:S01]  /*38110*/  LEA R8, R17, R10, 0x1 ;  /* 0x0000000a11087211 */ /* 0x000fe200078e08ff */
[----:B------:R0:W-:Y:S01]  /*38120*/  STG.E.U16 [R6.64], R9 ;  /* 0x0000000906007986 */ /* 0x0001e2000c101506 */
[----:B------:R-:W-:-:S03]  /*38130*/  LEA.HI.X.SX32 R5, R10, R2, 0x1, P0 ;  /* 0x000000020a057211 */ /* 0x000fc600000f0eff */
[----:B------:R-:W-:Y:S01]  /*38140*/  IMAD R10, R17, 0x2, R8 ;  /* 0x00000002110a7824 */ /* 0x000fe200078e0208 */
[----:B0-----:R-:W-:Y:S02]  /*38150*/  LEA R6, P0, R8, R0, 0x1 ;  /* 0x0000000008067211 */ /* 0x001fe400078008ff */
[----:B------:R-:W-:Y:S02]  /*38160*/  PRMT R9, R20, 0x7632, R9 ;  /* 0x0000763214097816 */ /* 0x000fe40000000009 */
[----:B------:R-:W5:Y:S01]  /*38170*/  LDL.LU R20, [R1+0x5c] ;  /* 0x00005c0001147983 */ /* 0x000f620000300800 */
[----:B------:R-:W-:-:S03]  /*38180*/  LEA.HI.X.SX32 R7, R8, R2, 0x1, P0 ;  /* 0x0000000208077211 */ /* 0x000fc600000f0eff */
[----:B------:R0:W-:Y:S01]  /*38190*/  STG.E.U16 [R4.64], R9 ;  /* 0x0000000904007986 */ /* 0x0001e2000c101506 */
[----:B------:R-:W-:-:S03]  /*381a0*/  LEA R8, P0, R10, R0, 0x1 ;  /* 0x000000000a087211 */ /* 0x000fc600078008ff */
[----:B------:R1:W-:Y:S01]  /*381b0*/  STG.E.U16 [R6.64], R11 ;  /* 0x0000000b06007986 */ /* 0x0003e2000c101506 */
[----:B0-----:R-:W-:Y:S02]  /*381c0*/  LEA R5, R17, R10, 0x1 ;  /* 0x0000000a11057211 */ /* 0x001fe400078e08ff */
[----:B------:R-:W-:Y:S02]  /*381d0*/  LEA.HI.X.SX32 R9, R10, R2, 0x1, P0 ;  /* 0x000000020a097211 */ /* 0x000fe400000f0eff */
[----:B------:R-:W-:Y:S01]  /*381e0*/  LEA R4, P0, R5, R0, 0x1 ;  /* 0x0000000005047211 */ /* 0x000fe200078008ff */
[----:B-1----:R-:W-:-:S03]  /*381f0*/  IMAD R7, R17, 0x2, R5 ;  /* 0x0000000211077824 */ /* 0x002fc600078e0205 */
[----:B------:R-:W-:Y:S02]  /*38200*/  LEA.HI.X.SX32 R5, R5, R2, 0x1, P0 ;  /* 0x0000000205057211 */ /* 0x000fe400000f0eff */
[----:B--2---:R-:W-:Y:S01]  /*38210*/  PRMT R6, R18, 0x7632, R6 ;  /* 0x0000763212067816 */ /* 0x004fe20000000006 */
[----:B------:R3:W-:Y:S04]  /*38220*/  STG.E.U16 [R8.64], R18 ;  /* 0x0000001208007986 */ /* 0x0007e8000c101506 */
[----:B------:R0:W-:Y:S01]  /*38230*/  STL.S16 [R1+0x8], R6 ;  /* 0x0000080601007387 */ /* 0x0001e20000100600 */
[----:B---3--:R-:W-:Y:S02]  /*38240*/  PRMT R9, R19, 0x7632, R9 ;  /* 0x0000763213097816 */ /* 0x008fe40000000009 */
[----:B------:R-:W-:-:S02]  /*38250*/  LEA R8, R17, R7, 0x1 ;  /* 0x0000000711087211 */ /* 0x000fc400078e08ff */
[C---:B0-----:R-:W-:Y:S01]  /*38260*/  LEA R6, P0, R7.reuse, R0, 0x1 ;  /* 0x0000000007067211 */ /* 0x041fe200078008ff */
[----:B------:R-:W2:Y:S03]  /*38270*/  LDL.LU R18, [R1+0x6c] ;  /* 0x00006c0001127983 */ /* 0x000ea60000300800 */
[----:B------:R-:W-:Y:S01]  /*38280*/  LEA.HI.X.SX32 R7, R7, R2, 0x1, P0 ;  /* 0x0000000207077211 */ /* 0x000fe200000f0eff */
[----:B------:R-:W-:Y:S04]  /*38290*/  STL.S16 [R1+0x4], R9 ;  /* 0x0000040901007387 */ /* 0x000fe80000100600 */
[----:B------:R0:W-:Y:S04]  /*382a0*/  STG.E.U16 [R4.64], R19 ;  /* 0x0000001304007986 */ /* 0x0001e8000c101506 */
[----:B0-----:R-:W3:Y:S01]  /*382b0*/  LDL.LU R19, [R1+0x7c] ;  /* 0x00007c0001137983 */ /* 0x001ee20000300800 */
[----:B----4-:R-:W-:-:S03]  /*382c0*/  PRMT R3, R29, 0x7632, R3 ;  /* 0x000076321d037816 */ /* 0x010fc60000000003 */
[----:B------:R0:W-:Y:S04]  /*382d0*/  STG.E.U16 [R6.64], R29 ;  /* 0x0000001d06007986 */ /* 0x0001e8000c101506 */
[----:B0-----:R-:W4:Y:S01]  /*382e0*/  LDL.LU R29, [R1+0x1504] ;  /* 0x00150400011d7983 */ /* 0x001f220000300800 */
[C---:B------:R-:W-:Y:S01]  /*382f0*/  LEA R4, P0, R8.reuse, R0, 0x1 ;  /* 0x0000000008047211 */ /* 0x040fe200078008ff */
[----:B------:R-:W-:Y:S02]  /*38300*/  IMAD R9, R17, 0x2, R8 ;  /* 0x0000000211097824 */ /* 0x000fe400078e0208 */
[----:B------:R-:W2:Y:S01]  /*38310*/  LDL.LU R14, [R1+0x9c] ;  /* 0x00009c00010e7983 */ /* 0x000ea20000300800 */
[----:B------:R-:W-:Y:S02]  /*38320*/  LEA.HI.X.SX32 R5, R8, R2, 0x1, P0 ;  /* 0x0000000208057211 */ /* 0x000fe400000f0eff */
[----:B------:R-:W-:-:S02]  /*38330*/  LEA R6, P0, R9, R0, 0x1 ;  /* 0x0000000009067211 */ /* 0x000fc400078008ff */
[----:B------:R-:W-:Y:S01]  /*38340*/  LEA R8, R17, R9, 0x1 ;  /* 0x0000000911087211 */ /* 0x000fe200078e08ff */
[----:B------:R0:W-:Y:S01]  /*38350*/  STG.E.U16 [R4.64], R13 ;  /* 0x0000000d04007986 */ /* 0x0001e2000c101506 */
[----:B------:R-:W-:Y:S02]  /*38360*/  LEA.HI.X.SX32 R7, R9, R2, 0x1, P0 ;  /* 0x0000000209077211 */ /* 0x000fe400000f0eff */
[----:B0-----:R-:W-:-:S04]  /*38370*/  LEA R4, P0, R8, R0, 0x1 ;  /* 0x0000000008047211 */ /* 0x001fc800078008ff */
[----:B------:R-:W-:Y:S01]  /*38380*/  LEA.HI.X.SX32 R5, R8, R2, 0x1, P0 ;  /* 0x0000000208057211 */ /* 0x000fe200000f0eff */
[----:B-----5:R-:W-:Y:S01]  /*38390*/  STG.E.U16 [R6.64], R20 ;  /* 0x0000001406007986 */ /* 0x020fe2000c101506 */
[----:B----4-:R-:W-:-:S03]  /*383a0*/  PRMT R22, R29, 0x7632, R22 ;  /* 0x000076321d167816 */ /* 0x010fc60000000016 */
[----:B------:R0:W-:Y:S04]  /*383b0*/  STG.E.U16 [R4.64], R29 ;  /* 0x0000001d04007986 */ /* 0x0001e8000c101506 */
[----:B0-----:R-:W4:Y:S01]  /*383c0*/  LDL.LU R29, [R1+0x1500] ;  /* 0x00150000011d7983 */ /* 0x001f220000300800 */
[----:B------:R-:W-:-:S05]  /*383d0*/  IMAD R9, R17, 0x2, R8 ;  /* 0x0000000211097824 */ /* 0x000fca00078e0208 */
[----:B------:R-:W-:Y:S02]  /*383e0*/  LEA R10, R17, R9, 0x1 ;  /* 0x00000009110a7211 */ /* 0x000fe400078e08ff */
[----:B------:R-:W-:-:S04]  /*383f0*/  LEA R6, P0, R9, R0, 0x1 ;  /* 0x0000000009067211 */ /* 0x000fc800078008ff */
[----:B------:R-:W-:Y:S01]  /*38400*/  LEA.HI.X.SX32 R7, R9, R2, 0x1, P0 ;  /* 0x0000000209077211 */ /* 0x000fe200000f0eff */
[----:B------:R-:W-:Y:S01]  /*38410*/  IMAD R8, R17, 0x2, R10 ;  /* 0x0000000211087824 */ /* 0x000fe200078e020a */
[----:B------:R-:W-:-:S03]  /*38420*/  LEA R4, P0, R10, R0, 0x1 ;  /* 0x000000000a047211 */ /* 0x000fc600078008ff */
[----:B--2---:R0:W-:Y:S01]  /*38430*/  STG.E.U16 [R6.64], R18 ;  /* 0x0000001206007986 */ /* 0x0041e2000c101506 */
[----:B------:R-:W-:Y:S02]  /*38440*/  LEA.HI.X.SX32 R5, R10, R2, 0x1, P0 ;  /* 0x000000020a057211 */ /* 0x000fe400000f0eff */
[----:B------:R-:W-:-:S03]  /*38450*/  LEA R9, R17, R8, 0x1 ;  /* 0x0000000811097211 */ /* 0x000fc600078e08ff */
[----:B---3--:R1:W-:Y:S02]  /*38460*/  STG.E.U16 [R4.64], R19 ;  /* 0x0000001304007986 */ /* 0x0083e4000c101506 */
[----:B------:R-:W-:Y:S01]  /*38470*/  IMAD R12, R17, 0x2, R9 ;  /* 0x00000002110c7824 */ /* 0x000fe200078e0209 */
[----:B0-----:R-:W-:-:S04]  /*38480*/  LEA R6, P0, R8, R0, 0x1 ;  /* 0x0000000008067211 */ /* 0x001fc800078008ff */
[----:B------:R-:W-:Y:S02]  /*38490*/  LEA.HI.X.SX32 R7, R8, R2, 0x1, P0 ;  /* 0x0000000208077211 */ /* 0x000fe400000f0eff */
[----:B-1----:R-:W-:Y:S02]  /*384a0*/  LEA R4, P0, R9, R0, 0x1 ;  /* 0x0000000009047211 */ /* 0x002fe400078008ff */
[----:B------:R-:W-:Y:S02]  /*384b0*/  PRMT R24, R13, 0x7632, R24 ;  /* 0x000076320d187816 */ /* 0x000fe40000000018 */
[----:B------:R-:W-:Y:S01]  /*384c0*/  PRMT R23, R20, 0x7632, R23 ;  /* 0x0000763214177816 */ /* 0x000fe20000000017 */
[----:B------:R-:W2:Y:S01]  /*384d0*/  LDL.LU R13, [R1+0xbc] ;  /* 0x0000bc00010d7983 */ /* 0x000ea20000300800 */
[----:B------:R-:W-:Y:S01]  /*384e0*/  LEA.HI.X.SX32 R5, R9, R2, 0x1, P0 ;  /* 0x0000000209057211 */ /* 0x000fe200000f0eff */
[----:B------:R-:W3:Y:S01]  /*384f0*/  LDL.LU R20, [R1+0xcc] ;  /* 0x0000cc0001147983 */ /* 0x000ee20000300800 */
[----:B------:R-:W-:-:S02]  /*38500*/  PRMT R28, R19, 0x7632, R28 ;  /* 0x00007632131c7816 */ /* 0x000fc4000000001c */
[----:B------:R-:W-:Y:S01]  /*38510*/  PRMT R21, R18, 0x7632, R21 ;  /* 0x0000763212157816 */ /* 0x000fe20000000015 */
[----:B------:R-:W5:Y:S01]  /*38520*/  LDL.LU R19, [R1+0xdc] ;  /* 0x0000dc0001137983 */ /* 0x000f620000300800 */
[----:B------:R-:W-:-:S03]  /*38530*/  LEA R10, R17, R12, 0x1 ;  /* 0x0000000c110a7211 */ /* 0x000fc600078e08ff */
[----:B----4-:R0:W-:Y:S01]  /*38540*/  STG.E.U16 [R6.64], R29 ;  /* 0x0000001d06007986 */ /* 0x0101e2000c101506 */
[----:B------:R-:W-:Y:S02]  /*38550*/  PRMT R27, R29, 0x7632, R27 ;  /* 0x000076321d1b7816 */ /* 0x000fe4000000001b */
[C---:B0-----:R-:W-:Y:S01]  /*38560*/  LEA R6, P0, R12.reuse, R0, 0x1 ;  /* 0x000000000c067211 */ /* 0x041fe200078008ff */
[----:B------:R-:W4:Y:S01]  /*38570*/  LDL.LU R29, [R1+0x14fc] ;  /* 0x0014fc00011d7983 */ /* 0x000f220000300800 */
[----:B------:R-:W2:Y:S02]  /*38580*/  LDL.LU R18, [R1+0xec] ;  /* 0x0000ec0001127983 */ /* 0x000ea40000300800 */
[----:B------:R-:W-:Y:S02]  /*38590*/  LEA.HI.X.SX32 R7, R12, R2, 0x1, P0 ;  /* 0x000000020c077211 */ /* 0x000fe400000f0eff */
[----:B------:R-:W2:Y:S04]  /*385a0*/  LDL.LU R12, [R1+0xac] ;  /* 0x0000ac00010c7983 */ /* 0x000ea80000300800 */
[----:B------:R0:W-:Y:S01]  /*385b0*/  STG.E.U16 [R4.64], R14 ;  /* 0x0000000e04007986 */ /* 0x0001e2000c101506 */
[----:B------:R-:W-:-:S05]  /*385c0*/  IMAD R11, R17, 0x2, R10 ;  /* 0x00000002110b7824 */ /* 0x000fca00078e020a */
[----:B------:R-:W-:Y:S02]  /*385d0*/  LEA R8, R17, R11, 0x1 ;  /* 0x0000000b11087211 */ /* 0x000fe400078e08ff */
[----:B0-----:R-:W-:-:S04]  /*385e0*/  LEA R4, P0, R10, R0, 0x1 ;  /* 0x000000000a047211 */ /* 0x001fc800078008ff */
[----:B------:R-:W-:Y:S01]  /*385f0*/  LEA.HI.X.SX32 R5, R10, R2, 0x1, P0 ;  /* 0x000000020a057211 */ /* 0x000fe200000f0eff */
[----:B------:R-:W-:Y:S01]  /*38600*/  IMAD R9, R17, 0x2, R8 ;  /* 0x0000000211097824 */ /* 0x000fe200078e0208 */
[----:B---3--:R-:W-:-:S04]  /*38610*/  PRMT R15, R20, 0x7632, R15 ;  /* 0x00007632140f7816 */ /* 0x008fc8000000000f */
[C---:B------:R-:W-:Y:S02]  /*38620*/  LEA R16, R17.reuse, R9, 0x1 ;  /* 0x0000000911107211 */ /* 0x040fe400078e08ff */
[----:B------:R-:W-:Y:S01]  /*38630*/  PRMT R25, R14, 0x7632, R25 ;  /* 0x000076320e197816 */ /* 0x000fe20000000019 */
[----:B------:R-:W-:Y:S02]  /*38640*/  STL.S16 [R1+0xc], R15 ;  /* 0x00000c0f01007387 */ /* 0x000fe40000100600 */
[----:B------:R-:W-:Y:S02]  /*38650*/  IMAD R14, R17, 0x2, R16 ;  /* 0x00000002110e7824 */ /* 0x000fe400078e0210 */
[----:B--2---:R0:W-:Y:S01]  /*38660*/  STG.E.U16 [R6.64], R12 ;  /* 0x0000000c06007986 */ /* 0x0041e2000c101506 */
[----:B------:R1:W-:Y:S01]  /*38670*/  STG.E.U16 [R4.64], R13 ;  /* 0x0000000d04007986 */ /* 0x0003e2000c101506 */
[----:B0-----:R-:W-:-:S04]  /*38680*/  LEA R6, P0, R11, R0, 0x1 ;  /* 0x000000000b067211 */ /* 0x001fc800078008ff */
[----:B------:R-:W-:Y:S01]  /*38690*/  LEA.HI.X.SX32 R7, R11, R2, 0x1, P0 ;  /* 0x000000020b077211 */ /* 0x000fe200000f0eff */
[----:B-1----:R-:W-:-:S04]  /*386a0*/  LEA R4, P0, R8, R0, 0x1 ;  /* 0x0000000008047211 */ /* 0x002fc800078008ff */
[----:B------:R-:W-:Y:S01]  /*386b0*/  LEA.HI.X.SX32 R5, R8, R2, 0x1, P0 ;  /* 0x0000000208057211 */ /* 0x000fe200000f0eff */
[C---:B------:R-:W-:Y:S01]  /*386c0*/  LEA R8, P0, R9.reuse, R0, 0x1 ;  /* 0x0000000009087211 */ /* 0x040fe200078008ff */
[----:B------:R0:W-:Y:S03]  /*386d0*/  STG.E.U16 [R6.64], R20 ;  /* 0x0000001406007986 */ /* 0x0001e6000c101506 */
[----:B-----5:R1:W-:Y:S01]  /*386e0*/  STG.E.U16 [R4.64], R19 ;  /* 0x0000001304007986 */ /* 0x0203e2000c101506 */
[----:B------:R-:W-:Y:S02]  /*386f0*/  LEA.HI.X.SX32 R9, R9, R2, 0x1, P0 ;  /* 0x0000000209097211 */ /* 0x000fe400000f0eff */
[----:B0-----:R-:W-:Y:S02]  /*38700*/  PRMT R7, R19, 0x7632, R7 ;  /* 0x0000763213077816 */ /* 0x001fe40000000007 */
[----:B------:R-:W-:-:S02]  /*38710*/  PRMT R6, R18, 0x7632, R6 ;  /* 0x0000763212067816 */ /* 0x000fc40000000006 */
[C---:B-1----:R-:W-:Y:S01]  /*38720*/  LEA R4, P0, R16.reuse, R0, 0x1 ;  /* 0x0000000010047211 */ /* 0x042fe200078008ff */
[----:B------:R-:W-:Y:S03]  /*38730*/  STL.S16 [R1+0x10], R7 ;  /* 0x0000100701007387 */ /* 0x000fe60000100600 */
[----:B------:R-:W-:Y:S01]  /*38740*/  LEA.HI.X.SX32 R5, R16, R2, 0x1, P0 ;  /* 0x0000000210057211 */ /* 0x000fe200000f0eff */
[----:B------:R0:W-:Y:S02]  /*38750*/  STL.S16 [R1+0x14], R6 ;  /* 0x0000140601007387 */ /* 0x0001e40000100600 */
[----:B------:R-:W2:Y:S01]  /*38760*/  LDL.LU R16, [R1+0xfc] ;  /* 0x0000fc0001107983 */ /* 0x000ea20000300800 */
[----:B------:R2:W-:Y:S01]  /*38770*/  STG.E.U16 [R8.64], R18 ;  /* 0x0000001208007986 */ /* 0x0005e2000c101506 */
[----:B------:R-:W-:Y:S01]  /*38780*/  PRMT R26, R12, 0x7632, R26 ;  /* 0x000076320c1a7816 */ /* 0x000fe2000000001a */
[----:B------:R-:W-:Y:S01]  /*38790*/  LEA R12, R17, R14, 0x1 ;  /* 0x0000000e110c7211 */ /* 0x000fe200078e08ff */
[----:B0-----:R-:W-:-:S04]  /*387a0*/  LEA R6, P0, R14, R0, 0x1 ;  /* 0x000000000e067211 */ /* 0x001fc800078008ff */
[----:B------:R-:W-:Y:S01]  /*387b0*/  LEA.HI.X.SX32 R7, R14, R2, 0x1, P0 ;  /* 0x000000020e077211 */ /* 0x000fe200000f0eff */
[----:B------:R-:W-:Y:S01]  /*387c0*/  IMAD R10, R17, 0x2, R12 ;  /* 0x00000002110a7824 */ /* 0x000fe200078e020c */
[----:B--2---:R-:W-:-:S05]  /*387d0*/  PRMT R8, R16, 0x7632, R8 ;  /* 0x0000763210087816 */ /* 0x004fca0000000008 */
[----:B------:R0:W-:Y:S02]  /*387e0*/  STL.S16 [R1+0x18], R8 ;  /* 0x0000180801007387 */ /* 0x0001e40000100600 */
[----:B0-----:R-:W-:-:S04]  /*387f0*/  LEA R8, P0, R12, R0, 0x1 ;  /* 0x000000000c087211 */ /* 0x001fc800078008ff */
[----:B------:R-:W-:Y:S02]  /*38800*/  LEA.HI.X.SX32 R9, R12, R2, 0x1, P0 ;  /* 0x000000020c097211 */ /* 0x000fe400000f0eff */
[----:B------:R-:W2:Y:S04]  /*38810*/  LDL.LU.S16 R12, [R1+0x8] ;  /* 0x00000800010c7983 */ /* 0x000ea80000300600 */
[----:B------:R-:W-:Y:S04]  /*38820*/  STG.E.U16 [R4.64], R16 ;  /* 0x0000001004007986 */ /* 0x000fe8000c101506 */
[----:B--2---:R0:W-:Y:S04]  /*38830*/  STG.E.U16 [R6.64], R12 ;  /* 0x0000000c06007986 */ /* 0x0041e8000c101506 */
[----:B0-----:R-:W2:Y:S01]  /*38840*/  LDL.LU.S16 R7, [R1+0x4] ;  /* 0x0000040001077983 */ /* 0x001ea20000300600 */
[----:B------:R-:W-:-:S04]  /*38850*/  LEA R4, P0, R10, R0, 0x1 ;  /* 0x000000000a047211 */ /* 0x000fc800078008ff */
[----:B------:R-:W-:Y:S02]  /*38860*/  LEA.HI.X.SX32 R5, R10, R2, 0x1, P0 ;  /* 0x000000020a057211 */ /* 0x000fe400000f0eff */
[----:B------:R-:W-:Y:S02]  /*38870*/  LEA R11, R17, R10, 0x1 ;  /* 0x0000000a110b7211 */ /* 0x000fe400078e08ff */
[----:B----4-:R-:W-:-:S03]  /*38880*/  PRMT R29, R13, 0x7632, R29 ;  /* 0x000076320d1d7816 */ /* 0x010fc6000000001d */
[----:B------:R-:W-:-:S05]  /*38890*/  IMAD R13, R17, 0x2, R11 ;  /* 0x00000002110d7824 */ /* 0x000fca00078e020b */
[----:B------:R-:W-:-:S05]  /*388a0*/  LEA R15, R17, R13, 0x1 ;  /* 0x0000000d110f7211 */ /* 0x000fca00078e08ff */
[----:B------:R-:W-:Y:S01]  /*388b0*/  IMAD R20, R17, 0x2, R15 ;  /* 0x0000000211147824 */ /* 0x000fe200078e020f */
[----:B------:R-:W-:-:S04]  /*388c0*/  MOV R14, c[0x0][0x1c8] ;  /* 0x00007200000e7a02 */ /* 0x000fc80000000f00 */
[----:B------:R-:W-:-:S05]  /*388d0*/  LEA R19, R17, R20, 0x1 ;  /* 0x0000001411137211 */ /* 0x000fca00078e08ff */
[----:B------:R-:W-:Y:S01]  /*388e0*/  IMAD R18, R17, 0x2, R19 ;  /* 0x0000000211127824 */ /* 0x000fe200078e0213 */
[----:B------:R-:W-:-:S03]  /*388f0*/  LEA R6, P0, R11, R0, 0x1 ;  /* 0x000000000b067211 */ /* 0x000fc600078008ff */
[----:B------:R-:W-:-:S05]  /*38900*/  IMAD R17, R14, 0x2, R18 ;  /* 0x000000020e117824 */ /* 0x000fca00078e0212 */
[----:B------:R-:W-:-:S05]  /*38910*/  LEA R16, R14, R17, 0x1 ;  /* 0x000000110e107211 */ /* 0x000fca00078e08ff */
[C---:B------:R-:W-:Y:S01]  /*38920*/  IMAD R12, R14.reuse, 0x2, R16 ;  /* 0x000000020e0c7824 */ /* 0x040fe200078e0210 */
[----:B--2---:R-:W-:Y:S01]  /*38930*/  STG.E.U16 [R8.64], R7 ;  /* 0x0000000708007986 */ /* 0x004fe2000c101506 */
[----:B------:R0:W-:Y:S03]  /*38940*/  STG.E.U16 [R4.64], R3 ;  /* 0x0000000304007986 */ /* 0x0001e6000c101506 */
[----:B0-----:R-:W2:Y:S01]  /*38950*/  LDL.LU R3, [R1+0x14f8] ;  /* 0x0014f80001037983 */ /* 0x001ea20000300800 */
[----:B------:R-:W-:Y:S01]  /*38960*/  LEA.HI.X.SX32 R7, R11, R2, 0x1, P0 ;  /* 0x000000020b077211 */ /* 0x000fe200000f0eff */
[----:B------:R-:W-:Y:S01]  /*38970*/  LEA R8, P0, R13, R0, 0x1 ;  /* 0x000000000d087211 */ /* 0x000fe200078008ff */
[----:B------:R-:W-:-:S03]  /*38980*/  LEA R10, R14, R12, 0x1 ;  /* 0x0000000c0e0a7211 */ /* 0x000fc600078e08ff */
[----:B------:R-:W-:Y:S01]  /*38990*/  LEA.HI.X.SX32 R9, R13, R2, 0x1, P0 ;  /* 0x000000020d097211 */ /* 0x000fe200000f0eff */
[C---:B------:R-:W-:Y:S01]  /*389a0*/  LEA R4, P0, R15.reuse, R0, 0x1 ;  /* 0x000000000f047211 */ /* 0x040fe200078008ff */
[----:B------:R0:W-:Y:S03]  /*389b0*/  STG.E.U16 [R6.64], R24 ;  /* 0x0000001806007986 */ /* 0x0001e6000c101506 */
[----:B------:R-:W-:Y:S01]  /*389c0*/  LEA.HI.X.SX32 R5, R15, R2, 0x1, P0 ;  /* 0x000000020f057211 */ /* 0x000fe200000f0eff */
[----:B------:R-:W-:Y:S01]  /*389d0*/  IMAD R11, R14, 0x2, R10 ;  /* 0x000000020e0b7824 */ /* 0x000fe200078e020a */
[----:B------:R1:W-:Y:S01]  /*389e0*/  STG.E.U16 [R8.64], R23 ;  /* 0x0000001708007986 */ /* 0x0003e2000c101506 */
[----:B0-----:R-:W-:Y:S01]  /*389f0*/  LEA R6, P0, R20, R0, 0x1 ;  /* 0x0000000014067211 */ /* 0x001fe200078008ff */
[----:B------:R-:W-:-:S03]  /*38a00*/  IMAD.MOV.U32 R24, RZ, RZ, c[0x0][0x1c8] ;  /* 0x00007200ff187624 */ /* 0x000fc600078e00ff */
[----:B------:R-:W-:Y:S01]  /*38a10*/  LEA.HI.X.SX32 R7, R20, R2, 0x1, P0 ;  /* 0x0000000214077211 */ /* 0x000fe200000f0eff */
[----:B-1----:R-:W-:Y:S01]  /*38a20*/  LEA R8, P0, R19, R0, 0x1 ;  /* 0x0000000013087211 */ /* 0x002fe200078008ff */
[----:B------:R-:W-:-:S03]  /*38a30*/  LEA R13, R14, R11, 0x1 ;  /* 0x0000000b0e0d7211 */ /* 0x000fc600078e08ff */
[----:B------:R-:W-:Y:S02]  /*38a40*/  LEA.HI.X.SX32 R9, R19, R2, 0x1, P0 ;  /* 0x0000000213097211 */ /* 0x000fe400000f0eff */
[----:B------:R-:W-:Y:S01]  /*38a50*/  LEA R14, R24, R13, 0x1 ;  /* 0x0000000d180e7211 */ /* 0x000fe200078e08ff */
[----:B------:R-:W0:Y:S01]  /*38a60*/  S2R R19, SR_TID.X ;  /* 0x0000000000137919 */ /* 0x000e220000002100 */
[----:B------:R-:W-:-:S03]  /*38a70*/  MOV R20, c[0x0][0x1c8] ;  /* 0x0000720000147a02 */ /* 0x000fc60000000f00 */
[----:B------:R-:W-:Y:S01]  /*38a80*/  IMAD R15, R24, 0x2, R14 ;  /* 0x00000002180f7824 */ /* 0x000fe200078e020e */
[----:B------:R1:W-:Y:S03]  /*38a90*/  STG.E.U16 [R4.64], R22 ;  /* 0x0000001604007986 */ /* 0x0003e6000c101506 */
[C---:B------:R-:W-:Y:S01]  /*38aa0*/  IMAD R24, R20.reuse, 0x2, R15 ;  /* 0x0000000214187824 */ /* 0x040fe200078e020f */
[----:B------:R3:W-:Y:S04]  /*38ab0*/  STG.E.U16 [R6.64], R21 ;  /* 0x0000001506007986 */ /* 0x0007e8000c101506 */
[----:B------:R-:W-:Y:S02]  /*38ac0*/  LEA R23, R20, R24, 0x1 ;  /* 0x0000001814177211 */ /* 0x000fe400078e08ff */
[----:B-1----:R-:W-:-:S03]  /*38ad0*/  LEA R4, P0, R18, R0, 0x1 ;  /* 0x0000000012047211 */ /* 0x002fc600078008ff */
[----:B------:R-:W-:Y:S01]  /*38ae0*/  IMAD R22, R20, 0x2, R23 ;  /* 0x0000000214167824 */ /* 0x000fe200078e0217 */
[----:B------:R-:W-:Y:S01]  /*38af0*/  LEA.HI.X.SX32 R5, R18, R2, 0x1, P0 ;  /* 0x0000000212057211 */ /* 0x000fe200000f0eff */
[----:B---3--:R-:W-:Y:S01]  /*38b00*/  LEA R6, P0, R17, R0, 0x1 ;  /* 0x0000000011067211 */ /* 0x008fe200078008ff */
[----:B------:R1:W-:Y:S01]  /*38b10*/  STG.E.U16 [R8.64], R28 ;  /* 0x0000001c08007986 */ /* 0x0003e2000c101506 */
[----:B0-----:R-:W-:Y:S02]  /*38b20*/  SHF.L.U32 R19, R19, 0xc, RZ ;  /* 0x0000000c13137819 */ /* 0x001fe400000006ff */
[----:B------:R-:W-:Y:S02]  /*38b30*/  LEA.HI.X.SX32 R7, R17, R2, 0x1, P0 ;  /* 0x0000000211077211 */ /* 0x000fe400000f0eff */
[----:B------:R-:W-:Y:S02]  /*38b40*/  LEA R21, R20, R22, 0x1 ;  /* 0x0000001614157211 */ /* 0x000fe400078e08ff */
[----:B-1----:R-:W-:-:S03]  /*38b50*/  LEA R8, P0, R16, R0, 0x1 ;  /* 0x0000000010087211 */ /* 0x002fc600078008ff */
[----:B------:R-:W-:Y:S01]  /*38b60*/  IMAD R20, R20, 0x2, R21 ;  /* 0x0000000214147824 */ /* 0x000fe200078e0215 */
[----:B------:R-:W-:Y:S01]  /*38b70*/  LEA.HI.X.SX32 R9, R16, R2, 0x1, P0 ;  /* 0x0000000210097211 */ /* 0x000fe200000f0eff */
[C---:B------:R-:W-:Y:S01]  /*38b80*/  LOP3.LUT R16, R19.reuse, 0x6000, RZ, 0xc0, !PT ;  /* 0x0000600013107812 */ /* 0x040fe200078ec0ff */
[----:B------:R-:W-:Y:S01]  /*38b90*/  LOP3.LUT R19, R19, 0x6000, RZ, 0xc0, !PT ;  /* 0x0000600013137812 */ /* 0x000fe200078ec0ff */
[----:B------:R-:W-:Y:S01]  /*38ba0*/  STG.E.U16 [R4.64], R27 ;  /* 0x0000001b04007986 */ /* 0x000fe2000c101506 */
[----:B------:R0:W-:Y:S03]  /*38bb0*/  STG.E.U16 [R6.64], R25 ;  /* 0x0000001906007986 */ /* 0x0001e6000c101506 */
[----:B------:R-:W-:Y:S01]  /*38bc0*/  STL [R1+0x14cc], R21 ;  /* 0x0014cc1501007387 */ /* 0x000fe20000100800 */
[----:B------:R-:W-:Y:S02]  /*38bd0*/  STL [R1+0x14b8], R20 ;  /* 0x0014b81401007387 */ /* 0x000fe40000100800 */
[----:B------:R-:W-:Y:S02]  /*38be0*/  STL.64 [R1+0x14f0], R14 ;  /* 0x0014f00e01007387 */ /* 0x000fe40000100a00 */
[----:B------:R-:W-:Y:S01]  /*38bf0*/  STL [R1+0x14e8], R13 ;  /* 0x0014e80d01007387 */ /* 0x000fe20000100800 */
[----:B0-----:R-:W-:-:S04]  /*38c00*/  LEA R6, P0, R12, R0, 0x1 ;  /* 0x000000000c067211 */ /* 0x001fc800078008ff */
[----:B------:R-:W-:Y:S02]  /*38c10*/  LEA.HI.X.SX32 R7, R12, R2, 0x1, P0 ;  /* 0x000000020c077211 */ /* 0x000fe400000f0eff */
[----:B------:R-:W-:-:S05]  /*38c20*/  MOV R27, c[0x0][0x1c8] ;  /* 0x00007200001b7a02 */ /* 0x000fca0000000f00 */
[----:B------:R-:W-:-:S04]  /*38c30*/  IMAD R4, R27, 0x2, R20 ;  /* 0x000000021b047824 */ /* 0x000fc800078e0214 */
[C---:B------:R-:W-:Y:S01]  /*38c40*/  IMAD R25, R27.reuse, 0x2, R4 ;  /* 0x000000021b197824 */ /* 0x040fe200078e0204 */
[----:B------:R0:W-:Y:S04]  /*38c50*/  STG.E.U16 [R8.64], R26 ;  /* 0x0000001a08007986 */ /* 0x0001e8000c101506 */
[----:B------:R-:W-:-:S04]  /*38c60*/  LEA R5, R27, R25, 0x1 ;  /* 0x000000191b057211 */ /* 0x000fc800078e08ff */
[C---:B0-----:R-:W-:Y:S01]  /*38c70*/  LEA R26, R27.reuse, R5, 0x1 ;  /* 0x000000051b1a7211 */ /* 0x041fe200078e08ff */
[----:B------:R0:W-:Y:S03]  /*38c80*/  STG.E.U16 [R6.64], R29 ;  /* 0x0000001d06007986 */ /* 0x0001e6000c101506 */
[----:B0-----:R-:W-:Y:S02]  /*38c90*/  LEA R6, R27, R26, 0x1 ;  /* 0x0000001a1b067211 */ /* 0x001fe400078e08ff */
[----:B--2---:R-:W-:-:S05]  /*38ca0*/  LEA R19, R3, R19, 0x4 ;  /* 0x0000001303137211 */ /* 0x004fca00078e20ff */
[----:B------:R-:W0:Y:S01]  /*38cb0*/  LDS.128 R12, [R19] ;  /* 0x00000000130c7984 */ /* 0x000e220000000c00 */
[----:B------:R-:W-:-:S05]  /*38cc0*/  IMAD R18, R3, 0x10, R16 ;  /* 0x0000001003127824 */ /* 0x000fca00078e0210 */
[----:B------:R-:W-:Y:S01]  /*38cd0*/  LOP3.LUT R18, R18, 0x20, RZ, 0x3c, !PT ;  /* 0x0000002012127812 */ /* 0x000fe200078e3cff */
[----:B0-----:R-:W-:Y:S01]  /*38ce0*/  STL.64 [R1+0x160], R12 ;  /* 0x0001600c01007387 */ /* 0x001fe20000100a00 */
[----:B------:R-:W-:Y:S03]  /*38cf0*/  STL.64 [R1+0x168], R14 ;  /* 0x0001680e01007387 */ /* 0x000fe60000100a00 */
[----:B------:R-:W0:Y:S04]  /*38d00*/  LDS.128 R12, [R18] ;  /* 0x00000000120c7984 */ /* 0x000e280000000c00 */
[----:B------:R-:W-:-:S05]  /*38d10*/  IMAD R28, R3, 0x10, R16 ;  /* 0x00000010031c7824 */ /* 0x000fca00078e0210 */
[----:B------:R-:W-:Y:S01]  /*38d20*/  LOP3.LUT R28, R28, 0x40, RZ, 0x3c, !PT ;  /* 0x000000401c1c7812 */ /* 0x000fe200078e3cff */
[----:B0-----:R-:W-:Y:S01]  /*38d30*/  STL.64 [R1+0x150], R12 ;  /* 0x0001500c01007387 */ /* 0x001fe20000100a00 */
[----:B------:R-:W-:Y:S02]  /*38d40*/  STL.64 [R1+0x158], R14 ;  /* 0x0001580e01007387 */ /* 0x000fe40000100a00 */
[----:B------:R-:W2:Y:S02]  /*38d50*/  LDL.LU.S16 R17, [R1+0x10] ;  /* 0x0000100001117983 */ /* 0x000ea40000300600 */
[----:B------:R0:W-:Y:S02]  /*38d60*/  STL [R1+0x148c], R5 ;  /* 0x00148c0501007387 */ /* 0x0001e40000100800 */
[----:B0-----:R-:W3:Y:S01]  /*38d70*/  LDL.LU.S16 R5, [R1+0xc] ;  /* 0x00000c0001057983 */ /* 0x001ee20000300600 */
[----:B------:R-:W-:Y:S02]  /*38d80*/  IMAD.MOV.U32 R21, RZ, RZ, R12 ;  /* 0x000000ffff157224 */ /* 0x000fe400078e000c */
[----:B------:R-:W0:Y:S04]  /*38d90*/  LDS.128 R12, [R28] ;  /* 0x000000001c0c7984 */ /* 0x000e280000000c00 */
[----:B------:R-:W4:Y:S01]  /*38da0*/  LDL.LU R29, [R1+0x160] ;  /* 0x00016000011d7983 */ /* 0x000f220000300800 */
[----:B------:R1:W-:Y:S04]  /*38db0*/  STL [R1+0x1488], R26 ;  /* 0x0014881a01007387 */ /* 0x0003e80000100800 */
[----:B-1----:R-:W5:Y:S01]  /*38dc0*/  LDL.LU.S16 R26, [R1+0x14] ;  /* 0x00001400011a7983 */ /* 0x002f620000300600 */
[----:B------:R-:W-:Y:S03]  /*38dd0*/  STL.64 [R1+0x14d0], R24 ;  /* 0x0014d01801007387 */ /* 0x000fe60000100a00 */
[----:B0-----:R-:W-:Y:S01]  /*38de0*/  STL.64 [R1+0x140], R12 ;  /* 0x0001400c01007387 */ /* 0x001fe20000100a00 */
[----:B------:R0:W-:Y:S03]  /*38df0*/  STL.64 [R1+0x148], R14 ;  /* 0x0001480e01007387 */ /* 0x0001e60000100a00 */
[----:B0-----:R-:W4:Y:S01]  /*38e00*/  LDL.LU.64 R14, [R1+0x14f0] ;  /* 0x0014f000010e7983 */ /* 0x001f220000300a00 */
[----:B------:R-:W4:Y:S03]  /*38e10*/  LDL.LU R13, [R1+0x14e8] ;  /* 0x0014e800010d7983 */ /* 0x000f260000300800 */
[----:B------:R-:W0:Y:S01]  /*38e20*/  S2R R19, SR_TID.X ;  /* 0x0000000000137919 */ /* 0x000e220000002100 */
[----:B------:R-:W-:Y:S01]  /*38e30*/  LEA R8, P0, R10, R0, 0x1 ;  /* 0x000000000a087211 */ /* 0x000fe200078008ff */
[----:B------:R-:W-:-:S03]  /*38e40*/  IMAD.MOV.U32 R20, RZ, RZ, R12 ;  /* 0x000000ffff147224 */ /* 0x000fc600078e000c */
[----:B------:R-:W-:Y:S01]  /*38e50*/  LEA.HI.X.SX32 R9, R10, R2, 0x1, P0 ;  /* 0x000000020a097211 */ /* 0x000fe200000f0eff */
[----:B------:R-:W-:Y:S01]  /*38e60*/  STL.64 [R1+0x14e0], R22 ;  /* 0x0014e01601007387 */ /* 0x000fe20000100a00 */
[----:B------:R-:W-:Y:S01]  /*38e70*/  STL.64 [R1+0x14d8], R20 ;  /* 0x0014d81401007387 */ /* 0x000fe20000100a00 */
[----:B0-----:R-:W-:Y:S01]  /*38e80*/  SHF.L.U32 R12, R19, 0xc, RZ ;  /* 0x0000000c130c7819 */ /* 0x001fe200000006ff */
[----:B------:R-:W-:Y:S01]  /*38e90*/  IMAD R7, R27, 0x2, R6 ;  /* 0x000000021b077824 */ /* 0x000fe200078e0206 */
[----:B------:R-:W5:Y:S02]  /*38ea0*/  LDL.LU.S16 R19, [R1+0x18] ;  /* 0x0000180001137983 */ /* 0x000f640000300600 */
[----:B------:R-:W-:Y:S02]  /*38eb0*/  LOP3.LUT R12, R12, 0x6000, RZ, 0xc0, !PT ;  /* 0x000060000c0c7812 */ /* 0x000fe400078ec0ff */
[C---:B------:R-:W-:Y:S01]  /*38ec0*/  LEA R10, P0, R11.reuse, R0, 0x1 ;  /* 0x000000000b0a7211 */ /* 0x040fe200078008ff */
[----:B------:R-:W-:Y:S01]  /*38ed0*/  STL [R1+0x1480], R6 ;  /* 0x0014800601007387 */ /* 0x000fe20000100800 */
[----:B------:R-:W-:Y:S02]  /*38ee0*/  STL [R1+0x1490], R7 ;  /* 0x0014900701007387 */ /* 0x000fe40000100800 */
[----:B------:R-:W-:Y:S01]  /*38ef0*/  LEA.HI.X.SX32 R11, R11, R2, 0x1, P0 ;  /* 0x000000020b0b7211 */ /* 0x000fe200000f0eff */
[----:B---3--:R0:W-:Y:S02]  /*38f00*/  STG.E.U16 [R8.64], R5 ;  /* 0x0000000508007986 */ /* 0x0081e4000c101506 */
[----:B0-----:R-:W-:-:S04]  /*38f10*/  LEA R5, R3, R12, 0x4 ;  /* 0x0000000c03057211 */ /* 0x001fc800078e20ff */
[----:B------:R-:W-:-:S05]  /*38f20*/  LOP3.LUT R5, R5, 0x60, RZ, 0x3c, !PT ;  /* 0x0000006005057812 */ /* 0x000fca00078e3cff */
[----:B------:R-:W0:Y:S01]  /*38f30*/  LDS.128 R20, [R5] ;  /* 0x0000000005147984 */ /* 0x000e220000000c00 */
[----:B------:R-:W-:-:S04]  /*38f40*/  IMAD R8, R27, 0x2, R7 ;  /* 0x000000021b087824 */ /* 0x000fc800078e0207 */
[C---:B------:R-:W-:Y:S01]  /*38f50*/  IMAD R9, R27.reuse, 0x2, R8 ;  /* 0x000000021b097824 */ /* 0x040fe200078e0208 */
[----:B--2---:R1:W-:Y:S03]  /*38f60*/  STG.E.U16 [R10.64], R17 ;  /* 0x000000110a007986 */ /* 0x0043e6000c101506 */
[----:B-1----:R-:W-:-:S05]  /*38f70*/  IMAD R10, R27, 0x2, R9 ;  /* 0x000000021b0a7824 */ /* 0x002fca00078e0209 */
[----:B------:R-:W-:Y:S02]  /*38f80*/  LEA R11, R27, R10, 0x1 ;  /* 0x0000000a1b0b7211 */ /* 0x000fe400078e08ff */
[C---:B----4-:R-:W-:Y:S01]  /*38f90*/  LEA R12, P0, R13.reuse, R0, 0x1 ;  /* 0x000000000d0c7211 */ /* 0x050fe200078008ff */
[----:B0-----:R-:W-:Y:S01]  /*38fa0*/  STL.64 [R1+0x130], R20 ;  /* 0x0001301401007387 */ /* 0x001fe20000100a00 */
[----:B------:R-:W-:Y:S02]  /*38fb0*/  STL.64 [R1+0x138], R22 ;  /* 0x0001381601007387 */ /* 0x000fe40000100a00 */
[----:B------:R0:W-:Y:S01]  /*38fc0*/  STL [R1+0x1468], R8 ;  /* 0x0014680801007387 */ /* 0x0001e20000100800 */
[----:B------:R-:W-:Y:S02]  /*38fd0*/  MOV R5, R20 ;  /* 0x0000001400057202 */ /* 0x000fe40000000f00 */
[----:B------:R-:W-:Y:S02]  /*38fe0*/  LEA.HI.X.SX32 R13, R13, R2, 0x1, P0 ;  /* 0x000000020d0d7211 */ /* 0x000fe400000f0eff */
[----:B0-----:R-:W-:-:S05]  /*38ff0*/  LEA R8, R3, R16, 0x4 ;  /* 0x0000001003087211 */ /* 0x001fca00078e20ff */
[----:B------:R-:W0:Y:S04]  /*39000*/  LDS.128 R20, [R8+0x800] ;  /* 0x0008000008147984 */ /* 0x000e280000000c00 */
[----:B-----5:R-:W-:Y:S02]  /*39010*/  STG.E.U16 [R12.64], R26 ;  /* 0x0000001a0c007986 */ /* 0x020fe4000c101506 */
[----:B------:R-:W1:Y:S02]  /*39020*/  LDS.128 R24, [R18+0x800] ;  /* 0x0008000012187984 */ /* 0x000e640000000c00 */
[----:B0-----:R-:W-:Y:S02]  /*39030*/  STL.64 [R1+0x120], R20 ;  /* 0x0001201401007387 */ /* 0x001fe40000100a00 */
[----:B------:R0:W-:Y:S01]  /*39040*/  STL.64 [R1+0x128], R22 ;  /* 0x0001281601007387 */ /* 0x0001e20000100a00 */
[----:B-1----:R-:W-:Y:S01]  /*39050*/  MOV R7, R24 ;  /* 0x0000001800077202 */ /* 0x002fe20000000f00 */
[----:B0-----:R-:W2:Y:S01]  /*39060*/  LDL.LU.64 R22, [R1+0x14e0] ;  /* 0x0014e00001167983 */ /* 0x001ea20000300a00 */
[----:B------:R-:W3:Y:S02]  /*39070*/  LDL.LU.64 R20, [R1+0x14d8] ;  /* 0x0014d80001147983 */ /* 0x000ee40000300a00 */
[----:B------:R-:W-:Y:S02]  /*39080*/  STL [R1+0x1460], R9 ;  /* 0x0014600901007387 */ /* 0x000fe40000100800 */
[----:B------:R-:W-:Y:S01]  /*39090*/  STL [R1+0x1464], R10 ;  /* 0x0014640a01007387 */ /* 0x000fe20000100800 */
[----:B------:R0:W-:Y:S01]  /*390a0*/  STL.64 [R1+0x110], R24 ;  /* 0x0001101801007387 */ /* 0x0001e20000100a00 */
[----:B------:R-:W-:Y:S03]  /*390b0*/  STL.64 [R1+0x118], R26 ;  /* 0x0001181a01007387 */ /* 0x000fe60000100a00 */
[----:B0-----:R-:W4:Y:S01]  /*390c0*/  LDL.LU.64 R24, [R1+0x14d0] ;  /* 0x0014d00001187983 */ /* 0x001f220000300a00 */
[----:B------:R-:W-:Y:S02]  /*390d0*/  STL [R1+0x14c8], R7 ;  /* 0x0014c80701007387 */ /* 0x000fe40000100800 */
[----:B------:R-:W-:Y:S02]  /*390e0*/  STL.64 [R1+0x14c0], R4 ;  /* 0x0014c00401007387 */ /* 0x000fe40000100a00 */
[----:B------:R0:W1:Y:S01]  /*390f0*/  LDS.128 R4, [R28+0x800] ;  /* 0x000800001c047984 */ /* 0x0000620000000c00 */
[----:B------:R-:W-:-:S03]  /*39100*/  LEA R16, P0, R14, R0, 0x1 ;  /* 0x000000000e107211 */ /* 0x000fc600078008ff */
[----:B0-----:R-:W0:Y:S01]  /*39110*/  S2R R28, SR_TID.X ;  /* 0x00000000001c7919 */ /* 0x001e220000002100 */
[----:B------:R-:W-:Y:S01]  /*39120*/  IMAD.MOV.U32 R10, RZ, RZ, c[0x0][0x1c8] ;  /* 0x00007200ff0a7624 */ /* 0x000fe200078e00ff */
[----:B------:R-:W-:Y:S01]  /*39130*/  LEA.HI.X.SX32 R17, R14, R2, 0x1, P0 ;  /* 0x000000020e117211 */ /* 0x000fe200000f0eff */
[C---:B------:R-:W-:Y:S02]  /*39140*/  LEA R14, P0, R15.reuse, R0, 0x1 ;  /* 0x000000000f0e7211 */ /* 0x040fe400078008ff */
[C---:B------:R-:W-:Y:S02]  /*39150*/  IMAD R18, R10.reuse, 0x2, R11 ;  /* 0x000000020a127824 */ /* 0x040fe400078e020b */
[----:B------:R-:W-:Y:S01]  /*39160*/  LEA.HI.X.SX32 R15, R15, R2, 0x1, P0 ;  /* 0x000000020f0f7211 */ /* 0x000fe200000f0eff */
[----:B------:R5:W-:Y:S02]  /*39170*/  STG.E.U16 [R16.64], R19 ;  /* 0x0000001310007986 */ /* 0x000be4000c101506 */
[----:B-----5:R-:W-:-:S02]  /*39180*/  LEA R19, R10, R18, 0x1 ;  /* 0x000000120a137211 */ /* 0x020fc400078e08ff */
[----:B0-----:R-:W-:Y:S01]  /*39190*/  SHF.L.U32 R28, R28, 0xc, RZ ;  /* 0x0000000c1c1c7819 */ /* 0x001fe200000006ff */
[----:B------:R-:W-:Y:S03]  /*391a0*/  STG.E.U16 [R14.64], R29 ;  /* 0x0000001d0e007986 */ /* 0x000fe6000c101506 */
[----:B------:R-:W-:Y:S01]  /*391b0*/  LOP3.LUT R28, R28, 0x6000, RZ, 0xc0, !PT ;  /* 0x000060001c1c7812 */ /* 0x000fe200078ec0ff */
[----:B-1----:R-:W-:Y:S01]  /*391c0*/  STL.64 [R1+0x100], R4 ;  /* 0x0001000401007387 */ /* 0x002fe20000100a00 */
[----:B------:R-:W-:Y:S02]  /*391d0*/  STL.64 [R1+0x108], R6 ;  /* 0x0001080601007387 */ /* 0x000fe40000100a00 */
[----:B------:R-:W-:Y:S02]  /*391e0*/  STL [R1+0x145c], R19 ;  /* 0x00145c1301007387 */ /* 0x000fe40000100800 */
[----:B------:R-:W-:Y:S01]  /*391f0*/  IMAD.MOV.U32 R26, RZ, RZ, R4 ;  /* 0x000000ffff1a7224 */ /* 0x000fe200078e0004 */
[----:B----4-:R-:W-:-:S04]  /*39200*/  LEA R12, P0, R24, R0, 0x1 ;  /* 0x00000000180c7211 */ /* 0x010fc800078008ff */
[----:B------:R-:W-:Y:S01]  /*39210*/  LEA.HI.X.SX32 R13, R24, R2, 0x1, P0 ;  /* 0x00000002180d7211 */ /* 0x000fe200000f0eff */
[----:B------:R-:W-:Y:S01]  /*39220*/  LEA R24, R10, R19, 0x1 ;  /* 0x000000130a187211 */ /* 0x000fe200078e08ff */
[----:B--2---:R-:W-:-:S04]  /*39230*/  LEA R16, P0, R23, R0, 0x1 ;  /* 0x0000000017107211 */ /* 0x004fc800078008ff */
[C---:B------:R-:W-:Y:S01]  /*39240*/  IMAD R27, R10.reuse, 0x2, R24 ;  /* 0x000000020a1b7824 */ /* 0x040fe200078e0218 */
[----:B------:R-:W-:Y:S04]  /*39250*/  STL [R1+0x1458], R24 ;  /* 0x0014581801007387 */ /* 0x000fe80000100800 */
[----:B---3--:R0:W-:Y:S01]  /*39260*/  STG.E.U16 [R12.64], R21 ;  /* 0x000000150c007986 */ /* 0x0081e2000c101506 */
[----:B------:R-:W-:Y:S01]  /*39270*/  LEA.HI.X.SX32 R17, R23, R2, 0x1, P0 ;  /* 0x0000000217117211 */ /* 0x000fe200000f0eff */
[----:B------:R-:W-:Y:S02]  /*39280*/  IMAD R23, R10, 0x2, R27 ;  /* 0x000000020a177824 */ /* 0x000fe400078e021b */
[----:B0-----:R-:W2:Y:S01]  /*39290*/  LDL.LU R21, [R1+0x14cc] ;  /* 0x0014cc0001157983 */ /* 0x001ea20000300800 */
[----:B------:R0:W-:Y:S02]  /*392a0*/  STL [R1+0x1454], R27 ;  /* 0x0014541b01007387 */ /* 0x0001e40000100800 */
[----:B0-----:R-:W-:-:S04]  /*392b0*/  LEA R27, R3, R28, 0x4 ;  /* 0x0000001c031b7211 */ /* 0x001fc800078e20ff */
[----:B------:R-:W-:-:S05]  /*392c0*/  LOP3.LUT R27, R27, 0x60, RZ, 0x3c, !PT ;  /* 0x000000601b1b7812 */ /* 0x000fca00078e3cff */
[----:B------:R-:W0:Y:S01]  /*392d0*/  LDS.128 R4, [R27+0x800] ;  /* 0x000800001b047984 */ /* 0x000e220000000c00 */
[----:B------:R-:W-:-:S03]  /*392e0*/  IMAD R19, R3, 0x10, R28 ;  /* 0x0000001003137824 */ /* 0x000fc600078e021c */
[----:B0-----:R-:W-:Y:S01]  /*392f0*/  STL.64 [R1+0xf0], R4 ;  /* 0x0000f00401007387 */ /* 0x001fe20000100a00 */
[----:B------:R0:W-:Y:S02]  /*39300*/  STL.64 [R1+0xf8], R6 ;  /* 0x0000f80601007387 */ /* 0x0001e40000100a00 */
[----:B0-----:R-:W-:Y:S01]  /*39310*/  IMAD.MOV.U32 R6, RZ, RZ, R4 ;  /* 0x000000ffff067224 */ /* 0x001fe200078e0004 */
[----:B------:R-:W3:Y:S01]  /*39320*/  LDL.LU R7, [R1+0x14c8] ;  /* 0x0014c80001077983 */ /* 0x000ee20000300800 */
[----:B------:R-:W4:Y:S02]  /*39330*/  LDL.LU.64 R4, [R1+0x14c0] ;  /* 0x0014c00001047983 */ /* 0x000f240000300a00 */
[----:B------:R-:W-:Y:S02]  /*39340*/  STL.64 [R1+0x14b0], R26 ;  /* 0x0014b01a01007387 */ /* 0x000fe40000100a00 */
[----:B------:R-:W-:Y:S02]  /*39350*/  STL [R1+0x14a8], R25 ;  /* 0x0014a81901007387 */ /* 0x000fe40000100800 */
[----:B------:R-:W0:Y:S04]  /*39360*/  LDS.128 R24, [R8+0x1000] ;  /* 0x0010000008187984 */ /* 0x000e280000000c00 */
[----:B------:R1:W-:Y:S01]  /*39370*/  STG.E.U16 [R16.64], R20 ;  /* 0x0000001410007986 */ /* 0x0003e2000c101506 */
[----:B------:R-:W-:-:S03]  /*39380*/  LOP3.LUT R19, R19, 0x20, RZ, 0x3c, !PT ;  /* 0x0000002013137812 */ /* 0x000fc600078e3cff */
[----:B-1----:R-:W5:Y:S01]  /*39390*/  LDL.LU R20, [R1+0x14b8] ;  /* 0x0014b80001147983 */ /* 0x002f620000300800 */
[----:B------:R-:W3:Y:S03]  /*393a0*/  LDL.LU R16, [R1+0x120] ;  /* 0x0001200001107983 */ /* 0x000ee60000300800 */
[----:B0-----:R-:W-:Y:S01]  /*393b0*/  STL.64 [R1+0xe0], R24 ;  /* 0x0000e01801007387 */ /* 0x001fe20000100a00 */
[----:B------:R-:W-:Y:S02]  /*393c0*/  STL.64 [R1+0xe8], R26 ;  /* 0x0000e81a01007387 */ /* 0x000fe40000100a00 */
[----:B------:R-:W-:Y:S02]  /*393d0*/  IMAD.MOV.U32 R8, RZ, RZ, R24 ;  /* 0x000000ffff087224 */ /* 0x000fe400078e0018 */
[----:B------:R-:W0:Y:S04]  /*393e0*/  LDS.128 R24, [R19+0x1000] ;  /* 0x0010000013187984 */ /* 0x000e280000000c00 */
[----:B0-----:R-:W-:Y:S01]  /*393f0*/  STL.64 [R1+0xd0], R24 ;  /* 0x0000d01801007387 */ /* 0x001fe20000100a00 */
[----:B------:R0:W-:Y:S03]  /*39400*/  STL.64 [R1+0xd8], R26 ;  /* 0x0000d81a01007387 */ /* 0x0001e60000100a00 */
[----:B0-----:R-:W5:Y:S01]  /*39410*/  LDL.LU.64 R26, [R1+0x14b0] ;  /* 0x0014b000011a7983 */ /* 0x001f620000300a00 */
[C---:B------:R-:W-:Y:S01]  /*39420*/  LEA R12, P0, R22.reuse, R0, 0x1 ;  /* 0x00000000160c7211 */ /* 0x040fe200078008ff */
[----:B------:R-:W-:Y:S01]  /*39430*/  IMAD.MOV.U32 R9, RZ, RZ, R24 ;  /* 0x000000ffff097224 */ /* 0x000fe200078e0018 */
[----:B------:R-:W-:Y:S01]  /*39440*/  LEA R24, R3, R28, 0x4 ;  /* 0x0000001c03187211 */ /* 0x000fe200078e20ff */
[----:B------:R-:W5:Y:S01]  /*39450*/  LDL.LU R25, [R1+0x14a8] ;  /* 0x0014a80001197983 */ /* 0x000f620000300800 */
[----:B------:R-:W-:Y:S01]  /*39460*/  LEA.HI.X.SX32 R13, R22, R2, 0x1, P0 ;  /* 0x00000002160d7211 */ /* 0x000fe200000f0eff */
[----:B------:R-:W-:Y:S01]  /*39470*/  LEA R22, R10, R23, 0x1 ;  /* 0x000000170a167211 */ /* 0x000fe200078e08ff */
[----:B------:R-:W-:-:S03]  /*39480*/  LOP3.LUT R24, R24, 0x40, RZ, 0x3c, !PT ;  /* 0x0000004018187812 */ /* 0x000fc600078e3cff */
[----:B------:R-:W-:Y:S01]  /*39490*/  LEA R17, R10, R22, 0x1 ;  /* 0x000000160a117211 */ /* 0x000fe200078e08ff */
[----:B------:R-:W-:Y:S01]  /*394a0*/  STL.64 [R1+0x14a0], R18 ;  /* 0x0014a01201007387 */ /* 0x000fe20000100a00 */
[----:B--2---:R-:W-:-:S04]  /*394b0*/  LEA R14, P0, R21, R0, 0x1 ;  /* 0x00000000150e7211 */ /* 0x004fc800078008ff */
[----:B------:R-:W-:Y:S01]  /*394c0*/  LEA.HI.X.SX32 R15, R21, R2, 0x1, P0 ;  /* 0x00000002150f7211 */ /* 0x000fe200000f0eff */
[C---:B------:R-:W-:Y:S01]  /*394d0*/  LEA R21, R10.reuse, R17, 0x1 ;  /* 0x000000110a157211 */ /* 0x040fe200078e08ff */
[----:B----4-:R0:W-:Y:S04]  /*394e0*/  STG.E.U16 [R12.64], R5 ;  /* 0x000000050c007986 */ /* 0x0101e8000c101506 */
[----:B---3--:R-:W-:Y:S04]  /*394f0*/  STG.E.U16 [R14.64], R16 ;  /* 0x000000100e007986 */ /* 0x008fe8000c101506 */
[----:B------:R-:W-:Y:S02]  /*39500*/  STL.64 [R1+0x1498], R16 ;  /* 0x0014981001007387 */ /* 0x000fe40000100a00 */
[----:B------:R-:W1:Y:S04]  /*39510*/  LDS.128 R16, [R24+0x1000] ;  /* 0x0010000018107984 */ /* 0x000e680000000c00 */
[----:B0-----:R-:W-:-:S05]  /*39520*/  IMAD R5, R10, 0x2, R21 ;  /* 0x000000020a057824 */ /* 0x001fca00078e0215 */
[----:B------:R-:W-:Y:S04]  /*39530*/  STL [R1+0x1c], R5 ;  /* 0x00001c0501007387 */ /* 0x000fe80000100800 */
[----:B-1----:R-:W-:Y:S01]  /*39540*/  STL [R1+0xc4], R17 ;  /* 0x0000c41101007387 */ /* 0x002fe20000100800 */
[----:B------:R-:W-:Y:S01]  /*39550*/  STL.64 [R1+0xc8], R18 ;  /* 0x0000c81201007387 */ /* 0x000fe20000100a00 */
[----:B------:R-:W-:Y:S02]  /*39560*/  MOV R3, R16 ;  /* 0x0000001000037202 */ /* 0x000fe40000000f00 */
[----:B-----5:R-:W0:Y:S04]  /*39570*/  LDS.128 R16, [R27+0x1000] ;  /* 0x001000001b107984 */ /* 0x020e280000000c00 */
[----:B0-----:R-:W-:Y:S01]  /*39580*/  STL.64 [R1+0xb0], R16 ;  /* 0x0000b01001007387 */ /* 0x001fe20000100a00 */
[----:B------:R0:W-:Y:S03]  /*39590*/  STL.64 [R1+0xb8], R18 ;  /* 0x0000b81201007387 */ /* 0x0001e60000100a00 */
[----:B0-----:R-:W2:Y:S04]  /*395a0*/  LDL.LU.64 R18, [R1+0x14a0] ;  /* 0x0014a00001127983 */ /* 0x001ea80000300a00 */
[----:B------:R-:W0:Y:S02]  /*395b0*/  S2R R28, SR_TID.X ;  /* 0x00000000001c7919 */ /* 0x000e240000002100 */
[----:B0-----:R-:W-:Y:S01]  /*395c0*/  LOP3.LUT R15, R28, 0x7f, RZ, 0xc0, !PT ;  /* 0x0000007f1c0f7812 */ /* 0x001fe200078ec0ff */
[----:B------:R-:W-:-:S02]  /*395d0*/  MOV R28, R16 ;  /* 0x00000010001c7202 */ /* 0x000fc40000000f00 */
[----:B------:R-:W3:Y:S01]  /*395e0*/  LDL.LU.64 R16, [R1+0x1498] ;  /* 0x0014980001107983 */ /* 0x000ee20000300a00 */
[----:B------:R0:W-:Y:S03]  /*395f0*/  STL.64 [R1+0x1478], R22 ;  /* 0x0014781601007387 */ /* 0x0001e60000100a00 */
[----:B0-----:R-:W0:Y:S01]  /*39600*/  S2R R23, SR_TID.X ;  /* 0x0000000000177919 */ /* 0x001e220000002100 */
[----:B------:R-:W-:-:S04]  /*39610*/  LEA R12, P0, R20, R0, 0x1 ;  /* 0x00000000140c7211 */ /* 0x000fc800078008ff */
[----:B------:R-:W-:Y:S01]  /*39620*/  LEA.HI.X.SX32 R13, R20, R2, 0x1, P0 ;  /* 0x00000002140d7211 */ /* 0x000fe200000f0eff */
[----:B------:R-:W-:-:S04]  /*39630*/  IMAD R20, R10, 0x2, R5 ;  /* 0x000000020a147824 */ /* 0x000fc800078e0205 */
[----:B------:R-:W-:Y:S01]  /*39640*/  IMAD R5, R10, 0x2, R20 ;  /* 0x000000020a057824 */ /* 0x000fe200078e0214 */
[----:B0-----:R-:W-:-:S04]  /*39650*/  SHF.L.U32 R23, R23, 0xc, RZ ;  /* 0x0000000c17177819 */ /* 0x001fc800000006ff */
[----:B------:R-:W-:-:S05]  /*39660*/  LOP3.LUT R23, R23, 0x6000, RZ, 0xc0, !PT ;  /* 0x0000600017177812 */ /* 0x000fca00078ec0ff */
[----:B------:R-:W-:Y:S01]  /*39670*/  IMAD R23, R15, 0x10, R23 ;  /* 0x000000100f177824 */ /* 0x000fe200078e0217 */
[----:B------:R-:W-:Y:S05]  /*39680*/  STL.64 [R1+0x1470], R20 ;  /* 0x0014701401007387 */ /* 0x000fea0000100a00 */
[----:B------:R-:W0:Y:S04]  /*39690*/  LDS.128 R20, [R23+0x1800] ;  /* 0x0018000017147984 */ /* 0x000e280000000c00 */
[----:B------:R1:W-:Y:S04]  /*396a0*/  STG.E.U16 [R12.64], R7 ;  /* 0x000000070c007986 */ /* 0x0003e8000c101506 */
[----:B-1----:R-:W4:Y:S04]  /*396b0*/  LDL.LU R7, [R1+0x1490] ;  /* 0x0014900001077983 */ /* 0x002f280000300800 */
[----:B0-----:R-:W-:Y:S01]  /*396c0*/  STL [R1+0xa4], R21 ;  /* 0x0000a41501007387 */ /* 0x001fe20000100800 */
[----:B------:R-:W-:Y:S02]  /*396d0*/  STL.64 [R1+0xa8], R22 ;  /* 0x0000a81601007387 */ /* 0x000fe40000100a00 */
[----:B------:R-:W-:Y:S01]  /*396e0*/  STL [R1+0x1484], R20 ;  /* 0x0014841401007387 */ /* 0x000fe20000100800 */
[----:B------:R-:W-:-:S04]  /*396f0*/  LEA R14, P0, R4, R0, 0x1 ;  /* 0x00000000040e7211 */ /* 0x000fc800078008ff */
[----:B------:R-:W-:Y:S01]  /*39700*/  LEA.HI.X.SX32 R15, R4, R2, 0x1, P0 ;  /* 0x00000002040f7211 */ /* 0x000fe200000f0eff */
[C---:B------:R-:W-:Y:S02]  /*39710*/  LEA R4, R10.reuse, R5, 0x1 ;  /* 0x000000050a047211 */ /* 0x040fe400078e08ff */
[----:B------:R-:W5:Y:S04]  /*39720*/  LDL.LU R5, [R1+0x148c] ;  /* 0x00148c0001057983 */ /* 0x000f680000300800 */
[----:B------:R0:W-:Y:S04]  /*39730*/  STG.E.U16 [R14.64], R26 ;  /* 0x0000001a0e007986 */ /* 0x0001e8000c101506 */
[----:B0-----:R-:W3:Y:S01]  /*39740*/  LDL.LU R26, [R1+0x1488] ;  /* 0x00148800011a7983 */ /* 0x001ee20000300800 */
[----:B------:R-:W-:Y:S01]  /*39750*/  STL [R1+0x3c], R4 ;  /* 0x00003c0401007387 */ /* 0x000fe20000100800 */
[----:B------:R-:W-:Y:S01]  /*39760*/  LEA R12, P0, R25, R0, 0x1 ;  /* 0x00000000190c7211 */ /* 0x000fe200078008ff */
[----:B------:R-:W-:-:S03]  /*39770*/  IMAD R10, R10, 0x2, R4 ;  /* 0x000000020a0a7824 */ /* 0x000fc600078e0204 */
[----:B------:R-:W-:Y:S01]  /*39780*/  LEA.HI.X.SX32 R13, R25, R2, 0x1, P0 ;  /* 0x00000002190d7211 */ /* 0x000fe200000f0eff */
[----:B------:R-:W-:-:S04]  /*39790*/  MOV R25, c[0x0][0x1c8] ;  /* 0x0000720000197a02 */ /* 0x000fc80000000f00 */
[----:B------:R-:W-:Y:S01]  /*397a0*/  LEA R10, R25, R10, 0x1 ;  /* 0x0000000a190a7211 */ /* 0x000fe200078e08ff */
[----:B------:R-:W-:Y:S04]  /*397b0*/  STG.E.U16 [R12.64], R6 ;  /* 0x000000060c007986 */ /* 0x000fe8000c101506 */
[----:B--2---:R-:W0:Y:S04]  /*397c0*/  LDS.128 R20, [R19+0x1800] ;  /* 0x0018000013147984 */ /* 0x004e280000000c00 */
[----:B0-----:R-:W-:Y:S01]  /*397d0*/  STL.64 [R1+0x90], R20 ;  /* 0x0000901401007387 */ /* 0x001fe20000100a00 */
[----:B------:R-:W-:Y:S02]  /*397e0*/  STL.64 [R1+0x98], R22 ;  /* 0x0000981601007387 */ /* 0x000fe40000100a00 */
[----:B------:R-:W-:-:S02]  /*397f0*/  IMAD.MOV.U32 R19, RZ, RZ, R20 ;  /* 0x000000ffff137224 */ /* 0x000fc400078e0014 */
[----:B------:R-:W0:Y:S04]  /*39800*/  LDS.128 R20, [R24+0x1800] ;  /* 0x0018000018147984 */ /* 0x000e280000000c00 */
[----:B0-----:R0:W-:Y:S01]  /*39810*/  STL.64 [R1+0x80], R20 ;  /* 0x0000801401007387 */ /* 0x0011e20000100a00 */
[----:B------:R-:W-:Y:S02]  /*39820*/  STL.64 [R1+0x88], R22 ;  /* 0x0000881601007387 */ /* 0x000fe40000100a00 */
[----:B------:R-:W-:Y:S02]  /*39830*/  IMAD.MOV.U32 R24, RZ, RZ, R20 ;  /* 0x000000ffff187224 */ /* 0x000fe400078e0014 */
[----:B0-----:R-:W2:Y:S01]  /*39840*/  LDL.LU R20, [R1+0x1484] ;  /* 0x0014840001147983 */ /* 0x001ea20000300800 */
[----:B------:R0:W-:Y:S02]  /*39850*/  STL [R1+0x34], R10 ;  /* 0x0000340a01007387 */ /* 0x0001e40000100800 */
[----:B------:R-:W4:Y:S01]  /*39860*/  LDL.LU R6, [R1+0x1480] ;  /* 0x0014800001067983 */ /* 0x000f220000300800 */
[----:B0-----:R-:W-:-:S05]  /*39870*/  LEA R10, R25, R10, 0x1 ;  /* 0x0000000a190a7211 */ /* 0x001fca00078e08ff */
[----:B------:R0:W-:Y:S02]  /*39880*/  STL [R1+0x30], R10 ;  /* 0x0000300a01007387 */ /* 0x0001e40000100800 */
[----:B0-----:R-:W-:Y:S01]  /*39890*/  IMAD R10, R25, 0x2, R10 ;  /* 0x00000002190a7824 */ /* 0x001fe200078e020a */
[----:B-----5:R-:W-:-:S04]  /*398a0*/  LEA R4, P0, R5, R0, 0x1 ;  /* 0x0000000005047211 */ /* 0x020fc800078008ff */
[----:B------:R-:W-:Y:S02]  /*398b0*/  LEA.HI.X.SX32 R5, R5, R2, 0x1, P0 ;  /* 0x0000000205057211 */ /* 0x000fe400000f0eff */
[----:B---3--:R-:W-:-:S03]  /*398c0*/  LEA R14, P0, R26, R0, 0x1 ;  /* 0x000000001a0e7211 */ /* 0x008fc600078008ff */
[----:B------:R-:W-:Y:S01]  /*398d0*/  STG.E.U16 [R4.64], R8 ;  /* 0x0000000804007986 */ /* 0x000fe2000c101506 */
[----:B------:R-:W-:-:S05]  /*398e0*/  LEA.HI.X.SX32 R15, R26, R2, 0x1, P0 ;  /* 0x000000021a0f7211 */ /* 0x000fca00000f0eff */
[----:B------:R-:W-:Y:S01]  /*398f0*/  STG.E.U16 [R14.64], R9 ;  /* 0x000000090e007986 */ /* 0x000fe2000c101506 */
[----:B--2---:R-:W-:-:S03]  /*39900*/  IMAD.MOV.U32 R13, RZ, RZ, R20 ;  /* 0x000000ffff0d7224 */ /* 0x004fc600078e0014 */
[----:B------:R-:W0:Y:S01]  /*39910*/  LDS.128 R20, [R27+0x1800] ;  /* 0x001800001b147984 */ /* 0x000e220000000c00 */
[C---:B----4-:R-:W-:Y:S02]  /*39920*/  LEA R12, P0, R6.reuse, R0, 0x1 ;  /* 0x00000000060c7211 */ /* 0x050fe400078008ff */
[----:B------:R-:W-:Y:S02]  /*39930*/  MOV R26, R13 ;  /* 0x0000000d001a7202 */ /* 0x000fe40000000f00 */
[----:B------:R-:W-:Y:S01]  /*39940*/  LEA.HI.X.SX32 R13, R6, R2, 0x1, P0 ;  /* 0x00000002060d7211 */ /* 0x000fe200000f0eff */
[----:B0-----:R-:W-:Y:S01]  /*39950*/  STL.64 [R1+0x70], R20 ;  /* 0x0000701401007387 */ /* 0x001fe20000100a00 */
[----:B------:R0:W-:Y:S01]  /*39960*/  STL.64 [R1+0x78], R22 ;  /* 0x0000781601007387 */ /* 0x0001e20000100a00 */
[----:B------:R-:W-:Y:S02]  /*39970*/  MOV R27, R20 ;  /* 0x00000014001b7202 */ /* 0x000fe40000000f00 */
[----:B0-----:R-:W2:Y:S01]  /*39980*/  LDL.LU.64 R22, [R1+0x1478] ;  /* 0x0014780001167983 */ /* 0x001ea20000300a00 */
[----:B------:R-:W3:Y:S02]  /*39990*/  LDL.LU.64 R20, [R1+0x1470] ;  /* 0x0014700001147983 */ /* 0x000ee40000300a00 */
[----:B------:R0:W-:Y:S02]  /*399a0*/  STL [R1+0x28], R10 ;  /* 0x0000280a01007387 */ /* 0x0001e40000100800 */
[----:B------:R-:W4:Y:S02]  /*399b0*/  LDL.LU R8, [R1+0x1468] ;  /* 0x0014680001087983 */ /* 0x000f240000300800 */
[----:B0-----:R-:W-:-:S05]  /*399c0*/  IMAD R10, R25, 0x2, R10 ;  /* 0x00000002190a7824 */ /* 0x001fca00078e020a */
[----:B------:R0:W-:Y:S01]  /*399d0*/  STL [R1+0x24], R10 ;  /* 0x0000240a01007387 */ /* 0x0001e20000100800 */
[----:B------:R-:W-:-:S03]  /*399e0*/  LEA R6, R25, R10, 0x1 ;  /* 0x0000000a19067211 */ /* 0x000fc600078e08ff */
[----:B0-----:R-:W5:Y:S01]  /*399f0*/  LDL.LU R10, [R1+0x1464] ;  /* 0x00146400010a7983 */ /* 0x001f620000300800 */
[----:B------:R-:W2:Y:S02]  /*39a00*/  LDL.LU R9, [R1+0x1460] ;  /* 0x0014600001097983 */ /* 0x000ea40000300800 */
[----:B------:R-:W-:Y:S01]  /*39a10*/  IMAD R25, R25, 0x2, R6 ;  /* 0x0000000219197824 */ /* 0x000fe200078e0206 */
[----:B------:R0:W-:Y:S01]  /*39a20*/  STG.E.U16 [R12.64], R3 ;  /* 0x000000030c007986 */ /* 0x0001e2000c101506 */
[----:B------:R-:W-:Y:S01]  /*39a30*/  STL [R1+0x20], R6 ;  /* 0x0000200601007387 */ /* 0x000fe20000100800 */
[----:B------:R-:W-:Y:S02]  /*39a40*/  LEA R4, P0, R7, R0, 0x1 ;  /* 0x0000000007047211 */ /* 0x000fe400078008ff */
[----:B------:R1:W-:Y:S01]  /*39a50*/  STL [R1+0x18], R25 ;  /* 0x0000181901007387 */ /* 0x0003e20000100800 */
[----:B------:R-:W3:Y:S01]  /*39a60*/  LDL.LU R14, [R1+0x150] ;  /* 0x00015000010e7983 */ /* 0x000ee20000300800 */
[----:B0-----:R-:W-:-:S02]  /*39a70*/  MOV R12, c[0x0][0x1c8] ;  /* 0x00007200000c7a02 */ /* 0x001fc40000000f00 */
[----:B------:R-:W-:Y:S01]  /*39a80*/  LEA.HI.X.SX32 R5, R7, R2, 0x1, P0 ;  /* 0x0000000207057211 */ /* 0x000fe200000f0eff */
[----:B------:R-:W-:Y:S01]  /*39a90*/  IMAD.MOV.U32 R13, RZ, RZ, R26 ;  /* 0x000000ffff0d7224 */ /* 0x000fe200078e001a */
[----:B------:R-:W3:Y:S01]  /*39aa0*/  LDL.LU R15, [R1+0x140] ;  /* 0x00014000010f7983 */ /* 0x000ee20000300800 */
[----:B-1----:R-:W-:-:S05]  /*39ab0*/  LEA R25, R12, R25, 0x1 ;  /* 0x000000190c197211 */ /* 0x002fca00078e08ff */
[C---:B------:R-:W-:Y:S01]  /*39ac0*/  IMAD R26, R12.reuse, 0x2, R25 ;  /* 0x000000020c1a7824 */ /* 0x040fe200078e0219 */
[----:B------:R0:W-:Y:S04]  /*39ad0*/  STG.E.U16 [R4.64], R28 ;  /* 0x0000001c04007986 */ /* 0x0001e8000c101506 */
[----:B------:R-:W-:-:S05]  /*39ae0*/  LEA R26, R12, R26, 0x1 ;  /* 0x0000001a0c1a7211 */ /* 0x000fca00078e08ff */
[----:B0-----:R-:W-:Y:S01]  /*39af0*/  IMAD R28, R12, 0x2, R26 ;  /* 0x000000020c1c7824 */ /* 0x001fe200078e021a */
[----:B------:R-:W-:Y:S01]  /*39b00*/  STL [R1+0x1440], R26 ;  /* 0x0014401a01007387 */ /* 0x000fe20000100800 */
[----:B----4-:R-:W-:-:S04]  /*39b10*/  LEA R6, P0, R8, R0, 0x1 ;  /* 0x0000000008067211 */ /* 0x010fc800078008ff */
[----:B------:R-:W-:-:S05]  /*39b20*/  LEA.HI.X.SX32 R7, R8, R2, 0x1, P0 ;  /* 0x0000000208077211 */ /* 0x000fca00000f0eff */
[----:B------:R-:W-:Y:S01]  /*39b30*/  STG.E.U16 [R6.64], R13 ;  /* 0x0000000d06007986 */ /* 0x000fe2000c101506 */
[----:B--2---:R-:W-:-:S04]  /*39b40*/  LEA R8, P0, R9, R0, 0x1 ;  /* 0x0000000009087211 */ /* 0x004fc800078008ff */
[----:B------:R-:W-:Y:S01]  /*39b50*/  LEA.HI.X.SX32 R9, R9, R2, 0x1, P0 ;  /* 0x0000000209097211 */ /* 0x000fe200000f0eff */
[----:B-----5:R-:W-:-:S04]  /*39b60*/  LEA R4, P0, R10, R0, 0x1 ;  /* 0x000000000a047211 */ /* 0x020fc800078008ff */
[----:B------:R-:W-:Y:S01]  /*39b70*/  LEA.HI.X.SX32 R5, R10, R2, 0x1, P0 ;  /* 0x000000020a057211 */ /* 0x000fe200000f0eff */
[----:B------:R0:W-:Y:S01]  /*39b80*/  STG.E.U16 [R8.64], R19 ;  /* 0x0000001308007986 */ /* 0x0001e2000c101506 */
[----:B------:R-:W-:-:S03]  /*39b90*/  LEA R10, R12, R28, 0x1 ;  /* 0x0000001c0c0a7211 */ /* 0x000fc600078e08ff */
[----:B------:R1:W-:Y:S04]  /*39ba0*/  STG.E.U16 [R4.64], R24 ;  /* 0x0000001804007986 */ /* 0x0003e8000c101506 */
[----:B0-----:R-:W2:Y:S01]  /*39bb0*/  LDL.LU R19, [R1+0x145c] ;  /* 0x00145c0001137983 */ /* 0x001ea20000300800 */
[----:B------:R-:W-:Y:S03]  /*39bc0*/  STL [R1+0xc], R10 ;  /* 0x00000c0a01007387 */ /* 0x000fe60000100800 */
[----:B-1----:R-:W4:Y:S01]  /*39bd0*/  LDL.LU R24, [R1+0x1458] ;  /* 0x0014580001187983 */ /* 0x002f220000300800 */
[----:B------:R-:W-:Y:S01]  /*39be0*/  LEA R6, P0, R11, R0, 0x1 ;  /* 0x000000000b067211 */ /* 0x000fe200078008ff */
[----:B------:R-:W-:-:S03]  /*39bf0*/  IMAD R28, R12, 0x2, R10 ;  /* 0x000000020c1c7824 */ /* 0x000fc600078e020a */
[----:B------:R-:W-:Y:S02]  /*39c00*/  LEA.HI.X.SX32 R7, R11, R2, 0x1, P0 ;  /* 0x000000020b077211 */ /* 0x000fe400000f0eff */
[----:B------:R-:W-:Y:S01]  /*39c10*/  PRMT R5, R29, 0x7632, R5 ;  /* 0x000076321d057816 */ /* 0x000fe20000000005 */
[----:B------:R-:W-:Y:S02]  /*39c20*/  LEA R29, R12, R28, 0x1 ;  /* 0x0000001c0c1d7211 */ /* 0x000fe400078e08ff */
[----:B------:R0:W-:Y:S04]  /*39c30*/  STG.E.U16 [R6.64], R27 ;  /* 0x0000001b06007986 */ /* 0x0001e8000c101506 */
[----:B0-----:R-:W5:Y:S01]  /*39c40*/  LDL.LU R27, [R1+0x1454] ;  /* 0x00145400011b7983 */ /* 0x001f620000300800 */
[----:B------:R0:W-:Y:S03]  /*39c50*/  STL.64 [R1+0x1438], R28 ;  /* 0x0014381c01007387 */ /* 0x0001e60000100a00 */
[----:B0-----:R-:W5:Y:S01]  /*39c60*/  LDL.LU R28, [R1+0x130] ;  /* 0x00013000011c7983 */ /* 0x001f620000300800 */
[----:B------:R-:W-:-:S04]  /*39c70*/  LEA R8, P0, R18, R0, 0x1 ;  /* 0x0000000012087211 */ /* 0x000fc800078008ff */
[----:B------:R-:W-:-:S05]  /*39c80*/  LEA.HI.X.SX32 R9, R18, R2, 0x1, P0 ;  /* 0x0000000212097211 */ /* 0x000fca00000f0eff */
[----:B------:R0:W-:Y:S01]  /*39c90*/  STG.E.U16 [R8.64], R5 ;  /* 0x0000000508007986 */ /* 0x0001e2000c101506 */
[----:B--2---:R-:W-:-:S04]  /*39ca0*/  LEA R4, P0, R19, R0, 0x1 ;  /* 0x0000000013047211 */ /* 0x004fc800078008ff */
[----:B0-----:R-:W-:Y:S01]  /*39cb0*/  LEA.HI.X.SX32 R5, R19, R2, 0x1, P0 ;  /* 0x0000000213057211 */ /* 0x001fe200000f0eff */
[----:B----4-:R-:W-:-:S04]  /*39cc0*/  LEA R8, P0, R24, R0, 0x1 ;  /* 0x0000000018087211 */ /* 0x010fc800078008ff */
[----:B------:R-:W-:Y:S02]  /*39cd0*/  LEA.HI.X.SX32 R9, R24, R2, 0x1, P0 ;  /* 0x0000000218097211 */ /* 0x000fe400000f0eff */
[----:B------:R-:W2:Y:S01]  /*39ce0*/  LDL.LU R24, [R1+0x100] ;  /* 0x0001000001187983 */ /* 0x000ea20000300800 */
[----:B------:R-:W-:Y:S01]  /*39cf0*/  IMAD R10, R12, 0x2, R29 ;  /* 0x000000020c0a7824 */ /* 0x000fe200078e021d */
[----:B------:R-:W-:-:S05]  /*39d00*/  MOV R29, c[0x0][0x1c8] ;  /* 0x00007200001d7a02 */ /* 0x000fca0000000f00 */
[----:B------:R-:W-:-:S04]  /*39d10*/  IMAD R10, R29, 0x2, R10 ;  /* 0x000000021d0a7824 */ /* 0x000fc800078e020a */
[----:B------:R-:W-:Y:S01]  /*39d20*/  IMAD R7, R29, 0x2, R10 ;  /* 0x000000021d077824 */ /* 0x000fe200078e020a */
[----:B---3--:R-:W-:Y:S02]  /*39d30*/  PRMT R6, R14, 0x7632, R6 ;  /* 0x000076320e067816 */ /* 0x008fe40000000006 */
[----:B-----5:R-:W-:Y:S02]  /*39d40*/  LEA R14, P0, R27, R0, 0x1 ;  /* 0x000000001b0e7211 */ /* 0x020fe400078008ff */
[----:B------:R-:W-:Y:S02]  /*39d50*/  LEA R12, R29, R7, 0x1 ;  /* 0x000000071d0c7211 */ /* 0x000fe400078e08ff */
[----:B------:R-:W-:Y:S01]  /*39d60*/  PRMT R11, R15, 0x7632, R11 ;  /* 0x000076320f0b7816 */ /* 0x000fe2000000000b */
[----:B------:R0:W-:Y:S01]  /*39d70*/  STG.E.U16 [R4.64], R6 ;  /* 0x0000000604007986 */ /* 0x0001e2000c101506 */
[----:B------:R-:W-:Y:S02]  /*39d80*/  LEA.HI.X.SX32 R15, R27, R2, 0x1, P0 ;  /* 0x000000021b0f7211 */ /* 0x000fe400000f0eff */
[----:B------:R-:W-:Y:S01]  /*39d90*/  MOV R26, R13 ;  /* 0x0000000d001a7202 */ /* 0x000fe20000000f00 */
[----:B------:R1:W-:Y:S01]  /*39da0*/  STG.E.U16 [R8.64], R11 ;  /* 0x0000000b08007986 */ /* 0x0003e2000c101506 */
[----:B------:R-:W-:Y:S01]  /*39db0*/  MOV R27, c[0x0][0x1c8] ;  /* 0x00007200001b7a02 */ /* 0x000fe20000000f00 */
[----:B0-----:R-:W-:Y:S01]  /*39dc0*/  IMAD R5, R29, 0x2, R12 ;  /* 0x000000021d057824 */ /* 0x001fe200078e020c */
[----:B------:R-:W-:-:S02]  /*39dd0*/  LEA R12, P0, R23, R0, 0x1 ;  /* 0x00000000170c7211 */ /* 0x000fc400078008ff */
[----:B------:R-:W-:Y:S02]  /*39de0*/  PRMT R4, R28, 0x7632, R4 ;  /* 0x000076321c047816 */ /* 0x000fe40000000004 */
[----:B-1----:R-:W-:Y:S02]  /*39df0*/  PRMT R9, R16, 0x7632, R9 ;  /* 0x0000763210097816 */ /* 0x002fe40000000009 */
[----:B------:R-:W-:Y:S01]  /*39e00*/  LEA.HI.X.SX32 R13, R23, R2, 0x1, P0 ;  /* 0x00000002170d7211 */ /* 0x000fe200000f0eff */
[----:B------:R-:W3:Y:S04]  /*39e10*/  LDL.LU R28, [R1+0xf0] ;  /* 0x0000f000011c7983 */ /* 0x000ee80000300800 */
[----:B------:R-:W-:Y:S01]  /*39e20*/  STG.E.U16 [R14.64], R4 ;  /* 0x000000040e007986 */ /* 0x000fe2000c101506 */
[----:B------:R0:W-:Y:S02]  /*39e30*/  STG.E.U16 [R12.64], R9 ;  /* 0x000000090c007986 */ /* 0x0001e4000c101506 */
[----:B------:R-:W-:-:S05]  /*39e40*/  IMAD R8, R27, 0x2, R5 ;  /* 0x000000021b087824 */ /* 0x000fca00078e0205 */
[C---:B------:R-:W-:Y:S01]  /*39e50*/  LEA R6, R27.reuse, R8, 0x1 ;  /* 0x000000081b067211 */ /* 0x040fe200078e08ff */
[----:B0-----:R-:W4:Y:S04]  /*39e60*/  LDL.LU R13, [R1+0x110] ;  /* 0x00011000010d7983 */ /* 0x001f280000300800 */
[----:B------:R-:W-:Y:S02]  /*39e70*/  IMAD R6, R27, 0x2, R6 ;  /* 0x000000021b067824 */ /* 0x000fe400078e0206 */
[----:B------:R-:W5:Y:S03]  /*39e80*/  LDL.LU R12, [R1+0xe0] ;  /* 0x0000e000010c7983 */ /* 0x000f660000300800 */
[----:B------:R0:W-:Y:S04]  /*39e90*/  STL.64 [R1+0x1430], R6 ;  /* 0x0014300601007387 */ /* 0x0001e80000100a00 */
[----:B0-----:R-:W5:Y:S01]  /*39ea0*/  LDL.LU R7, [R1+0x1c] ;  /* 0x00001c0001077983 */ /* 0x001f620000300800 */
[----:B--2---:R-:W-:-:S03]  /*39eb0*/  PRMT R11, R24, 0x7632, R11 ;  /* 0x00007632180b7816 */ /* 0x004fc6000000000b */
[----:B------:R-:W2:Y:S01]  /*39ec0*/  LDL.LU R24, [R1+0xd0] ;  /* 0x0000d00001187983 */ /* 0x000ea20000300800 */
[C---:B------:R-:W-:Y:S02]  /*39ed0*/  LEA R14, P0, R22.reuse, R0, 0x1 ;  /* 0x00000000160e7211 */ /* 0x040fe400078008ff */
[----:B------:R-:W-:Y:S02]  /*39ee0*/  LEA R9, R27, R6, 0x1 ;  /* 0x000000061b097211 */ /* 0x000fe400078e08ff */
[----:B------:R-:W-:Y:S01]  /*39ef0*/  LEA.HI.X.SX32 R15, R22, R2, 0x1, P0 ;  /* 0x00000002160f7211 */ /* 0x000fe200000f0eff */
[----:B------:R-:W-:Y:S01]  /*39f00*/  LEA R16, P0, R17, R0, 0x1 ;  /* 0x0000000011107211 */ /* 0x000fe200078008ff */
[----:B------:R-:W-:-:S03]  /*39f10*/  MOV R6, c[0x0][0x1c8] ;  /* 0x0000720000067a02 */ /* 0x000fc60000000f00 */
[----:B------:R-:W-:Y:S01]  /*39f20*/  LEA.HI.X.SX32 R17, R17, R2, 0x1, P0 ;  /* 0x0000000211117211 */ /* 0x000fe200000f0eff */
[----:B------:R0:W-:Y:S01]  /*39f30*/  STL.64 [R1+0x1428], R8 ;  /* 0x0014280801007387 */ /* 0x0001e20000100a00 */
[----:B------:R-:W-:-:S03]  /*39f40*/  IMAD R29, R29, 0x2, R20 ;  /* 0x000000021d1d7824 */ /* 0x000fc600078e0214 */
[----:B0-----:R-:W2:Y:S01]  /*39f50*/  LDL R8, [R1+0xb0] ;  /* 0x0000b00001087983 */ /* 0x001ea20000100800 */
[----:B---3--:R-:W-:Y:S01]  /*39f60*/  PRMT R18, R28, 0x7632, R18 ;  /* 0x000076321c127816 */ /* 0x008fe20000000012 */
[----:B------:R-:W-:Y:S01]  /*39f70*/  IMAD R28, R6, 0x2, R20 ;  /* 0x00000002061c7824 */ /* 0x000fe200078e0214 */
[----:B----4-:R-:W-:Y:S01]  /*39f80*/  PRMT R4, R13, 0x7632, R4 ;  /* 0x000076320d047816 */ /* 0x010fe20000000004 */
[----:B------:R-:W-:-:S04]  /*39f90*/  IMAD R13, R27, 0x2, R9 ;  /* 0x000000021b0d7824 */ /* 0x000fc800078e0209 */
[----:B------:R0:W-:Y:S01]  /*39fa0*/  STG.E.U16 [R14.64], R4 ;  /* 0x000000040e007986 */ /* 0x0001e2000c101506 */
[----:B------:R1:W-:Y:S01]  /*39fb0*/  STG.E.U16 [R16.64], R11 ;  /* 0x0000000b10007986 */ /* 0x0003e2000c101506 */
[----:B------:R-:W-:Y:S02]  /*39fc0*/  LEA R28, R6, R28, 0x1 ;  /* 0x0000001c061c7211 */ /* 0x000fe400078e08ff */
[----:B0-----:R-:W-:Y:S02]  /*39fd0*/  LEA R4, R27, R13, 0x1 ;  /* 0x0000000d1b047211 */ /* 0x001fe400078e08ff */
[----:B------:R-:W-:-:S03]  /*39fe0*/  LEA R14, P0, R21, R0, 0x1 ;  /* 0x00000000150e7211 */ /* 0x000fc600078008ff */
[----:B-1----:R-:W-:Y:S01]  /*39ff0*/  IMAD R11, R27, 0x2, R4 ;  /* 0x000000021b0b7824 */ /* 0x002fe200078e0204 */
[----:B------:R0:W-:Y:S01]  /*3a000*/  STL.64 [R1+0x1448], R4 ;  /* 0x0014480401007387 */ /* 0x0001e20000100a00 */
[----:B------:R-:W-:Y:S01]  /*3a010*/  LEA.HI.X.SX32 R15, R21, R2, 0x1, P0 ;  /* 0x00000002150f7211 */ /* 0x000fe200000f0eff */
[C---:B-----5:R-:W-:Y:S01]  /*3a020*/  LEA R16, P0, R7.reuse, R0, 0x1 ;  /* 0x0000000007107211 */ /* 0x060fe200078008ff */
[----:B------:R-:W-:Y:S01]  /*3a030*/  PRMT R19, R12, 0x7632, R19 ;  /* 0x000076320c137816 */ /* 0x000fe20000000013 */
[----:B0-----:R-:W3:Y:S01]  /*3a040*/  LDL.LU R4, [R1+0x3c] ;  /* 0x00003c0001047983 */ /* 0x001ee20000300800 */
[----:B------:R-:W4:Y:S01]  /*3a050*/  LDL.LU R9, [R1+0x74c] ;  /* 0x00074c0001097983 */ /* 0x000f220000300800 */
[----:B------:R-:W-:Y:S02]  /*3a060*/  LEA.HI.X.SX32 R17, R7, R2, 0x1, P0 ;  /* 0x0000000207117211 */ /* 0x000fe400000f0eff */
[----:B------:R0:W-:Y:S01]  /*3a070*/  STG.E.U16 [R14.64], R18 ;  /* 0x000000120e007986 */ /* 0x0001e2000c101506 */
[----:B------:R-:W-:-:S02]  /*3a080*/  IMAD R28, R6, 0x2, R28 ;  /* 0x00000002061c7824 */ /* 0x000fc400078e021c */
[----:B------:R-:W5:Y:S02]  /*3a090*/  LDL.LU R6, [R1+0x34] ;  /* 0x0000340001067983 */ /* 0x000f640000300800 */
[----:B------:R-:W5:Y:S01]  /*3a0a0*/  LDL.LU R7, [R1+0x30] ;  /* 0x0000300001077983 */ /* 0x000f620000300800 */
[----:B------:R1:W-:Y:S01]  /*3a0b0*/  STG.E.U16 [R16.64], R19 ;  /* 0x0000001310007986 */ /* 0x0003e2000c101506 */
[----:B------:R-:W-:Y:S02]  /*3a0c0*/  IMAD.MOV.U32 R5, RZ, RZ, R28 ;  /* 0x000000ffff057224 */ /* 0x000fe400078e001c */
[----:B------:R-:W5:Y:S01]  /*3a0d0*/  LDL.LU R28, [R1+0x28] ;  /* 0x00002800011c7983 */ /* 0x000f620000300800 */
[C---:B0-----:R-:W-:Y:S02]  /*3a0e0*/  LEA R14, P0, R20.reuse, R0, 0x1 ;  /* 0x00000000140e7211 */ /* 0x041fe400078008ff */
[----:B------:R-:W-:Y:S02]  /*3a0f0*/  PRMT R23, R3, 0x7632, R23 ;  /* 0x0000763203177816 */ /* 0x000fe40000000017 */
[----:B------:R-:W5:Y:S01]  /*3a100*/  LDL.LU R3, [R1+0x1450] ;  /* 0x0014500001037983 */ /* 0x000f620000300800 */
[----:B------:R-:W-:Y:S01]  /*3a110*/  LEA.HI.X.SX32 R15, R20, R2, 0x1, P0 ;  /* 0x00000002140f7211 */ /* 0x000fe200000f0eff */
[----:B-1----:R-:W-:-:S04]  /*3a120*/  LEA R16, P0, R29, R0, 0x1 ;  /* 0x000000001d107211 */ /* 0x002fc800078008ff */
[----:B------:R-:W-:Y:S01]  /*3a130*/  LEA.HI.X.SX32 R17, R29, R2, 0x1, P0 ;  /* 0x000000021d117211 */ /* 0x000fe200000f0eff */
[----:B------:R-:W-:Y:S02]  /*3a140*/  MOV R29, R26 ;  /* 0x0000001a001d7202 */ /* 0x000fe40000000f00 */
[----:B------:R-:W5:Y:S01]  /*3a150*/  LDL.LU R26, [R1+0x20] ;  /* 0x00002000011a7983 */ /* 0x000f620000300800 */
[----:B--2---:R-:W-:-:S03]  /*3a160*/  PRMT R22, R24, 0x7632, R22 ;  /* 0x0000763218167816 */ /* 0x004fc60000000016 */
[----:B------:R-:W2:Y:S04]  /*3a170*/  LDL.LU R24, [R1+0x18] ;  /* 0x0000180001187983 */ /* 0x000ea80000300800 */
[----:B------:R-:W-:Y:S01]  /*3a180*/  STG.E.U16 [R14.64], R22 ;  /* 0x000000160e007986 */ /* 0x000fe2000c101506 */
[----:B------:R0:W-:Y:S03]  /*3a190*/  STG.E.U16 [R16.64], R23 ;  /* 0x0000001710007986 */ /* 0x0001e6000c101506 */
[----:B0-----:R-:W2:Y:S01]  /*3a1a0*/  LDL.LU R23, [R1+0x24] ;  /* 0x0000240001177983 */ /* 0x001ea20000300800 */
[----:B------:R-:W-:-:S04]  /*3a1b0*/  LEA R12, R27, R11, 0x1 ;  /* 0x0000000b1b0c7211 */ /* 0x000fc800078e08ff */
[----:B------:R-:W-:-:S04]  /*3a1c0*/  LEA R18, R27, R12, 0x1 ;  /* 0x0000000c1b127211 */ /* 0x000fc800078e08ff */
[----:B------:R-:W-:-:S05]  /*3a1d0*/  LEA R21, R27, R18, 0x1 ;  /* 0x000000121b157211 */ /* 0x000fca00078e08ff */
[----:B------:R-:W-:-:S04]  /*3a1e0*/  IMAD R19, R27, 0x2, R21 ;  /* 0x000000021b137824 */ /* 0x000fc800078e0215 */
[----:B------:R-:W-:Y:S01]  /*3a1f0*/  IMAD R20, R27, 0x2, R19 ;  /* 0x000000021b147824 */ /* 0x000fe200078e0213 */
[----:B------:R-:W-:-:S04]  /*3a200*/  PRMT R17, R8, 0x7632, R17 ;  /* 0x0000763208117816 */ /* 0x000fc80000000011 */
[----:B------:R-:W-:-:S05]  /*3a210*/  LEA R22, R27, R20, 0x1 ;  /* 0x000000141b167211 */ /* 0x000fca00078e08ff */
[----:B------:R-:W-:Y:S01]  /*3a220*/  IMAD R16, R27, 0x2, R22 ;  /* 0x000000021b107824 */ /* 0x000fe200078e0216 */
[----:B---3--:R-:W-:-:S04]  /*3a230*/  LEA R14, P0, R4, R0, 0x1 ;  /* 0x00000000040e7211 */ /* 0x008fc800078008ff */
[----:B------:R-:W-:Y:S01]  /*3a240*/  LEA.HI.X.SX32 R15, R4, R2, 0x1, P0 ;  /* 0x00000002040f7211 */ /* 0x000fe200000f0eff */
[----:B----4-:R-:W-:Y:S01]  /*3a250*/  FSEL R4, R9, -INF , P2 ;  /* 0xff80000009047808 */ /* 0x010fe20001000000 */
[----:B------:R-:W-:Y:S02]  /*3a260*/  LEA R8, P0, R5, R0, 0x1 ;  /* 0x0000000005087211 */ /* 0x000fe400078008ff */
[----:B------:R-:W-:Y:S02]  /*3a270*/  MOV R9, R5 ;  /* 0x0000000500097202 */ /* 0x000fe40000000f00 */
[----:B------:R5:W-:Y:S02]  /*3a280*/  STL [R1+0xc0], R4 ;  /* 0x0000c00401007387 */ /* 0x000be40000100800 */
[----:B------:R-:W-:Y:S02]  /*3a290*/  LEA.HI.X.SX32 R9, R9, R2, 0x1, P0 ;  /* 0x0000000209097211 */ /* 0x000fe400000f0eff */
[----:B-----5:R-:W-:-:S02]  /*3a2a0*/  LEA R4, P2, R6, R0, 0x1 ;  /* 0x0000000006047211 */ /* 0x020fc400078408ff */
[C---:B------:R-:W-:Y:S02]  /*3a2b0*/  LOP3.LUT P6, RZ, R3.reuse, 0x40, RZ, 0xc0, !PT ;  /* 0x0000004003ff7812 */ /* 0x040fe400078cc0ff */
[C---:B------:R-:W-:Y:S02]  /*3a2c0*/  LOP3.LUT P5, RZ, R3.reuse, 0x80, RZ, 0xc0, !PT ;  /* 0x0000008003ff7812 */ /* 0x040fe400078ac0ff */
[C---:B------:R-:W-:Y:S02]  /*3a2d0*/  LOP3.LUT P4, RZ, R3.reuse, 0x100, RZ, 0xc0, !PT ;  /* 0x0000010003ff7812 */ /* 0x040fe4000788c0ff */
[----:B------:R-:W-:Y:S02]  /*3a2e0*/  LEA.HI.X.SX32 R5, R6, R2, 0x1, P2 ;  /* 0x0000000206057211 */ /* 0x000fe400010f0eff */
[----:B------:R-:W-:Y:S01]  /*3a2f0*/  LOP3.LUT P3, RZ, R3, 0x200, RZ, 0xc0, !PT ;  /* 0x0000020003ff7812 */ /* 0x000fe2000786c0ff */
[----:B------:R-:W-:Y:S01]  /*3a300*/  IMAD R3, R27, 0x2, R16 ;  /* 0x000000021b037824 */ /* 0x000fe200078e0210 */
[----:B------:R0:W-:Y:S01]  /*3a310*/  STL.64 [R1+0x3b0], R8 ;  /* 0x0003b00801007387 */ /* 0x0001e20000100a00 */
[----:B------:R1:W-:Y:S03]  /*3a320*/  STL.64 [R1+0x3a8], R4 ;  /* 0x0003a80401007387 */ /* 0x0003e60000100a00 */
[----:B------:R3:W-:Y:S01]  /*3a330*/  STG.E.U16 [R14.64], R17 ;  /* 0x000000110e007986 */ /* 0x0007e2000c101506 */
[----:B0-----:R-:W-:-:S02]  /*3a340*/  LEA R8, P0, R7, R0, 0x1 ;  /* 0x0000000007087211 */ /* 0x001fc400078008ff */
[C---:B-1----:R-:W-:Y:S02]  /*3a350*/  LEA R4, P2, R28.reuse, R0, 0x1 ;  /* 0x000000001c047211 */ /* 0x042fe400078408ff */
[----:B---3--:R-:W-:Y:S02]  /*3a360*/  LEA R14, R27, R3, 0x1 ;  /* 0x000000031b0e7211 */ /* 0x008fe400078e08ff */
[-C--:B------:R-:W-:Y:S02]  /*3a370*/  LEA.HI.X.SX32 R9, R7, R2.reuse, 0x1, P0 ;  /* 0x0000000207097211 */ /* 0x080fe400000f0eff */
[----:B------:R-:W-:Y:S01]  /*3a380*/  LEA.HI.X.SX32 R5, R28, R2, 0x1, P2 ;  /* 0x000000021c057211 */ /* 0x000fe200010f0eff */
[----:B------:R-:W-:-:S04]  /*3a390*/  IMAD R15, R27, 0x2, R14 ;  /* 0x000000021b0f7824 */ /* 0x000fc800078e020e */
[----:B------:R0:W-:Y:S01]  /*3a3a0*/  STL.64 [R1+0x398], R4 ;  /* 0x0003980401007387 */ /* 0x0001e20000100a00 */
[----:B------:R-:W-:Y:S02]  /*3a3b0*/  LEA R17, R27, R15, 0x1 ;  /* 0x0000000f1b117211 */ /* 0x000fe400078e08ff */
[C---:B------:R-:W-:Y:S01]  /*3a3c0*/  LEA R28, P2, R26.reuse, R0, 0x1 ;  /* 0x000000001a1c7211 */ /* 0x040fe200078408ff */
[----:B0-----:R-:W3:Y:S01]  /*3a3d0*/  LDL.LU.64 R4, [R1+0x1448] ;  /* 0x0014480001047983 */ /* 0x001ee20000300a00 */
[----:B------:R0:W-:Y:S02]  /*3a3e0*/  STL.64 [R1+0x1418], R14 ;  /* 0x0014180e01007387 */ /* 0x0001e40000100a00 */
[----:B0-----:R-:W-:Y:S01]  /*3a3f0*/  MOV R15, c[0x0][0x1c8] ;  /* 0x00007200000f7a02 */ /* 0x001fe20000000f00 */
[----:B------:R-:W-:Y:S01]  /*3a400*/  IMAD.MOV.U32 R14, RZ, RZ, R29 ;  /* 0x000000ffff0e7224 */ /* 0x000fe200078e001d */
[----:B------:R-:W-:Y:S02]  /*3a410*/  LEA.HI.X.SX32 R29, R26, R2, 0x1, P2 ;  /* 0x000000021a1d7211 */ /* 0x000fe400010f0eff */
[----:B--2---:R-:W-:-:S04]  /*3a420*/  LEA R6, P0, R23, R0, 0x1 ;  /* 0x0000000017067211 */ /* 0x004fc800078008ff */
[----:B------:R-:W-:-:S05]  /*3a430*/  LEA.HI.X.SX32 R7, R23, R2, 0x1, P0 ;  /* 0x0000000217077211 */ /* 0x000fca00000f0eff */
[----:B------:R0:W-:Y:S01]  /*3a440*/  STL.64 [R1+0x390], R6 ;  /* 0x0003900601007387 */ /* 0x0001e20000100a00 */
[----:B------:R-:W-:Y:S02]  /*3a450*/  IMAD R23, R15, 0x2, R17 ;  /* 0x000000020f177824 */ /* 0x000fe400078e0211 */
[----:B------:R1:W-:Y:S02]  /*3a460*/  STL.64 [R1+0x1420], R16 ;  /* 0x0014201001007387 */ /* 0x0003e40000100a00 */
[----:B------:R-:W2:Y:S01]  /*3a470*/  LDL.LU R26, [R1+0x1440] ;  /* 0x00144000011a7983 */ /* 0x000ea20000300800 */
[----:B0-----:R-:W-:Y:S02]  /*3a480*/  MOV R7, c[0x0][0x1c8] ;  /* 0x0000720000077a02 */ /* 0x001fe40000000f00 */
[----:B------:R-:W-:-:S03]  /*3a490*/  LEA R6, P0, R24, R0, 0x1 ;  /* 0x0000000018067211 */ /* 0x000fc600078008ff */
[----:B-1----:R-:W-:Y:S01]  /*3a4a0*/  IMAD R17, R7, 0x2, R25 ;  /* 0x0000000207117824 */ /* 0x002fe200078e0219 */
[----:B------:R-:W-:Y:S01]  /*3a4b0*/  LEA.HI.X.SX32 R7, R24, R2, 0x1, P0 ;  /* 0x0000000218077211 */ /* 0x000fe200000f0eff */
[----:B------:R0:W-:Y:S01]  /*3a4c0*/  STL.64 [R1+0x388], R28 ;  /* 0x0003881c01007387 */ /* 0x0001e20000100a00 */
[-C--:B------:R-:W-:Y:S02]  /*3a4d0*/  LEA R16, P2, R25, R0.reuse, 0x1 ;  /* 0x0000000019107211 */ /* 0x080fe400078408ff */
[----:B------:R-:W-:Y:S01]  /*3a4e0*/  LEA R24, R15, R23, 0x1 ;  /* 0x000000170f187211 */ /* 0x000fe200078e08ff */
[----:B0-----:R-:W4:Y:S01]  /*3a4f0*/  LDL.LU.64 R28, [R1+0x1438] ;  /* 0x00143800011c7983 */ /* 0x001f220000300a00 */
[----:B------:R0:W-:Y:S02]  /*3a500*/  STL.64 [R1+0x380], R6 ;  /* 0x0003800601007387 */ /* 0x0001e40000100a00 */
[----:B0-----:R-:W-:Y:S01]  /*3a510*/  IMAD.MOV.U32 R7, RZ, RZ, R17 ;  /* 0x000000ffff077224 */ /* 0x001fe200078e0011 */
[----:B------:R-:W-:Y:S01]  /*3a520*/  LEA R6, P0, R17, R0, 0x1 ;  /* 0x0000000011067211 */ /* 0x000fe200078008ff */
[----:B------:R-:W-:-:S02]  /*3a530*/  LEA.HI.X.SX32 R17, R25, R2, 0x1, P2 ;  /* 0x0000000219117211 */ /* 0x000fc400010f0eff */
[----:B------:R-:W-:Y:S01]  /*3a540*/  IMAD R25, R15, 0x2, R24 ;  /* 0x000000020f197824 */ /* 0x000fe200078e0218 */
[----:B------:R-:W-:Y:S02]  /*3a550*/  LEA.HI.X.SX32 R7, R7, R2, 0x1, P0 ;  /* 0x0000000207077211 */ /* 0x000fe400000f0eff */
[----:B------:R-:W-:Y:S03]  /*3a560*/  STL.64 [R1+0x378], R16 ;  /* 0x0003781001007387 */ /* 0x000fe60000100a00 */
[----:B------:R-:W-:Y:S02]  /*3a570*/  STL.64 [R1+0x370], R6 ;  /* 0x0003700601007387 */ /* 0x000fe40000100a00 */
[----:B------:R0:W-:Y:S02]  /*3a580*/  STL.64 [R1+0x1408], R24 ;  /* 0x0014081801007387 */ /* 0x0001e40000100a00 */
[----:B0-----:R-:W5:Y:S01]  /*3a590*/  LDL.LU R24, [R1+0xc] ;  /* 0x00000c0001187983 */ /* 0x001f620000300800 */
[----:B--2---:R-:W-:-:S02]  /*3a5a0*/  LEA R16, P2, R26, R0, 0x1 ;  /* 0x000000001a107211 */ /* 0x004fc400078408ff */
[----:B------:R-:W-:Y:S02]  /*3a5b0*/  LEA R27, R27, R26, 0x1 ;  /* 0x0000001a1b1b7211 */ /* 0x000fe400078e08ff */
[----:B------:R-:W-:Y:S02]  /*3a5c0*/  LEA.HI.X.SX32 R17, R26, R2, 0x1, P2 ;  /* 0x000000021a117211 */ /* 0x000fe400010f0eff */
[----:B------:R-:W-:-:S03]  /*3a5d0*/  LEA R6, P0, R27, R0, 0x1 ;  /* 0x000000001b067211 */ /* 0x000fc600078008ff */
[----:B------:R-:W-:Y:S01]  /*3a5e0*/  STL.64 [R1+0x368], R16 ;  /* 0x0003681001007387 */ /* 0x000fe20000100a00 */
[----:B------:R-:W-:Y:S02]  /*3a5f0*/  LEA.HI.X.SX32 R7, R27, R2, 0x1, P0 ;  /* 0x000000021b077211 */ /* 0x000fe400000f0eff */
[C---:B------:R-:W-:Y:S01]  /*3a600*/  LEA R26, R15.reuse, R25, 0x1 ;  /* 0x000000190f1a7211 */ /* 0x040fe200078e08ff */
[----:B------:R-:W-:Y:S02]  /*3a610*/  MOV R25, c[0x0][0x1c8] ;  /* 0x0000720000197a02 */ /* 0x000fe40000000f00 */
[----:B------:R4:W-:Y:S02]  /*3a620*/  STL.64 [R1+0x360], R6 ;  /* 0x0003600601007387 */ /* 0x0009e40000100a00 */
[----:B------:R-:W-:Y:S01]  /*3a630*/  IMAD R27, R15, 0x2, R26 ;  /* 0x000000020f1b7824 */ /* 0x000fe200078e021a */
[----:B----4-:R-:W-:-:S04]  /*3a640*/  LEA R6, P0, R28, R0, 0x1 ;  /* 0x000000001c067211 */ /* 0x010fc800078008ff */
[----:B------:R-:W-:Y:S02]  /*3a650*/  LEA.HI.X.SX32 R7, R28, R2, 0x1, P0 ;  /* 0x000000021c077211 */ /* 0x000fe400000f0eff */
[----:B-----5:R-:W-:-:S04]  /*3a660*/  LEA R16, P2, R24, R0, 0x1 ;  /* 0x0000000018107211 */ /* 0x020fc800078408ff */
[----:B------:R-:W-:-:S05]  /*3a670*/  LEA.HI.X.SX32 R17, R24, R2, 0x1, P2 ;  /* 0x0000000218117211 */ /* 0x000fca00010f0eff */
[----:B------:R0:W-:Y:S01]  /*3a680*/  STL.64 [R1+0x358], R16 ;  /* 0x0003581001007387 */ /* 0x0001e20000100a00 */
[----:B------:R1:W-:Y:S02]  /*3a690*/  STL.64 [R1+0x350], R6 ;  /* 0x0003500601007387 */ /* 0x0003e40000100a00 */
[----:B0-----:R-:W-:Y:S01]  /*3a6a0*/  IMAD R17, R25, 0x2, R29 ;  /* 0x0000000219117824 */ /* 0x001fe200078e021d */
[-C--:B------:R-:W-:Y:S01]  /*3a6b0*/  LEA R16, P2, R29, R0.reuse, 0x1 ;  /* 0x000000001d107211 */ /* 0x080fe200078408ff */
[----:B-1----:R-:W2:Y:S02]  /*3a6c0*/  LDL.LU.64 R6, [R1+0x1430] ;  /* 0x0014300001067983 */ /* 0x002ea40000300a00 */
[----:B------:R-:W-:Y:S01]  /*3a6d0*/  IMAD.MOV.U32 R25, RZ, RZ, R17 ;  /* 0x000000ffff197224 */ /* 0x000fe200078e0011 */
[----:B------:R-:W-:Y:S01]  /*3a6e0*/  LEA R24, P0, R17, R0, 0x1 ;  /* 0x0000000011187211 */ /* 0x000fe200078008ff */
[-C--:B------:R-:W-:Y:S01]  /*3a6f0*/  LEA.HI.X.SX32 R17, R29, R2.reuse, 0x1, P2 ;  /* 0x000000021d117211 */ /* 0x080fe200010f0eff */
[----:B------:R-:W-:Y:S01]  /*3a700*/  STL.64 [R1+0x1400], R26 ;  /* 0x0014001a01007387 */ /* 0x000fe20000100a00 */
[----:B------:R-:W-:Y:S03]  /*3a710*/  STL [R1+0x1410], R27 ;  /* 0x0014101b01007387 */ /* 0x000fe60000100800 */
[----:B------:R0:W-:Y:S01]  /*3a720*/  STL.64 [R1+0x348], R16 ;  /* 0x0003481001007387 */ /* 0x0001e20000100a00 */
[----:B------:R-:W-:-:S02]  /*3a730*/  LEA.HI.X.SX32 R25, R25, R2, 0x1, P0 ;  /* 0x0000000219197211 */ /* 0x000fc400000f0eff */
[----:B0-----:R-:W-:Y:S01]  /*3a740*/  MOV R16, R8 ;  /* 0x0000000800107202 */ /* 0x001fe20000000f00 */
[C---:B------:R-:W-:Y:S02]  /*3a750*/  LEA R8, P2, R10.reuse, R0, 0x1 ;  /* 0x000000000a087211 */ /* 0x040fe400078408ff */
[----:B------:R-:W-:Y:S02]  /*3a760*/  IMAD.MOV.U32 R17, RZ, RZ, R9 ;  /* 0x000000ffff117224 */ /* 0x000fe400078e0009 */
[----:B------:R-:W-:Y:S01]  /*3a770*/  LEA.HI.X.SX32 R9, R10, R2, 0x1, P2 ;  /* 0x000000020a097211 */ /* 0x000fe200010f0eff */
[----:B------:R-:W-:Y:S04]  /*3a780*/  STL.64 [R1+0x340], R24 ;  /* 0x0003401801007387 */ /* 0x000fe80000100a00 */
[----:B------:R0:W-:Y:S04]  /*3a790*/  STL.64 [R1+0x338], R8 ;  /* 0x0003380801007387 */ /* 0x0001e80000100a00 */
[----:B0-----:R-:W4:Y:S01]  /*3a7a0*/  LDL.LU.64 R8, [R1+0x1428] ;  /* 0x0014280001087983 */ /* 0x001f220000300a00 */
[----:B------:R-:W-:-:S02]  /*3a7b0*/  LEA R28, R15, R27, 0x1 ;  /* 0x0000001b0f1c7211 */ /* 0x000fc400078e08ff */
[----:B------:R-:W-:-:S03]  /*3a7c0*/  MOV R26, c[0x0][0x1c8] ;  /* 0x00007200001a7a02 */ /* 0x000fc60000000f00 */
[----:B------:R-:W-:-:S04]  /*3a7d0*/  IMAD R29, R15, 0x2, R28 ;  /* 0x000000020f1d7824 */ /* 0x000fc800078e021c */
[----:B------:R-:W-:Y:S01]  /*3a7e0*/  IMAD R10, R15, 0x2, R29 ;  /* 0x000000020f0a7824 */ /* 0x000fe200078e021d */
[----:B------:R0:W-:Y:S01]  /*3a7f0*/  STL.64 [R1+0x13f8], R28 ;  /* 0x0013f81c01007387 */ /* 0x0001e20000100a00 */
[C---:B--2---:R-:W-:Y:S02]  /*3a800*/  LEA R24, P0, R7.reuse, R0, 0x1 ;  /* 0x0000000007187211 */ /* 0x044fe400078008ff */
[----:B------:R-:W-:Y:S02]  /*3a810*/  LEA R26, R26, R7, 0x1 ;  /* 0x000000071a1a7211 */ /* 0x000fe400078e08ff */
[----:B------:R-:W-:Y:S02]  /*3a820*/  LEA.HI.X.SX32 R25, R7, R2, 0x1, P0 ;  /* 0x0000000207197211 */ /* 0x000fe400000f0eff */
[----:B0-----:R-:W-:Y:S02]  /*3a830*/  LEA R28, P2, R26, R0, 0x1 ;  /* 0x000000001a1c7211 */ /* 0x001fe400078408ff */
[----:B------:R-:W-:Y:S01]  /*3a840*/  MOV R29, R26 ;  /* 0x0000001a001d7202 */ /* 0x000fe20000000f00 */
[----:B------:R-:W-:Y:S01]  /*3a850*/  IMAD.MOV.U32 R26, RZ, RZ, c[0x0][0x1c8] ;  /* 0x00007200ff1a7624 */ /* 0x000fe200078e00ff */
[----:B------:R3:W-:Y:S02]  /*3a860*/  STL.64 [R1+0x330], R24 ;  /* 0x0003301801007387 */ /* 0x0007e40000100a00 */
[----:B------:R-:W-:-:S02]  /*3a870*/  LEA.HI.X.SX32 R29, R29, R2, 0x1, P2 ;  /* 0x000000021d1d7211 */ /* 0x000fc400010f0eff */
[----:B---3--:R-:W-:-:S04]  /*3a880*/  LEA R24, P0, R5, R0, 0x1 ;  /* 0x0000000005187211 */ /* 0x008fc800078008ff */
[----:B------:R-:W-:Y:S01]  /*3a890*/  LEA.HI.X.SX32 R25, R5, R2, 0x1, P0 ;  /* 0x0000000205197211 */ /* 0x000fe200000f0eff */
[----:B------:R0:W-:Y:S04]  /*3a8a0*/  STL.64 [R1+0x328], R28 ;  /* 0x0003281c01007387 */ /* 0x0001e80000100a00 */
[----:B------:R1:W-:Y:S01]  /*3a8b0*/  STL.64 [R1+0x320], R24 ;  /* 0x0003201801007387 */ /* 0x0003e20000100a00 */
[----:B----4-:R-:W-:Y:S01]  /*3a8c0*/  IMAD R26, R26, 0x2, R8 ;  /* 0x000000021a1a7824 */ /* 0x010fe200078e0208 */
[----:B0-----:R-:W-:-:S04]  /*3a8d0*/  LEA R28, P2, R8, R0, 0x1 ;  /* 0x00000000081c7211 */ /* 0x001fc800078408ff */
[----:B-1----:R-:W-:Y:S02]  /*3a8e0*/  LEA R24, P0, R26, R0, 0x1 ;  /* 0x000000001a187211 */ /* 0x002fe400078008ff */
[-C--:B------:R-:W-:Y:S02]  /*3a8f0*/  LEA.HI.X.SX32 R29, R8, R2.reuse, 0x1, P2 ;  /* 0x00000002081d7211 */ /* 0x080fe400010f0eff */
[----:B------:R-:W-:Y:S02]  /*3a900*/  LEA.HI.X.SX32 R25, R26, R2, 0x1, P0 ;  /* 0x000000021a197211 */ /* 0x000fe400000f0eff */
[C---:B------:R-:W-:Y:S01]  /*3a910*/  LEA R7, R15.reuse, R10, 0x1 ;  /* 0x0000000a0f077211 */ /* 0x040fe200078e08ff */
[----:B------:R0:W-:Y:S02]  /*3a920*/  STL.64 [R1+0x318], R28 ;  /* 0x0003181c01007387 */ /* 0x0001e40000100a00 */
[----:B------:R1:W-:Y:S01]  /*3a930*/  STL.64 [R1+0x310], R24 ;  /* 0x0003101801007387 */ /* 0x0003e20000100a00 */
[----:B------:R-:W-:-:S02]  /*3a940*/  LEA R5, R15, R7, 0x1 ;  /* 0x000000070f057211 */ /* 0x000fc400078e08ff */
[CC--:B0-----:R-:W-:Y:S02]  /*3a950*/  LEA R28, P2, R6.reuse, R0.reuse, 0x1 ;  /* 0x00000000061c7211 */ /* 0x0c1fe400078408ff */
[C---:B-1----:R-:W-:Y:S02]  /*3a960*/  LEA R24, P0, R9.reuse, R0, 0x1 ;  /* 0x0000000009187211 */ /* 0x042fe400078008ff */
[-C--:B------:R-:W-:Y:S02]  /*3a970*/  LEA.HI.X.SX32 R29, R6, R2.reuse, 0x1, P2 ;  /* 0x00000002061d7211 */ /* 0x080fe400010f0eff */
[----:B------:R-:W-:Y:S01]  /*3a980*/  LEA.HI.X.SX32 R25, R9, R2, 0x1, P0 ;  /* 0x0000000209197211 */ /* 0x000fe200000f0eff */
[C---:B------:R-:W-:Y:S02]  /*3a990*/  IMAD R8, R15.reuse, 0x2, R5 ;  /* 0x000000020f087824 */ /* 0x040fe400078e0205 */
[----:B------:R0:W-:Y:S02]  /*3a9a0*/  STL.64 [R1+0x308], R28 ;  /* 0x0003081c01007387 */ /* 0x0001e40000100a00 */
[----:B------:R1:W-:Y:S01]  /*3a9b0*/  STL.64 [R1+0x300], R24 ;  /* 0x0003001801007387 */ /* 0x0003e20000100a00 */
[----:B------:R-:W-:-:S02]  /*3a9c0*/  LEA R6, R15, R8, 0x1 ;  /* 0x000000080f067211 */ /* 0x000fc400078e08ff */
[CC--:B0-----:R-:W-:Y:S02]  /*3a9d0*/  LEA R28, P2, R13.reuse, R0.reuse, 0x1 ;  /* 0x000000000d1c7211 */ /* 0x0c1fe400078408ff */
[C---:B-1----:R-:W-:Y:S02]  /*3a9e0*/  LEA R24, P0, R4.reuse, R0, 0x1 ;  /* 0x0000000004187211 */ /* 0x042fe400078008ff */
[-C--:B------:R-:W-:Y:S02]  /*3a9f0*/  LEA.HI.X.SX32 R29, R13, R2.reuse, 0x1, P2 ;  /* 0x000000020d1d7211 */ /* 0x080fe400010f0eff */
[----:B------:R-:W-:Y:S01]  /*3aa00*/  LEA.HI.X.SX32 R25, R4, R2, 0x1, P0 ;  /* 0x0000000204197211 */ /* 0x000fe200000f0eff */
[----:B------:R-:W-:Y:S02]  /*3aa10*/  STL.64 [R1+0x13f0], R6 ;  /* 0x0013f00601007387 */ /* 0x000fe40000100a00 */
[----:B------:R0:W-:Y:S02]  /*3aa20*/  STL.64 [R1+0x2f8], R28 ;  /* 0x0002f81c01007387 */ /* 0x0001e40000100a00 */
[----:B------:R1:W-:Y:S01]  /*3aa30*/  STL.64 [R1+0x2f0], R24 ;  /* 0x0002f01801007387 */ /* 0x0003e20000100a00 */
[----:B0-----:R-:W-:-:S02]  /*3aa40*/  LEA R28, P2, R11, R0, 0x1 ;  /* 0x000000000b1c7211 */ /* 0x001fc400078408ff */
[----:B-1----:R-:W-:Y:S01]  /*3aa50*/  MOV R24, R16 ;  /* 0x0000001000187202 */ /* 0x002fe20000000f00 */
[C---:B------:R-:W-:Y:S02]  /*3aa60*/  LEA R16, P0, R12.reuse, R0, 0x1 ;  /* 0x000000000c107211 */ /* 0x040fe400078008ff */
[----:B------:R-:W-:Y:S01]  /*3aa70*/  IMAD.MOV.U32 R25, RZ, RZ, R17 ;  /* 0x000000ffff197224 */ /* 0x000fe200078e0011 */
        /* <DEDUP_REMOVED lines=12> */
[----:B------:R1:W-:Y:S02]  /*3ab40*/  STL.64 [R1+0x2d0], R16 ;  /* 0x0002d01001007387 */ /* 0x0003e40000100a00 */
[----:B------:R-:W-:Y:S01]  /*3ab50*/  IMAD R12, R15, 0x2, R11 ;  /* 0x000000020f0c7824 */ /* 0x000fe200078e020b */
[----:B0-----:R-:W-:Y:S01]  /*3ab60*/  MOV R29, R14 ;  /* 0x0000000e001d7202 */ /* 0x001fe20000000f00 */
[C---:B------:R-:W-:Y:S01]  /*3ab70*/  LEA R14, P2, R19.reuse, R0, 0x1 ;  /* 0x00000000130e7211 */ /* 0x040fe200078408ff */
[----:B-1----:R-:W2:Y:S03]  /*3ab80*/  LDL.LU.64 R16, [R1+0x1420] ;  /* 0x0014200001107983 */ /* 0x002ea60000300a00 */
[----:B------:R-:W-:-:S05]  /*3ab90*/  LEA.HI.X.SX32 R15, R19, R2, 0x1, P2 ;  /* 0x00000002130f7211 */ /* 0x000fca00010f0eff */
[----:B------:R0:W-:Y:S04]  /*3aba0*/  STL.64 [R1+0x2c8], R14 ;  /* 0x0002c80e01007387 */ /* 0x0001e80000100a00 */
[----:B0-----:R-:W3:Y:S01]  /*3abb0*/  LDL.LU.64 R14, [R1+0x1418] ;  /* 0x00141800010e7983 */ /* 0x001ee20000300a00 */
[----:B------:R-:W-:Y:S02]  /*3abc0*/  MOV R21, c[0x0][0x1c8] ;  /* 0x0000720000157a02 */ /* 0x000fe40000000f00 */
[----:B------:R-:W-:Y:S01]  /*3abd0*/  LEA R26, P0, R20, R0, 0x1 ;  /* 0x00000000141a7211 */ /* 0x000fe200078008ff */
[----:B------:R-:W-:-:S03]  /*3abe0*/  IMAD.MOV.U32 R19, RZ, RZ, R27 ;  /* 0x000000ffff137224 */ /* 0x000fc600078e001b */
[----:B------:R-:W-:Y:S01]  /*3abf0*/  LEA.HI.X.SX32 R19, R20, R2, 0x1, P0 ;  /* 0x0000000214137211 */ /* 0x000fe200000f0eff */
[C---:B------:R-:W-:Y:S01]  /*3ac00*/  IMAD R13, R21.reuse, 0x2, R12 ;  /* 0x00000002150d7824 */ /* 0x040fe200078e020c */
[----:B------:R0:W-:Y:S01]  /*3ac10*/  STL [R1+0x2c0], R26 ;  /* 0x0002c01a01007387 */ /* 0x0001e20000100800 */
[----:B------:R-:W-:Y:S02]  /*3ac20*/  MOV R18, R26 ;  /* 0x0000001a00127202 */ /* 0x000fe40000000f00 */
[----:B------:R-:W-:Y:S01]  /*3ac30*/  STL [R1+0x2c4], R19 ;  /* 0x0002c41301007387 */ /* 0x000fe20000100800 */
[----:B------:R-:W-:Y:S01]  /*3ac40*/  STL.64 [R1+0x13e8], R12 ;  /* 0x0013e80c01007387 */ /* 0x000fe20000100a00 */
[----:B------:R-:W-:Y:S02]  /*3ac50*/  LEA R18, R21, R13, 0x1 ;  /* 0x0000000d15127211 */ /* 0x000fe400078e08ff */
[----:B0-----:R-:W-:-:S04]  /*3ac60*/  LEA R26, P2, R22, R0, 0x1 ;  /* 0x00000000161a7211 */ /* 0x001fc800078408ff */
[----:B------:R-:W-:-:S05]  /*3ac70*/  LEA.HI.X.SX32 R27, R22, R2, 0x1, P2 ;  /* 0x00000002161b7211 */ /* 0x000fca00010f0eff */
[----:B------:R0:W-:Y:S02]  /*3ac80*/  STL.64 [R1+0x2b8], R26 ;  /* 0x0002b81a01007387 */ /* 0x0001e40000100a00 */
[----:B0-----:R-:W-:-:S04]  /*3ac90*/  LEA R26, P2, R3, R0, 0x1 ;  /* 0x00000000031a7211 */ /* 0x001fc800078408ff */
[----:B------:R-:W-:Y:S02]  /*3aca0*/  LEA.HI.X.SX32 R27, R3, R2, 0x1, P2 ;  /* 0x00000002031b7211 */ /* 0x000fe400010f0eff */
[----:B--2---:R-:W-:-:S04]  /*3acb0*/  LEA R12, P0, R16, R0, 0x1 ;  /* 0x00000000100c7211 */ /* 0x004fc800078008ff */
[----:B------:R-:W-:-:S05]  /*3acc0*/  LEA.HI.X.SX32 R13, R16, R2, 0x1, P0 ;  /* 0x00000002100d7211 */ /* 0x000fca00000f0eff */
[----:B------:R3:W-:Y:S01]  /*3acd0*/  STL.64 [R1+0x2b0], R12 ;  /* 0x0002b00c01007387 */ /* 0x0007e20000100a00 */
[----:B------:R0:W-:Y:S01]  /*3ace0*/  STL.64 [R1+0x2a8], R26 ;  /* 0x0002a81a01007387 */ /* 0x0001e20000100a00 */
[----:B---3--:R-:W-:-:S04]  /*3acf0*/  LEA R12, P0, R14, R0, 0x1 ;  /* 0x000000000e0c7211 */ /* 0x008fc800078008ff */
[----:B------:R-:W-:Y:S02]  /*3ad00*/  LEA.HI.X.SX32 R13, R14, R2, 0x1, P0 ;  /* 0x000000020e0d7211 */ /* 0x000fe400000f0eff */
[----:B0-----:R-:W-:-:S03]  /*3ad10*/  LEA R26, P2, R15, R0, 0x1 ;  /* 0x000000000f1a7211 */ /* 0x001fc600078408ff */
[----:B------:R0:W-:Y:S01]  /*3ad20*/  STL.64 [R1+0x2a0], R12 ;  /* 0x0002a00c01007387 */ /* 0x0001e20000100a00 */
[----:B------:R-:W-:Y:S01]  /*3ad30*/  LEA.HI.X.SX32 R27, R15, R2, 0x1, P2 ;  /* 0x000000020f1b7211 */ /* 0x000fe200010f0eff */
[----:B0-----:R-:W-:Y:S01]  /*3ad40*/  IMAD.MOV.U32 R12, RZ, RZ, R24 ;  /* 0x000000ffff0c7224 */ /* 0x001fe200078e0018 */
[C---:B------:R-:W-:Y:S02]  /*3ad50*/  LEA R24, P0, R17.reuse, R0, 0x1 ;  /* 0x0000000011187211 */ /* 0x040fe400078008ff */
[----:B------:R-:W-:Y:S02]  /*3ad60*/  MOV R13, R25 ;  /* 0x00000019000d7202 */ /* 0x000fe40000000f00 */
[----:B------:R-:W-:Y:S01]  /*3ad70*/  LEA.HI.X.SX32 R25, R17, R2, 0x1, P0 ;  /* 0x0000000211197211 */ /* 0x000fe200000f0eff */
[----:B------:R0:W-:Y:S04]  /*3ad80*/  STL.64 [R1+0x298], R26 ;  /* 0x0002981a01007387 */ /* 0x0001e80000100a00 */
[----:B0-----:R-:W2:Y:S01]  /*3ad90*/  LDL.LU R27, [R1+0x1410] ;  /* 0x00141000011b7983 */ /* 0x001ea20000300800 */
[----:B------:R0:W-:Y:S03]  /*3ada0*/  STL.64 [R1+0x290], R24 ;  /* 0x0002901801007387 */ /* 0x0001e60000100a00 */
[----:B0-----:R-:W3:Y:S01]  /*3adb0*/  LDL.LU.64 R24, [R1+0x1408] ;  /* 0x0014080001187983 */ /* 0x001ee20000300a00 */
[----:B------:R-:W-:-:S04]  /*3adc0*/  LEA R26, P2, R23, R0, 0x1 ;  /* 0x00000000171a7211 */ /* 0x000fc800078408ff */
[----:B------:R-:W-:Y:S01]  /*3add0*/  MOV R16, R26 ;  /* 0x0000001a00107202 */ /* 0x000fe20000000f00 */
[----:B------:R3:W-:Y:S01]  /*3ade0*/  STL [R1+0x288], R26 ;  /* 0x0002881a01007387 */ /* 0x0007e20000100800 */
[----:B--2---:R-:W-:Y:S01]  /*3adf0*/  IMAD.MOV.U32 R17, RZ, RZ, R27 ;  /* 0x000000ffff117224 */ /* 0x004fe200078e001b */
[----:B------:R-:W-:Y:S02]  /*3ae00*/  LEA.HI.X.SX32 R17, R23, R2, 0x1, P2 ;  /* 0x0000000217117211 */ /* 0x000fe400010f0eff */
[----:B---3--:R-:W-:-:S04]  /*3ae10*/  LEA R26, P0, R24, R0, 0x1 ;  /* 0x00000000181a7211 */ /* 0x008fc800078008ff */
[----:B------:R-:W-:Y:S01]  /*3ae20*/  LEA.HI.X.SX32 R27, R24, R2, 0x1, P0 ;  /* 0x00000002181b7211 */ /* 0x000fe200000f0eff */
[----:B------:R-:W-:Y:S04]  /*3ae30*/  STL [R1+0x28c], R17 ;  /* 0x00028c1101007387 */ /* 0x000fe80000100800 */
[----:B------:R0:W-:Y:S04]  /*3ae40*/  STL.64 [R1+0x280], R26 ;  /* 0x0002801a01007387 */ /* 0x0001e80000100a00 */
[----:B0-----:R-:W2:Y:S01]  /*3ae50*/  LDL.LU.64 R26, [R1+0x1400] ;  /* 0x00140000011a7983 */ /* 0x001ea20000300a00 */
[----:B------:R-:W-:Y:S01]  /*3ae60*/  LEA R28, P2, R25, R0, 0x1 ;  /* 0x00000000191c7211 */ /* 0x000fe200078408ff */
[----:B------:R-:W-:-:S03]  /*3ae70*/  IMAD.MOV.U32 R23, RZ, RZ, R29 ;  /* 0x000000ffff177224 */ /* 0x000fc600078e001d */
[----:B------:R-:W-:-:S05]  /*3ae80*/  LEA.HI.X.SX32 R29, R25, R2, 0x1, P2 ;  /* 0x00000002191d7211 */ /* 0x000fca00010f0eff */
[----:B------:R0:W-:Y:S04]  /*3ae90*/  STL.64 [R1+0x278], R28 ;  /* 0x0002781c01007387 */ /* 0x0001e80000100a00 */
[----:B0-----:R-:W3:Y:S01]  /*3aea0*/  LDL.LU.64 R28, [R1+0x13f8] ;  /* 0x0013f800011c7983 */ /* 0x001ee20000300a00 */
[----:B------:R-:W-:Y:S02]  /*3aeb0*/  MOV R25, R7 ;  /* 0x0000000700197202 */ /* 0x000fe40000000f00 */
[----:B--2---:R-:W-:-:S05]  /*3aec0*/  LEA R6, P0, R26, R0, 0x1 ;  /* 0x000000001a067211 */ /* 0x004fca00078008ff */
[----:B------:R0:W-:Y:S01]  /*3aed0*/  STL [R1+0x270], R6 ;  /* 0x0002700601007387 */ /* 0x0001e20000100800 */
[----:B------:R-:W-:Y:S01]  /*3aee0*/  IMAD.MOV.U32 R24, RZ, RZ, R6 ;  /* 0x000000ffff187224 */ /* 0x000fe200078e0006 */
[----:B------:R-:W-:Y:S02]  /*3aef0*/  LEA.HI.X.SX32 R25, R26, R2, 0x1, P0 ;  /* 0x000000021a197211 */ /* 0x000fe400000f0eff */
[----:B0-----:R-:W-:-:S04]  /*3af00*/  LEA R6, P2, R27, R0, 0x1 ;  /* 0x000000001b067211 */ /* 0x001fc800078408ff */
[----:B------:R-:W-:Y:S01]  /*3af10*/  LEA.HI.X.SX32 R7, R27, R2, 0x1, P2 ;  /* 0x000000021b077211 */ /* 0x000fe200010f0eff */
[----:B------:R-:W-:Y:S04]  /*3af20*/  STL [R1+0x274], R25 ;  /* 0x0002741901007387 */ /* 0x000fe80000100800 */
[----:B------:R0:W-:Y:S04]  /*3af30*/  STL.64 [R1+0x268], R6 ;  /* 0x0002680601007387 */ /* 0x0001e80000100a00 */
[----:B0-----:R-:W2:Y:S01]  /*3af40*/  LDL.LU.64 R6, [R1+0x13f0] ;  /* 0x0013f00001067983 */ /* 0x001ea20000300a00 */
[----:B---3--:R-:W-:-:S04]  /*3af50*/  LEA R24, P0, R28, R0, 0x1 ;  /* 0x000000001c187211 */ /* 0x008fc800078008ff */
[----:B------:R-:W-:Y:S01]  /*3af60*/  LEA.HI.X.SX32 R25, R28, R2, 0x1, P0 ;  /* 0x000000021c197211 */ /* 0x000fe200000f0eff */
[----:B------:R0:W-:Y:S01]  /*3af70*/  STL [R1+0x13e4], R27 ;  /* 0x0013e41b01007387 */ /* 0x0001e20000100800 */
[----:B------:R-:W-:-:S03]  /*3af80*/  LEA R26, P2, R29, R0, 0x1 ;  /* 0x000000001d1a7211 */ /* 0x000fc600078408ff */
[----:B------:R1:W-:Y:S01]  /*3af90*/  STL.64 [R1+0x260], R24 ;  /* 0x0002601801007387 */ /* 0x0003e20000100a00 */
[----:B0-----:R-:W-:Y:S02]  /*3afa0*/  LEA.HI.X.SX32 R27, R29, R2, 0x1, P2 ;  /* 0x000000021d1b7211 */ /* 0x001fe400010f0eff */
[----:B-1----:R-:W-:-:S04]  /*3afb0*/  LEA R24, P0, R10, R0, 0x1 ;  /* 0x000000000a187211 */ /* 0x002fc800078008ff */
[----:B------:R-:W-:Y:S01]  /*3afc0*/  LEA.HI.X.SX32 R25, R10, R2, 0x1, P0 ;  /* 0x000000020a197211 */ /* 0x000fe200000f0eff */
[----:B------:R-:W-:Y:S04]  /*3afd0*/  STL.64 [R1+0x258], R26 ;  /* 0x0002581a01007387 */ /* 0x000fe80000100a00 */
[----:B------:R0:W-:Y:S02]  /*3afe0*/  STL.64 [R1+0x250], R24 ;  /* 0x0002501801007387 */ /* 0x0001e40000100a00 */
[----:B0-----:R-:W-:Y:S01]  /*3aff0*/  MOV R24, R12 ;  /* 0x0000000c00187202 */ /* 0x001fe20000000f00 */
[----:B------:R-:W-:Y:S02]  /*3b000*/  LEA R12, P0, R5, R0, 0x1 ;  /* 0x00000000050c7211 */ /* 0x000fe400078008ff */
[----:B------:R-:W-:-:S02]  /*3b010*/  IMAD.MOV.U32 R25, RZ, RZ, R13 ;  /* 0x000000ffff197224 */ /* 0x000fc400078e000d */
[----:B------:R-:W-:Y:S02]  /*3b020*/  LEA.HI.X.SX32 R13, R5, R2, 0x1, P0 ;  /* 0x00000002050d7211 */ /* 0x000fe400000f0eff */
[----:B--2---:R-:W-:-:S04]  /*3b030*/  LEA R26, P2, R7, R0, 0x1 ;  /* 0x00000000071a7211 */ /* 0x004fc800078408ff */
[----:B------:R-:W-:-:S05]  /*3b040*/  LEA.HI.X.SX32 R27, R7, R2, 0x1, P2 ;  /* 0x00000002071b7211 */ /* 0x000fca00010f0eff */
[----:B------:R0:W-:Y:S01]  /*3b050*/  STL.64 [R1+0x248], R26 ;  /* 0x0002481a01007387 */ /* 0x0001e20000100a00 */
[----:B------:R1:W-:Y:S01]  /*3b060*/  STL.64 [R1+0x240], R12 ;  /* 0x0002400c01007387 */ /* 0x0003e20000100a00 */
[-C--:B0-----:R-:W-:Y:S02]  /*3b070*/  LEA R26, P2, R8, R0.reuse, 0x1 ;  /* 0x00000000081a7211 */ /* 0x081fe400078408ff */
[----:B-1----:R-:W-:Y:S02]  /*3b080*/  LEA R12, P0, R6, R0, 0x1 ;  /* 0x00000000060c7211 */ /* 0x002fe400078008ff */
[-C--:B------:R-:W-:Y:S02]  /*3b090*/  LEA.HI.X.SX32 R27, R8, R2.reuse, 0x1, P2 ;  /* 0x00000002081b7211 */ /* 0x080fe400010f0eff */
[----:B------:R-:W-:-:S03]  /*3b0a0*/  LEA.HI.X.SX32 R13, R6, R2, 0x1, P0 ;  /* 0x00000002060d7211 */ /* 0x000fc600000f0eff */
[----:B------:R0:W-:Y:S02]  /*3b0b0*/  STL.64 [R1+0x238], R26 ;  /* 0x0002381a01007387 */ /* 0x0001e40000100a00 */
[----:B------:R1:W-:Y:S01]  /*3b0c0*/  STL.64 [R1+0x230], R12 ;  /* 0x0002300c01007387 */ /* 0x0003e20000100a00 */
[CC--:B0-----:R-:W-:Y:S02]  /*3b0d0*/  LEA R26, P2, R9.reuse, R0.reuse, 0x1 ;  /* 0x00000000091a7211 */ /* 0x0c1fe400078408ff */
[C---:B-1----:R-:W-:Y:S02]  /*3b0e0*/  LEA R12, P0, R4.reuse, R0, 0x1 ;  /* 0x00000000040c7211 */ /* 0x042fe400078008ff */
[-C--:B------:R-:W-:Y:S02]  /*3b0f0*/  LEA.HI.X.SX32 R27, R9, R2.reuse, 0x1, P2 ;  /* 0x00000002091b7211 */ /* 0x080fe400010f0eff */
[----:B------:R-:W-:-:S03]  /*3b100*/  LEA.HI.X.SX32 R13, R4, R2, 0x1, P0 ;  /* 0x00000002040d7211 */ /* 0x000fc600000f0eff */
[----:B------:R-:W-:Y:S02]  /*3b110*/  STL.64 [R1+0x228], R26 ;  /* 0x0002281a01007387 */ /* 0x000fe40000100a00 */
[----:B------:R0:W-:Y:S02]  /*3b120*/  STL.64 [R1+0x220], R12 ;  /* 0x0002200c01007387 */ /* 0x0001e40000100a00 */
[----:B0-----:R-:W2:Y:S01]  /*3b130*/  LDL.LU.64 R12, [R1+0x13e8] ;  /* 0x0013e800010c7983 */ /* 0x001ea20000300a00 */
[----:B------:R-:W-:-:S05]  /*3b140*/  IMAD R19, R21, 0x2, R18 ;  /* 0x0000000215137824 */ /* 0x000fca00078e0212 */
[----:B------:R-:W-:-:S05]  /*3b150*/  LEA R3, R21, R19, 0x1 ;  /* 0x0000001315037211 */ /* 0x000fca00078e08ff */
[----:B------:R-:W-:-:S05]  /*3b160*/  IMAD R14, R21, 0x2, R3 ;  /* 0x00000002150e7824 */ /* 0x000fca00078e0203 */
[----:B------:R-:W-:-:S04]  /*3b170*/  LEA R15, R21, R14, 0x1 ;  /* 0x0000000e150f7211 */ /* 0x000fc800078e08ff */
[----:B------:R-:W-:Y:S01]  /*3b180*/  LEA R16, R21, R15, 0x1 ;  /* 0x0000000f15107211 */ /* 0x000fe200078e08ff */
[----:B------:R-:W-:-:S04]  /*3b190*/  IMAD.MOV.U32 R28, RZ, RZ, c[0x0][0x1c8] ;  /* 0x00007200ff1c7624 */ /* 0x000fc800078e00ff */
[----:B------:R-:W-:-:S05]  /*3b1a0*/  IMAD R17, R21, 0x2, R16 ;  /* 0x0000000215117824 */ /* 0x000fca00078e0210 */
[----:B------:R-:W-:-:S04]  /*3b1b0*/  LEA R20, R21, R17, 0x1 ;  /* 0x0000001115147211 */ /* 0x000fc800078e08ff */
[----:B------:R-:W-:-:S05]  /*3b1c0*/  LEA R21, R28, R20, 0x1 ;  /* 0x000000141c157211 */ /* 0x000fca00078e08ff */
[----:B------:R-:W-:-:S05]  /*3b1d0*/  IMAD R22, R28, 0x2, R21 ;  /* 0x000000021c167824 */ /* 0x000fca00078e0215 */
[----:B------:R-:W-:Y:S02]  /*3b1e0*/  LEA R7, R28, R22, 0x1 ;  /* 0x000000161c077211 */ /* 0x000fe400078e08ff */
[----:B------:R-:W-:-:S03]  /*3b1f0*/  LEA R26, P2, R11, R0, 0x1 ;  /* 0x000000000b1a7211 */ /* 0x000fc600078408ff */
[----:B------:R-:W-:Y:S01]  /*3b200*/  IMAD R5, R28, 0x2, R7 ;  /* 0x000000021c057824 */ /* 0x000fe200078e0207 */
[----:B------:R-:W-:-:S04]  /*3b210*/  LEA.HI.X.SX32 R27, R11, R2, 0x1, P2 ;  /* 0x000000020b1b7211 */ /* 0x000fc800010f0eff */
[----:B------:R-:W-:Y:S01]  /*3b220*/  LEA R8, R28, R5, 0x1 ;  /* 0x000000051c087211 */ /* 0x000fe200078e08ff */
[----:B------:R0:W-:Y:S01]  /*3b230*/  STL [R1+0x13e0], R5 ;  /* 0x0013e00501007387 */ /* 0x0001e20000100800 */
[----:B------:R1:W-:Y:S01]  /*3b240*/  STL.64 [R1+0x218], R26 ;  /* 0x0002181a01007387 */ /* 0x0003e20000100a00 */
[----:B--2---:R-:W-:-:S04]  /*3b250*/  LEA R4, P0, R12, R0, 0x1 ;  /* 0x000000000c047211 */ /* 0x004fc800078008ff */
[----:B0-----:R-:W-:Y:S02]  /*3b260*/  LEA.HI.X.SX32 R5, R12, R2, 0x1, P0 ;  /* 0x000000020c057211 */ /* 0x001fe400000f0eff */
[----:B-1----:R-:W-:-:S03]  /*3b270*/  LEA R26, P2, R13, R0, 0x1 ;  /* 0x000000000d1a7211 */ /* 0x002fc600078408ff */
[----:B------:R0:W-:Y:S01]  /*3b280*/  STL.64 [R1+0x210], R4 ;  /* 0x0002100401007387 */ /* 0x0001e20000100a00 */
[----:B------:R-:W-:Y:S02]  /*3b290*/  LEA.HI.X.SX32 R27, R13, R2, 0x1, P2 ;  /* 0x000000020d1b7211 */ /* 0x000fe400010f0eff */
[----:B0-----:R-:W-:-:S04]  /*3b2a0*/  LEA R4, P0, R18, R0, 0x1 ;  /* 0x0000000012047211 */ /* 0x001fc800078008ff */
[----:B------:R-:W-:Y:S01]  /*3b2b0*/  LEA.HI.X.SX32 R5, R18, R2, 0x1, P0 ;  /* 0x0000000212057211 */ /* 0x000fe200000f0eff */
[----:B------:R0:W-:Y:S04]  /*3b2c0*/  STL.64 [R1+0x208], R26 ;  /* 0x0002081a01007387 */ /* 0x0001e80000100a00 */
[----:B------:R1:W-:Y:S01]  /*3b2d0*/  STL.64 [R1+0x200], R4 ;  /* 0x0002000401007387 */ /* 0x0003e20000100a00 */
[-C--:B0-----:R-:W-:Y:S02]  /*3b2e0*/  LEA R26, P2, R19, R0.reuse, 0x1 ;  /* 0x00000000131a7211 */ /* 0x081fe400078408ff */
[----:B-1----:R-:W-:Y:S02]  /*3b2f0*/  LEA R4, P0, R3, R0, 0x1 ;  /* 0x0000000003047211 */ /* 0x002fe400078008ff */
[----:B------:R-:W-:Y:S01]  /*3b300*/  LEA.HI.X.SX32 R27, R19, R2, 0x1, P2 ;  /* 0x00000002131b7211 */ /* 0x000fe200010f0eff */
[----:B------:R-:W-:Y:S01]  /*3b310*/  LEA R12, P2, R14, R0, 0x1 ;  /* 0x000000000e0c7211 */ /* 0x000fe200078408ff */
[----:B------:R-:W-:-:S03]  /*3b320*/  LEA.HI.X.SX32 R5, R3, R2, 0x1, P0 ;  /* 0x0000000203057211 */ /* 0x000fc600000f0eff */
[----:B------:R0:W-:Y:S02]  /*3b330*/  STL.64 [R1+0x1f8], R26 ;  /* 0x0001f81a01007387 */ /* 0x0001e40000100a00 */
[----:B------:R1:W-:Y:S01]  /*3b340*/  STL.64 [R1+0x1f0], R4 ;  /* 0x0001f00401007387 */ /* 0x0003e20000100a00 */
[----:B------:R-:W-:Y:S02]  /*3b350*/  LEA.HI.X.SX32 R13, R14, R2, 0x1, P2 ;  /* 0x000000020e0d7211 */ /* 0x000fe400010f0eff */
[CC--:B0-----:R-:W-:Y:S02]  /*3b360*/  LEA R26, P2, R16.reuse, R0.reuse, 0x1 ;  /* 0x00000000101a7211 */ /* 0x0c1fe400078408ff */
[C---:B-1----:R-:W-:Y:S02]  /*3b370*/  LEA R4, P0, R15.reuse, R0, 0x1 ;  /* 0x000000000f047211 */ /* 0x042fe400078008ff */
[-C--:B------:R-:W-:Y:S02]  /*3b380*/  LEA.HI.X.SX32 R27, R16, R2.reuse, 0x1, P2 ;  /* 0x00000002101b7211 */ /* 0x080fe400010f0eff */
[----:B------:R-:W-:Y:S01]  /*3b390*/  LEA.HI.X.SX32 R5, R15, R2, 0x1, P0 ;  /* 0x000000020f057211 */ /* 0x000fe200000f0eff */
[----:B------:R-:W-:Y:S04]  /*3b3a0*/  STL.64 [R1+0x1e8], R12 ;  /* 0x0001e80c01007387 */ /* 0x000fe80000100a00 */
[----:B------:R-:W-:Y:S01]  /*3b3b0*/  STL.64 [R1+0x1e0], R4 ;  /* 0x0001e00401007387 */ /* 0x000fe20000100a00 */
[----:B------:R0:W-:Y:S03]  /*3b3c0*/  STL.64 [R1+0x1d8], R26 ;  /* 0x0001d81a01007387 */ /* 0x0001e60000100a00 */
[----:B0-----:R-:W2:Y:S01]  /*3b3d0*/  LDL.LU R27, [R1+0x13e4] ;  /* 0x0013e400011b7983 */ /* 0x001ea20000300800 */
[----:B------:R-:W-:-:S04]  /*3b3e0*/  LEA R4, P0, R17, R0, 0x1 ;  /* 0x0000000011047211 */ /* 0x000fc800078008ff */
[----:B------:R-:W-:-:S05]  /*3b3f0*/  LEA.HI.X.SX32 R5, R17, R2, 0x1, P0 ;  /* 0x0000000211057211 */ /* 0x000fca00000f0eff */
[----:B------:R0:W-:Y:S04]  /*3b400*/  STL.64 [R1+0x1d0], R4 ;  /* 0x0001d00401007387 */ /* 0x0001e80000100a00 */
[----:B0-----:R-:W3:Y:S01]  /*3b410*/  LDL.LU R5, [R1+0x13e0] ;  /* 0x0013e00001057983 */ /* 0x001ee20000300800 */
[----:B------:R-:W-:Y:S01]  /*3b420*/  LEA R26, P2, R20, R0, 0x1 ;  /* 0x00000000141a7211 */ /* 0x000fe200078408ff */
[----:B------:R-:W-:-:S03]  /*3b430*/  IMAD R6, R28, 0x2, R8 ;  /* 0x000000021c067824 */ /* 0x000fc600078e0208 */
[----:B------:R-:W-:Y:S01]  /*3b440*/  MOV R16, R26 ;  /* 0x0000001a00107202 */ /* 0x000fe20000000f00 */
[----:B------:R0:W-:Y:S01]  /*3b450*/  STL [R1+0x1c8], R26 ;  /* 0x0001c81a01007387 */ /* 0x0001e20000100800 */
[----:B------:R-:W-:Y:S02]  /*3b460*/  LEA R9, R28, R6, 0x1 ;  /* 0x000000061c097211 */ /* 0x000fe400078e08ff */
[----:B0-----:R-:W-:-:S03]  /*3b470*/  LEA R26, P0, R21, R0, 0x1 ;  /* 0x00000000151a7211 */ /* 0x001fc600078008ff */
[----:B------:R-:W-:-:S05]  /*3b480*/  IMAD R10, R28, 0x2, R9 ;  /* 0x000000021c0a7824 */ /* 0x000fca00078e0209 */
[----:B------:R-:W-:-:S05]  /*3b490*/  LEA R18, R28, R10, 0x1 ;  /* 0x0000000a1c127211 */ /* 0x000fca00078e08ff */
[----:B------:R-:W-:-:S05]  /*3b4a0*/  IMAD R19, R28, 0x2, R18 ;  /* 0x000000021c137824 */ /* 0x000fca00078e0212 */
[----:B------:R-:W-:-:S05]  /*3b4b0*/  LEA R14, R28, R19, 0x1 ;  /* 0x000000131c0e7211 */ /* 0x000fca00078e08ff */
[----:B------:R-:W-:-:S05]  /*3b4c0*/  IMAD R13, R28, 0x2, R14 ;  /* 0x000000021c0d7824 */ /* 0x000fca00078e020e */
[----:B------:R-:W-:-:S05]  /*3b4d0*/  LEA R12, R28, R13, 0x1 ;  /* 0x0000000d1c0c7211 */ /* 0x000fca00078e08ff */
[----:B------:R-:W-:-:S05]  /*3b4e0*/  IMAD R4, R28, 0x2, R12 ;  /* 0x000000021c047824 */ /* 0x000fca00078e020c */
[----:B------:R-:W-:-:S05]  /*3b4f0*/  LEA R3, R28, R4, 0x1 ;  /* 0x000000041c037211 */ /* 0x000fca00078e08ff */
[----:B------:R-:W-:Y:S01]  /*3b500*/  IMAD R11, R28, 0x2, R3 ;  /* 0x000000021c0b7824 */ /* 0x000fe200078e0203 */
[----:B------:R-:W-:Y:S01]  /*3b510*/  MOV R29, R23 ;  /* 0x00000017001d7202 */ /* 0x000fe20000000f00 */
[----:B--2---:R-:W-:Y:S01]  /*3b520*/  IMAD.MOV.U32 R17, RZ, RZ, R27 ;  /* 0x000000ffff117224 */ /* 0x004fe200078e001b */
[----:B------:R-:W-:Y:S01]  /*3b530*/  LEA.HI.X.SX32 R17, R20, R2, 0x1, P2 ;  /* 0x0000000214117211 */ /* 0x000fe200010f0eff */
[----:B------:R-:W-:Y:S01]  /*3b540*/  LEA R16, P2, R22, R0, 0x1 ;  /* 0x0000000016107211 */ /* 0x000fe200078408ff */
[----:B------:R-:W-:-:S03]  /*3b550*/  LEA.HI.X.SX32 R27, R21, R2, 0x1, P0 ;  /* 0x00000002151b7211 */ /* 0x000fc600000f0eff */
[----:B------:R0:W-:Y:S02]  /*3b560*/  STL [R1+0x1cc], R17 ;  /* 0x0001cc1101007387 */ /* 0x0001e40000100800 */
[----:B------:R1:W-:Y:S01]  /*3b570*/  STL.64 [R1+0x1c0], R26 ;  /* 0x0001c01a01007387 */ /* 0x0003e20000100a00 */
[----:B0-----:R-:W-:Y:S02]  /*3b580*/  LEA.HI.X.SX32 R17, R22, R2, 0x1, P2 ;  /* 0x0000000216117211 */ /* 0x001fe400010f0eff */
[----:B-1----:R-:W-:-:S03]  /*3b590*/  LEA R26, P0, R7, R0, 0x1 ;  /* 0x00000000071a7211 */ /* 0x002fc600078008ff */
[----:B------:R3:W-:Y:S01]  /*3b5a0*/  STL.64 [R1+0x1b8], R16 ;  /* 0x0001b81001007387 */ /* 0x0007e20000100a00 */
[----:B------:R-:W-:Y:S01]  /*3b5b0*/  LEA.HI.X.SX32 R27, R7, R2, 0x1, P0 ;  /* 0x00000002071b7211 */ /* 0x000fe200000f0eff */
[-C--:B------:R-:W-:Y:S01]  /*3b5c0*/  LEA R20, P0, R8, R0.reuse, 0x1 ;  /* 0x0000000008147211 */ /* 0x080fe200078008ff */
[----:B---3--:R-:W-:-:S04]  /*3b5d0*/  LEA R16, P2, R5, R0, 0x1 ;  /* 0x0000000005107211 */ /* 0x008fc800078408ff */
[-C--:B------:R-:W-:Y:S01]  /*3b5e0*/  LEA.HI.X.SX32 R17, R5, R2.reuse, 0x1, P2 ;  /* 0x0000000205117211 */ /* 0x080fe200010f0eff */
[----:B------:R-:W-:Y:S04]  /*3b5f0*/  STL.64 [R1+0x1b0], R26 ;  /* 0x0001b01a01007387 */ /* 0x000fe80000100a00 */
[----:B------:R0:W-:Y:S01]  /*3b600*/  STL.64 [R1+0x1a8], R16 ;  /* 0x0001a81001007387 */ /* 0x0001e20000100a00 */
[----:B------:R-:W-:Y:S02]  /*3b610*/  LEA.HI.X.SX32 R21, R8, R2, 0x1, P0 ;  /* 0x0000000208157211 */ /* 0x000fe400000f0eff */
[----:B0-----:R-:W-:-:S04]  /*3b620*/  LEA R16, P2, R6, R0, 0x1 ;  /* 0x0000000006107211 */ /* 0x001fc800078408ff */
[----:B------:R-:W-:Y:S01]  /*3b630*/  LEA.HI.X.SX32 R17, R6, R2, 0x1, P2 ;  /* 0x0000000206117211 */ /* 0x000fe200010f0eff */
[----:B------:R0:W-:Y:S04]  /*3b640*/  STL.64 [R1+0x1a0], R20 ;  /* 0x0001a01401007387 */ /* 0x0001e80000100a00 */
[----:B------:R1:W-:Y:S01]  /*3b650*/  STL.64 [R1+0x198], R16 ;  /* 0x0001981001007387 */ /* 0x0003e20000100a00 */
[CC--:B0-----:R-:W-:Y:S02]  /*3b660*/  LEA R20, P0, R9.reuse, R0.reuse, 0x1 ;  /* 0x0000000009147211 */ /* 0x0c1fe400078008ff */
[----:B-1----:R-:W-:Y:S02]  /*3b670*/  LEA R16, P2, R10, R0, 0x1 ;  /* 0x000000000a107211 */ /* 0x002fe400078408ff */
[----:B------:R-:W-:-:S02]  /*3b680*/  LEA.HI.X.SX32 R21, R9, R2, 0x1, P0 ;  /* 0x0000000209157211 */ /* 0x000fc400000f0eff */
[----:B------:R-:W-:-:S03]  /*3b690*/  LEA.HI.X.SX32 R17, R10, R2, 0x1, P2 ;  /* 0x000000020a117211 */ /* 0x000fc600010f0eff */
[----:B------:R0:W-:Y:S02]  /*3b6a0*/  STL.64 [R1+0x190], R20 ;  /* 0x0001901401007387 */ /* 0x0001e40000100a00 */
[----:B------:R1:W-:Y:S01]  /*3b6b0*/  STL.64 [R1+0x188], R16 ;  /* 0x0001881001007387 */ /* 0x0003e20000100a00 */
[CC--:B0-----:R-:W-:Y:S02]  /*3b6c0*/  LEA R20, P0, R18.reuse, R0.reuse, 0x1 ;  /* 0x0000000012147211 */ /* 0x0c1fe400078008ff */
[C---:B-1----:R-:W-:Y:S02]  /*3b6d0*/  LEA R16, P2, R19.reuse, R0, 0x1 ;  /* 0x0000000013107211 */ /* 0x042fe400078408ff */
[-C--:B------:R-:W-:Y:S02]  /*3b6e0*/  LEA.HI.X.SX32 R21, R18, R2.reuse, 0x1, P0 ;  /* 0x0000000212157211 */ /* 0x080fe400000f0eff */
[----:B------:R-:W-:-:S03]  /*3b6f0*/  LEA.HI.X.SX32 R17, R19, R2, 0x1, P2 ;  /* 0x0000000213117211 */ /* 0x000fc600010f0eff */
[----:B------:R0:W-:Y:S02]  /*3b700*/  STL.64 [R1+0x180], R20 ;  /* 0x0001801401007387 */ /* 0x0001e40000100a00 */
[----:B------:R1:W-:Y:S01]  /*3b710*/  STL.64 [R1+0x178], R16 ;  /* 0x0001781001007387 */ /* 0x0003e20000100a00 */
[----:B------:R-:W-:Y:S02]  /*3b720*/  LEA R8, R28, R11, 0x1 ;  /* 0x0000000b1c087211 */ /* 0x000fe400078e08ff */
[CC--:B0-----:R-:W-:Y:S02]  /*3b730*/  LEA R20, P0, R14.reuse, R0.reuse, 0x1 ;  /* 0x000000000e147211 */ /* 0x0c1fe400078008ff */
[C---:B-1----:R-:W-:Y:S02]  /*3b740*/  LEA R16, P2, R13.reuse, R0, 0x1 ;  /* 0x000000000d107211 */ /* 0x042fe400078408ff */
[-C--:B------:R-:W-:Y:S02]  /*3b750*/  LEA.HI.X.SX32 R21, R14, R2.reuse, 0x1, P0 ;  /* 0x000000020e157211 */ /* 0x080fe400000f0eff */
[----:B------:R-:W-:Y:S01]  /*3b760*/  LEA.HI.X.SX32 R17, R13, R2, 0x1, P2 ;  /* 0x000000020d117211 */ /* 0x000fe200010f0eff */
[----:B------:R-:W-:-:S02]  /*3b770*/  LEA R18, P0, R12, R0, 0x1 ;  /* 0x000000000c127211 */ /* 0x000fc400078008ff */
[----:B------:R-:W-:Y:S01]  /*3b780*/  IMAD R6, R28, 0x2, R8 ;  /* 0x000000021c067824 */ /* 0x000fe200078e0208 */
[----:B------:R-:W-:Y:S01]  /*3b790*/  STL.64 [R1+0x170], R20 ;  /* 0x0001701401007387 */ /* 0x000fe20000100a00 */
[----:B------:R0:W-:Y:S01]  /*3b7a0*/  STL.64 [R1+0x68], R16 ;  /* 0x0000681001007387 */ /* 0x0001e20000100a00 */
[----:B------:R-:W-:Y:S01]  /*3b7b0*/  LEA.HI.X.SX32 R19, R12, R2, 0x1, P0 ;  /* 0x000000020c137211 */ /* 0x000fe200000f0eff */
[----:B------:R-:W-:Y:S01]  /*3b7c0*/  LEA R14, P0, R3, R0, 0x1 ;  /* 0x00000000030e7211 */ /* 0x000fe200078008ff */
[----:B------:R-:W-:-:S03]  /*3b7d0*/  LEA R10, R28, R6, 0x1 ;  /* 0x000000061c0a7211 */ /* 0x000fc600078e08ff */
[----:B------:R-:W-:Y:S02]  /*3b7e0*/  LEA.HI.X.SX32 R15, R3, R2, 0x1, P0 ;  /* 0x00000002030f7211 */ /* 0x000fe400000f0eff */
[----:B0-----:R-:W-:-:S04]  /*3b7f0*/  LEA R16, P2, R4, R0, 0x1 ;  /* 0x0000000004107211 */ /* 0x001fc800078408ff */
[----:B------:R-:W-:Y:S01]  /*3b800*/  LEA.HI.X.SX32 R17, R4, R2, 0x1, P2 ;  /* 0x0000000204117211 */ /* 0x000fe200010f0eff */
[C---:B------:R-:W-:Y:S02]  /*3b810*/  LEA R12, P2, R11.reuse, R0, 0x1 ;  /* 0x000000000b0c7211 */ /* 0x040fe400078408ff */
[C---:B------:R-:W-:Y:S01]  /*3b820*/  IMAD R7, R28.reuse, 0x2, R10 ;  /* 0x000000021c077824 */ /* 0x040fe200078e020a */
[----:B------:R-:W-:Y:S01]  /*3b830*/  STL.64 [R1+0x60], R18 ;  /* 0x0000601201007387 */ /* 0x000fe20000100a00 */
[----:B------:R-:W-:Y:S01]  /*3b840*/  STL.64 [R1+0x58], R16 ;  /* 0x0000581001007387 */ /* 0x000fe20000100a00 */
[----:B------:R-:W-:Y:S01]  /*3b850*/  LEA.HI.X.SX32 R13, R11, R2, 0x1, P2 ;  /* 0x000000020b0d7211 */ /* 0x000fe200010f0eff */
[----:B------:R0:W-:Y:S01]  /*3b860*/  STL.64 [R1+0x50], R14 ;  /* 0x0000500e01007387 */ /* 0x0001e20000100a00 */
[----:B------:R-:W-:-:S03]  /*3b870*/  LEA R5, R28, R7, 0x1 ;  /* 0x000000071c057211 */ /* 0x000fc600078e08ff */
[----:B------:R1:W-:Y:S01]  /*3b880*/  STL.64 [R1+0x48], R12 ;  /* 0x0000480c01007387 */ /* 0x0003e20000100a00 */
[-C--:B0-----:R-:W-:Y:S01]  /*3b890*/  LEA R14, P0, R8, R0.reuse, 0x1 ;  /* 0x00000000080e7211 */ /* 0x081fe200078008ff */
[----:B------:R-:W-:Y:S01]  /*3b8a0*/  IMAD R9, R28, 0x2, R5 ;  /* 0x000000021c097824 */ /* 0x000fe200078e0205 */
[----:B-1----:R-:W-:Y:S02]  /*3b8b0*/  LEA R12, P2, R6, R0, 0x1 ;  /* 0x00000000060c7211 */ /* 0x002fe400078408ff */
[-C--:B------:R-:W-:Y:S02]  /*3b8c0*/  LEA.HI.X.SX32 R15, R8, R2.reuse, 0x1, P0 ;  /* 0x00000002080f7211 */ /* 0x080fe400000f0eff */
[----:B------:R-:W-:-:S03]  /*3b8d0*/  LEA.HI.X.SX32 R13, R6, R2, 0x1, P2 ;  /* 0x00000002060d7211 */ /* 0x000fc600010f0eff */
[----:B------:R0:W-:Y:S01]  /*3b8e0*/  STL.64 [R1+0x40], R14 ;  /* 0x0000400e01007387 */ /* 0x0001e20000100a00 */
[----:B------:R-:W-:Y:S01]  /*3b8f0*/  LEA R4, R28, R9, 0x1 ;  /* 0x000000091c047211 */ /* 0x000fe200078e08ff */
[----:B------:R1:W-:Y:S01]  /*3b900*/  STL.64 [R1+0x38], R12 ;  /* 0x0000380c01007387 */ /* 0x0003e20000100a00 */
[CC--:B0-----:R-:W-:Y:S02]  /*3b910*/  LEA R14, P0, R10.reuse, R0.reuse, 0x1 ;  /* 0x000000000a0e7211 */ /* 0x0c1fe400078008ff */
[C---:B-1----:R-:W-:Y:S02]  /*3b920*/  LEA R12, P2, R7.reuse, R0, 0x1 ;  /* 0x00000000070c7211 */ /* 0x042fe400078408ff */
[-C--:B------:R-:W-:Y:S01]  /*3b930*/  LEA.HI.X.SX32 R15, R10, R2.reuse, 0x1, P0 ;  /* 0x000000020a0f7211 */ /* 0x080fe200000f0eff */
[----:B------:R-:W-:Y:S01]  /*3b940*/  IMAD R3, R28, 0x2, R4 ;  /* 0x000000021c037824 */ /* 0x000fe200078e0204 */
[----:B------:R-:W-:-:S03]  /*3b950*/  LEA.HI.X.SX32 R13, R7, R2, 0x1, P2 ;  /* 0x00000002070d7211 */ /* 0x000fc600010f0eff */
[----:B------:R0:W-:Y:S01]  /*3b960*/  STL.64 [R1+0x30], R14 ;  /* 0x0000300e01007387 */ /* 0x0001e20000100a00 */
[----:B------:R-:W-:Y:S01]  /*3b970*/  LEA R8, R28, R3, 0x1 ;  /* 0x000000031c087211 */ /* 0x000fe200078e08ff */
[----:B------:R1:W-:Y:S01]  /*3b980*/  STL.64 [R1+0x28], R12 ;  /* 0x0000280c01007387 */ /* 0x0003e20000100a00 */
[-C--:B0-----:R-:W-:Y:S02]  /*3b990*/  LEA R14, P0, R5, R0.reuse, 0x1 ;  /* 0x00000000050e7211 */ /* 0x081fe400078008ff */
[----:B-1----:R-:W-:Y:S02]  /*3b9a0*/  LEA R12, P2, R9, R0, 0x1 ;  /* 0x00000000090c7211 */ /* 0x002fe400078408ff */
[----:B------:R-:W-:Y:S01]  /*3b9b0*/  LEA.HI.X.SX32 R15, R5, R2, 0x1, P0 ;  /* 0x00000002050f7211 */ /* 0x000fe200000f0eff */
[----:B------:R-:W-:Y:S02]  /*3b9c0*/  LEA R10, P0, R4, R0, 0x1 ;  /* 0x00000000040a7211 */ /* 0x000fe400078008ff */
[----:B------:R-:W-:Y:S01]  /*3b9d0*/  IMAD R6, R28, 0x2, R8 ;  /* 0x000000021c067824 */ /* 0x000fe200078e0208 */
[----:B------:R-:W-:-:S02]  /*3b9e0*/  LEA.HI.X.SX32 R13, R9, R2, 0x1, P2 ;  /* 0x00000002090d7211 */ /* 0x000fc400010f0eff */
[----:B------:R-:W-:Y:S01]  /*3b9f0*/  LEA.HI.X.SX32 R11, R4, R2, 0x1, P0 ;  /* 0x00000002040b7211 */ /* 0x000fe200000f0eff */
[----:B------:R-:W-:Y:S01]  /*3ba00*/  STL.64 [R1+0x20], R14 ;  /* 0x0000200e01007387 */ /* 0x000fe20000100a00 */
[C---:B------:R-:W-:Y:S01]  /*3ba10*/  LEA R7, R28.reuse, R6, 0x1 ;  /* 0x000000061c077211 */ /* 0x040fe200078e08ff */
[----:B------:R-:W-:Y:S02]  /*3ba20*/  STL.64 [R1+0x18], R12 ;  /* 0x0000180c01007387 */ /* 0x000fe40000100a00 */
[----:B------:R0:W-:Y:S02]  /*3ba30*/  STL.64 [R1+0x10], R10 ;  /* 0x0000100a01007387 */ /* 0x0001e40000100a00 */
[----:B------:R-:W-:Y:S01]  /*3ba40*/  IMAD R5, R28, 0x2, R7 ;  /* 0x000000021c057824 */ /* 0x000fe200078e0207 */
[-C--:B0-----:R-:W-:Y:S02]  /*3ba50*/  LEA R10, P0, R8, R0.reuse, 0x1 ;  /* 0x00000000080a7211 */ /* 0x081fe400078008ff */
[----:B------:R-:W-:-:S02]  /*3ba60*/  LEA R12, P2, R3, R0, 0x1 ;  /* 0x00000000030c7211 */ /* 0x000fc400078408ff */
[-C--:B------:R-:W-:Y:S02]  /*3ba70*/  LEA.HI.X.SX32 R11, R8, R2.reuse, 0x1, P0 ;  /* 0x00000002080b7211 */ /* 0x080fe400000f0eff */
[----:B------:R-:W0:Y:S01]  /*3ba80*/  S2R R8, SR_TID.X ;  /* 0x0000000000087919 */ /* 0x000e220000002100 */
[----:B------:R-:W-:Y:S02]  /*3ba90*/  LEA R4, R28, R5, 0x1 ;  /* 0x000000051c047211 */ /* 0x000fe400078e08ff */
[----:B------:R-:W-:Y:S01]  /*3baa0*/  LEA.HI.X.SX32 R13, R3, R2, 0x1, P2 ;  /* 0x00000002030d7211 */ /* 0x000fe200010f0eff */
[----:B------:R-:W-:Y:S02]  /*3bab0*/  LEA R26, P2, R6, R0, 0x1 ;  /* 0x00000000061a7211 */ /* 0x000fe400078408ff */
[----:B------:R-:W-:Y:S01]  /*3bac0*/  IMAD R3, R28, 0x2, R4 ;  /* 0x000000021c037824 */ /* 0x000fe200078e0204 */
[----:B------:R-:W-:Y:S02]  /*3bad0*/  MOV R16, R24 ;  /* 0x0000001800107202 */ /* 0x000fe40000000f00 */
[----:B------:R-:W-:Y:S01]  /*3bae0*/  LEA.HI.X.SX32 R27, R6, R2, 0x1, P2 ;  /* 0x00000002061b7211 */ /* 0x000fe200010f0eff */
[----:B------:R-:W-:-:S02]  /*3baf0*/  LEA R24, P0, R7, R0, 0x1 ;  /* 0x0000000007187211 */ /* 0x000fc400078008ff */
[C---:B------:R-:W-:Y:S01]  /*3bb00*/  IMAD R6, R28.reuse, 0x2, R3 ;  /* 0x000000021c067824 */ /* 0x040fe200078e0203 */
[----:B------:R-:W-:Y:S01]  /*3bb10*/  STL.64 [R1+0x8], R12 ;  /* 0x0000080c01007387 */ /* 0x000fe20000100a00 */
[----:B------:R-:W-:Y:S02]  /*3bb20*/  IMAD.MOV.U32 R17, RZ, RZ, R25 ;  /* 0x000000ffff117224 */ /* 0x000fe400078e0019 */
[----:B------:R-:W-:Y:S02]  /*3bb30*/  STL [R1+0x1148], R26 ;  /* 0x0011481a01007387 */ /* 0x000fe40000100800 */
[----:B------:R-:W-:Y:S01]  /*3bb40*/  STL.64 [R1], R10 ;  /* 0x0000000a01007387 */ /* 0x000fe20000100a00 */
[----:B------:R-:W-:Y:S01]  /*3bb50*/  LEA.HI.X.SX32 R25, R7, R2, 0x1, P0 ;  /* 0x0000000207197211 */ /* 0x000fe200000f0eff */
[----:B------:R1:W-:Y:S01]  /*3bb60*/  STL [R1+0x1248], R26 ;  /* 0x0012481a01007387 */ /* 0x0003e20000100800 */
[C---:B------:R-:W-:Y:S02]  /*3bb70*/  LEA R22, P2, R5.reuse, R0, 0x1 ;  /* 0x0000000005167211 */ /* 0x040fe400078408ff */
[----:B------:R-:W-:Y:S01]  /*3bb80*/  LEA R7, R28, R6, 0x1 ;  /* 0x000000061c077211 */ /* 0x000fe200078e08ff */
[----:B------:R-:W-:Y:S01]  /*3bb90*/  STL [R1+0x1138], R27 ;  /* 0x0011381b01007387 */ /* 0x000fe20000100800 */
[----:B------:R-:W-:Y:S01]  /*3bba0*/  STL [R1+0x12c8], R27 ;  /* 0x0012c81b01007387 */ /* 0x000fe20000100800 */
[----:B------:R-:W-:Y:S01]  /*3bbb0*/  STL [R1+0x1158], R24 ;  /* 0x0011581801007387 */ /* 0x000fe20000100800 */
[----:B------:R-:W-:Y:S01]  /*3bbc0*/  LEA R20, P0, R4, R0, 0x1 ;  /* 0x0000000004147211 */ /* 0x000fe200078008ff */
[----:B------:R2:W-:Y:S01]  /*3bbd0*/  STL [R1+0x1258], R24 ;  /* 0x0012581801007387 */ /* 0x0005e20000100800 */
[----:B------:R-:W-:Y:S01]  /*3bbe0*/  LEA.HI.X.SX32 R23, R5, R2, 0x1, P2 ;  /* 0x0000000205177211 */ /* 0x000fe200010f0eff */
[----:B------:R-:W-:-:S02]  /*3bbf0*/  LEA R18, P2, R3, R0, 0x1 ;  /* 0x0000000003127211 */ /* 0x000fc400078408ff */
[----:B------:R-:W-:Y:S01]  /*3bc00*/  IMAD R5, R28, 0x2, R7 ;  /* 0x000000021c057824 */ /* 0x000fe200078e0207 */
[----:B------:R-:W-:Y:S02]  /*3bc10*/  LEA.HI.X.SX32 R21, R4, R2, 0x1, P0 ;  /* 0x0000000204157211 */ /* 0x000fe400000f0eff */
[----:B-1----:R-:W-:Y:S02]  /*3bc20*/  MOV R26, R16 ;  /* 0x00000010001a7202 */ /* 0x002fe40000000f00 */
[----:B0-----:R-:W-:Y:S01]  /*3bc30*/  SHF.L.U32 R9, R8, 0x4, RZ ;  /* 0x0000000408097819 */ /* 0x001fe200000006ff */
[----:B--2---:R-:W2:Y:S01]  /*3bc40*/  LDL.LU R24, [R1+0x748] ;  /* 0x0007480001187983 */ /* 0x004ea20000300800 */
[----:B------:R-:W-:Y:S02]  /*3bc50*/  STL [R1+0x1134], R25 ;  /* 0x0011341901007387 */ /* 0x000fe40000100800 */
[----:B------:R0:W-:Y:S02]  /*3bc60*/  STL [R1+0x1238], R25 ;  /* 0x0012381901007387 */ /* 0x0001e40000100800 */
[----:B------:R-:W-:Y:S01]  /*3bc70*/  STL [R1+0x1168], R22 ;  /* 0x0011681601007387 */ /* 0x000fe20000100800 */
[----:B------:R-:W-:Y:S01]  /*3bc80*/  STL [R1+0x1130], R23 ;  /* 0x0011301701007387 */ /* 0x000fe20000100800 */
[----:B------:R-:W-:-:S02]  /*3bc90*/  LEA R16, P0, R6, R0, 0x1 ;  /* 0x0000000006107211 */ /* 0x000fc400078008ff */
[----:B------:R-:W-:Y:S01]  /*3bca0*/  LEA.HI.X.SX32 R19, R3, R2, 0x1, P2 ;  /* 0x0000000203137211 */ /* 0x000fe200010f0eff */
[----:B------:R-:W-:Y:S01]  /*3bcb0*/  IMAD.SHL.U32 R8, R8, 0x4, RZ ;  /* 0x0000000408087824 */ /* 0x000fe200078e00ff */
[----:B------:R-:W-:Y:S01]  /*3bcc0*/  STL [R1+0x1228], R23 ;  /* 0x0012281701007387 */ /* 0x000fe20000100800 */
[C---:B------:R-:W-:Y:S02]  /*3bcd0*/  LEA R14, P2, R7.reuse, R0, 0x1 ;  /* 0x00000000070e7211 */ /* 0x040fe400078408ff */
[----:B------:R-:W-:Y:S01]  /*3bce0*/  LEA R3, R28, R5, 0x1 ;  /* 0x000000051c037211 */ /* 0x000fe200078e08ff */
[----:B------:R-:W-:Y:S02]  /*3bcf0*/  STL [R1+0x1178], R20 ;  /* 0x0011781401007387 */ /* 0x000fe40000100800 */
[----:B------:R-:W-:Y:S01]  /*3bd00*/  IMAD.MOV.U32 R27, RZ, RZ, R17 ;  /* 0x000000ffff1b7224 */ /* 0x000fe200078e0011 */
[----:B------:R-:W-:Y:S01]  /*3bd10*/  STL [R1+0x112c], R21 ;  /* 0x00112c1501007387 */ /* 0x000fe20000100800 */
[----:B------:R-:W-:Y:S01]  /*3bd20*/  STL [R1+0x1218], R21 ;  /* 0x0012181501007387 */ /* 0x000fe20000100800 */
[-C--:B------:R-:W-:Y:S01]  /*3bd30*/  LEA.HI.X.SX32 R17, R6, R2.reuse, 0x1, P0 ;  /* 0x0000000206117211 */ /* 0x080fe200000f0eff */
[----:B------:R-:W-:Y:S01]  /*3bd40*/  STL [R1+0x1188], R18 ;  /* 0x0011881201007387 */ /* 0x000fe20000100800 */
[----:B------:R-:W-:-:S02]  /*3bd50*/  LEA.HI.X.SX32 R15, R7, R2, 0x1, P2 ;  /* 0x00000002070f7211 */ /* 0x000fc400010f0eff */
[----:B------:R-:W-:Y:S02]  /*3bd60*/  LOP3.LUT R9, R9, 0x70, RZ, 0xc0, !PT ;  /* 0x0000007009097812 */ /* 0x000fe400078ec0ff */
[----:B------:R-:W-:Y:S01]  /*3bd70*/  LOP3.LUT R8, R8, 0x80, RZ, 0xc0, !PT ;  /* 0x0000008008087812 */ /* 0x000fe200078ec0ff */
[----:B------:R-:W-:Y:S01]  /*3bd80*/  STL [R1+0x1128], R19 ;  /* 0x0011281301007387 */ /* 0x000fe20000100800 */
[-C--:B------:R-:W-:Y:S01]  /*3bd90*/  LEA R12, P0, R5, R0.reuse, 0x1 ;  /* 0x00000000050c7211 */ /* 0x080fe200078008ff */
[----:B------:R-:W-:Y:S01]  /*3bda0*/  IMAD R4, R28, 0x2, R3 ;  /* 0x000000021c047824 */ /* 0x000fe200078e0203 */
[----:B------:R-:W-:Y:S01]  /*3bdb0*/  LEA R10, P2, R3, R0, 0x1 ;  /* 0x00000000030a7211 */ /* 0x000fe200078408ff */
[----:B------:R-:W-:Y:S01]  /*3bdc0*/  STL [R1+0x1208], R19 ;  /* 0x0012081301007387 */ /* 0x000fe20000100800 */
[----:B------:R-:W-:Y:S02]  /*3bdd0*/  STL [R1+0x1198], R16 ;  /* 0x0011981001007387 */ /* 0x000fe40000100800 */
[----:B------:R-:W-:Y:S02]  /*3bde0*/  STL [R1+0x1124], R17 ;  /* 0x0011241101007387 */ /* 0x000fe40000100800 */
[----:B------:R-:W-:Y:S01]  /*3bdf0*/  STL [R1+0x11f8], R17 ;  /* 0x0011f81101007387 */ /* 0x000fe20000100800 */
[----:B------:R-:W-:-:S02]  /*3be00*/  LEA.HI.X.SX32 R13, R5, R2, 0x1, P0 ;  /* 0x00000002050d7211 */ /* 0x000fc400000f0eff */
[----:B------:R-:W-:Y:S01]  /*3be10*/  LEA.HI.X.SX32 R11, R3, R2, 0x1, P2 ;  /* 0x00000002030b7211 */ /* 0x000fe200010f0eff */
[----:B0-----:R-:W-:Y:S01]  /*3be20*/  IMAD.IADD R25, R9, 0x1, R8 ;  /* 0x0000000109197824 */ /* 0x001fe200078e0208 */
[----:B------:R-:W-:Y:S01]  /*3be30*/  STL [R1+0x11a8], R14 ;  /* 0x0011a80e01007387 */ /* 0x000fe20000100800 */
[C---:B------:R-:W-:Y:S01]  /*3be40*/  LEA R8, P2, R4.reuse, R0, 0x1 ;  /* 0x0000000004087211 */ /* 0x040fe200078408ff */
[----:B------:R-:W-:Y:S02]  /*3be50*/  STL [R1+0x1120], R15 ;  /* 0x0011200f01007387 */ /* 0x000fe40000100800 */
[----:B------:R-:W-:Y:S01]  /*3be60*/  STL [R1+0x11e8], R15 ;  /* 0x0011e80f01007387 */ /* 0x000fe20000100800 */
[----:B------:R0:W-:Y:S01]  /*3be70*/  STL [R1+0x11b8], R12 ;  /* 0x0011b80c01007387 */ /* 0x0001e20000100800 */
[----:B------:R-:W-:Y:S01]  /*3be80*/  STL [R1+0x111c], R13 ;  /* 0x00111c0d01007387 */ /* 0x000fe20000100800 */
[----:B------:R-:W-:Y:S01]  /*3be90*/  LEA.HI.X.SX32 R9, R4, R2, 0x1, P2 ;  /* 0x0000000204097211 */ /* 0x000fe200010f0eff */
[----:B------:R-:W-:Y:S01]  /*3bea0*/  STL [R1+0x11d8], R13 ;  /* 0x0011d80d01007387 */ /* 0x000fe20000100800 */
[----:B------:R-:W-:Y:S01]  /*3beb0*/  STL [R1+0x11c8], R10 ;  /* 0x0011c80a01007387 */ /* 0x000fe20000100800 */
[----:B------:R-:W-:Y:S02]  /*3bec0*/  STL [R1+0x1118], R11 ;  /* 0x0011180b01007387 */ /* 0x000fe40000100800 */
[----:B------:R-:W-:Y:S02]  /*3bed0*/  STL [R1+0x1268], R11 ;  /* 0x0012680b01007387 */ /* 0x000fe40000100800 */
[----:B------:R-:W-:Y:S01]  /*3bee0*/  STL [R1+0x1114], R9 ;  /* 0x0011140901007387 */ /* 0x000fe20000100800 */
[----:B------:R1:W-:Y:S01]  /*3bef0*/  STL.64 [R1+0x11c0], R8 ;  /* 0x0011c00801007387 */ /* 0x0003e20000100a00 */
[----:B0-----:R-:W3:Y:S02]  /*3bf00*/  LDL.LU R12, [R1+0x90] ;  /* 0x00009000010c7983 */ /* 0x001ee40000300800 */
[----:B------:R-:W4:Y:S01]  /*3bf10*/  LDL.LU.64 R16, [R1+0x3b0] ;  /* 0x0003b00001107983 */ /* 0x000f220000300a00 */
[----:B------:R-:W5:Y:S04]  /*3bf20*/  LDL.LU R19, [R1+0x80] ;  /* 0x0000800001137983 */ /* 0x000f680000300800 */
[----:B------:R-:W3:Y:S01]  /*3bf30*/  LDL.LU R18, [R1+0x70] ;  /* 0x0000700001127983 */ /* 0x000ee20000300800 */
[----:B------:R-:W3:Y:S02]  /*3bf40*/  LDL.LU.64 R20, [R1+0x3a8] ;  /* 0x0003a80001147983 */ /* 0x000ee40000300a00 */
[----:B------:R-:W3:Y:S02]  /*3bf50*/  LDL.LU R15, [R1+0x124] ;  /* 0x00012400010f7983 */ /* 0x000ee40000300800 */
[----:B------:R-:W3:Y:S01]  /*3bf60*/  LDL.LU R14, [R1+0x114] ;  /* 0x00011400010e7983 */ /* 0x000ee20000300800 */
[----:B--2---:R-:W-:-:S02]  /*3bf70*/  FSETP.NEU.AND P0, PT, R24, RZ, PT ;  /* 0x000000ff1800720b */ /* 0x004fc40003f0d000 */
[----:B------:R-:W0:Y:S02]  /*3bf80*/  S2R R24, SR_TID.X ;  /* 0x0000000000187919 */ /* 0x000e240000002100 */
[----:B0-----:R-:W-:-:S04]  /*3bf90*/  LOP3.LUT R24, R24, 0x18, RZ, 0xc0, !PT ;  /* 0x0000001818187812 */ /* 0x001fc800078ec0ff */
[----:B------:R-:W-:Y:S01]  /*3bfa0*/  LEA.HI R6, R24, R25, RZ, 0x1f ;  /* 0x0000001918067211 */ /* 0x000fe200078ff8ff */
[----:B---3--:R-:W-:Y:S01]  /*3bfb0*/  STL.64 [R1+0x13c0], R14 ;  /* 0x0013c00e01007387 */ /* 0x008fe20000100a00 */
[----:B------:R-:W2:Y:S02]  /*3bfc0*/  LDL.LU R25, [R1+0x104] ;  /* 0x0001040001197983 */ /* 0x000ea40000300800 */
[----:B------:R-:W2:Y:S02]  /*3bfd0*/  LDL.LU R24, [R1+0xf4] ;  /* 0x0000f40001187983 */ /* 0x000ea40000300800 */
[----:B------:R-:W-:Y:S01]  /*3bfe0*/  IMAD.MOV.U32 R22, RZ, RZ, R26 ;  /* 0x000000ffff167224 */ /* 0x000fe200078e001a */
[----:B------:R-:W-:Y:S01]  /*3bff0*/  MOV R23, R27 ;  /* 0x0000001b00177202 */ /* 0x000fe20000000f00 */
[----:B--2---:R-:W-:Y:S01]  /*3c000*/  STL.64 [R1+0x13b8], R24 ;  /* 0x0013b81801007387 */ /* 0x004fe20000100a00 */
[----:B------:R-:W2:Y:S02]  /*3c010*/  LDL.LU R26, [R1+0xe4] ;  /* 0x0000e400011a7983 */ /* 0x000ea40000300800 */
[----:B------:R-:W2:Y:S01]  /*3c020*/  LDL.LU R27, [R1+0xd4] ;  /* 0x0000d400011b7983 */ /* 0x000ea20000300800 */
[----:B------:R-:W-:-:S04]  /*3c030*/  LEA R5, R28, R4, 0x1 ;  /* 0x000000041c057211 */ /* 0x000fc800078e08ff */
[C---:B------:R-:W-:Y:S01]  /*3c040*/  LEA R6, P2, R5.reuse, R0, 0x1 ;  /* 0x0000000005067211 */ /* 0x040fe200078408ff */
[----:B--2---:R-:W-:Y:S01]  /*3c050*/  STL.64 [R1+0x13b0], R26 ;  /* 0x0013b01a01007387 */ /* 0x004fe20000100a00 */
[----:B-1----:R-:W2:Y:S02]  /*3c060*/  LDL.LU R8, [R1+0xc4] ;  /* 0x0000c40001087983 */ /* 0x002ea40000300800 */
[----:B------:R-:W2:Y:S01]  /*3c070*/  LDL.LU R9, [R1+0xb4] ;  /* 0x0000b40001097983 */ /* 0x000ea20000300800 */
[----:B------:R-:W-:Y:S01]  /*3c080*/  LEA.HI.X.SX32 R7, R5, R2, 0x1, P2 ;  /* 0x0000000205077211 */ /* 0x000fe200010f0eff */
[----:B------:R-:W-:-:S05]  /*3c090*/  IMAD R3, R28, 0x2, R5 ;  /* 0x000000021c037824 */ /* 0x000fca00078e0205 */
[----:B------:R-:W-:Y:S01]  /*3c0a0*/  LEA R28, R28, R3, 0x1 ;  /* 0x000000031c1c7211 */ /* 0x000fe200078e08ff */
[----:B--2---:R-:W-:Y:S01]  /*3c0b0*/  STL.64 [R1+0x13a0], R8 ;  /* 0x0013a00801007387 */ /* 0x004fe20000100a00 */
[----:B------:R0:W-:Y:S03]  /*3c0c0*/  STL.64 [R1+0x1140], R6 ;  /* 0x0011400601007387 */ /* 0x0001e60000100a00 */
[----:B0-----:R-:W2:Y:S01]  /*3c0d0*/  LDL.LU R6, [R1+0x144] ;  /* 0x0001440001067983 */ /* 0x001ea20000300800 */
[----:B------:R-:W2:Y:S01]  /*3c0e0*/  LDL.LU R7, [R1+0x134] ;  /* 0x0001340001077983 */ /* 0x000ea20000300800 */
[----:B------:R-:W-:-:S04]  /*3c0f0*/  LEA R4, P2, R28, R0, 0x1 ;  /* 0x000000001c047211 */ /* 0x000fc800078408ff */
[----:B------:R-:W-:Y:S01]  /*3c100*/  LEA.HI.X.SX32 R5, R28, R2, 0x1, P2 ;  /* 0x000000021c057211 */ /* 0x000fe200010f0eff */
[----:B------:R-:W-:Y:S01]  /*3c110*/  LEA R28, P2, R3, R0, 0x1 ;  /* 0x00000000031c7211 */ /* 0x000fe200078408ff */
[----:B------:R-:W-:-:S03]  /*3c120*/  MOV R13, R29 ;  /* 0x0000001d000d7202 */ /* 0x000fc60000000f00 */
[----:B------:R-:W-:Y:S01]  /*3c130*/  LEA.HI.X.SX32 R29, R3, R2, 0x1, P2 ;  /* 0x00000002031d7211 */ /* 0x000fe200010f0eff */
[----:B--2---:R-:W-:Y:S01]  /*3c140*/  STL.64 [R1+0x13d0], R6 ;  /* 0x0013d00601007387 */ /* 0x004fe20000100a00 */
[----:B------:R-:W-:Y:S02]  /*3c150*/  STL [R1+0x1110], R5 ;  /* 0x0011100501007387 */ /* 0x000fe40000100800 */
[----:B------:R-:W-:Y:S02]  /*3c160*/  STL.64 [R1+0x11b0], R4 ;  /* 0x0011b00401007387 */ /* 0x000fe40000100a00 */
[----:B------:R0:W-:Y:S02]  /*3c170*/  STL.64 [R1+0x1150], R28 ;  /* 0x0011501c01007387 */ /* 0x0001e40000100a00 */
[----:B0-----:R-:W2:Y:S01]  /*3c180*/  LDL.LU.64 R28, [R1+0x310] ;  /* 0x00031000011c7983 */ /* 0x001ea20000300a00 */
[----:B------:R-:W-:Y:S02]  /*3c190*/  PRMT R0, R13, 0x7632, R0 ;  /* 0x000076320d007816 */ /* 0x000fe40000000000 */
[----:B------:R-:W-:Y:S01]  /*3c1a0*/  PRMT R3, R12, 0x7632, R3 ;  /* 0x000076320c037816 */ /* 0x000fe20000000003 */
[----:B--2---:R0:W-:Y:S04]  /*3c1b0*/  STL [R1+0x135c], R28 ;  /* 0x00135c1c01007387 */ /* 0x0041e80000100800 */
[----:B0-----:R-:W2:Y:S04]  /*3c1c0*/  LDL R28, [R1+0x74] ;  /* 0x00007400011c7983 */ /* 0x001ea80000100800 */
[----:B----4-:R-:W-:Y:S01]  /*3c1d0*/  STG.E.U16 [R16.64], R0 ;  /* 0x0000000010007986 */ /* 0x010fe2000c101506 */
[----:B------:R0:W-:Y:S02]  /*3c1e0*/  STG.E.U16 [R20.64], R3 ;  /* 0x0000000314007986 */ /* 0x0001e4000c101506 */
[----:B0-----:R-:W-:Y:S01]  /*3c1f0*/  IMAD.MOV.U32 R20, RZ, RZ, R22 ;  /* 0x000000ffff147224 */ /* 0x001fe200078e0016 */
[----:B------:R-:W-:Y:S01]  /*3c200*/  MOV R21, R23 ;  /* 0x0000001700157202 */ /* 0x000fe20000000f00 */
[----:B--2---:R0:W-:Y:S04]  /*3c210*/  STL [R1+0x1368], R28 ;  /* 0x0013681c01007387 */ /* 0x0041e80000100800 */
[----:B0-----:R-:W2:Y:S01]  /*3c220*/  LDL.LU R28, [R1+0x164] ;  /* 0x00016400011c7983 */ /* 0x001ea20000300800 */
[----:B------:R0:W-:Y:S03]  /*3c230*/  STL [R1+0x1358], R29 ;  /* 0x0013581d01007387 */ /* 0x0001e60000100800 */
[----:B0-----:R-:W3:Y:S01]  /*3c240*/  LDL.LU R29, [R1+0x154] ;  /* 0x00015400011d7983 */ /* 0x001ee20000300800 */
[----:B------:R-:W4:Y:S02]  /*3c250*/  LDL.LU.64 R22, [R1+0x398] ;  /* 0x0003980001167983 */ /* 0x000f240000300a00 */
[----:B------:R-:W2:Y:S02]  /*3c260*/  LDL.LU.64 R6, [R1+0x388] ;  /* 0x0003880001067983 */ /* 0x000ea40000300a00 */
[----:B--2---:R0:W-:Y:S04]  /*3c270*/  STL.64 [R1+0x13d8], R6 ;  /* 0x0013d80601007387 */ /* 0x0041e80000100a00 */
[----:B0-----:R-:W2:Y:S01]  /*3c280*/  LDL.LU.64 R6, [R1+0x390] ;  /* 0x0003900001067983 */ /* 0x001ea20000300a00 */
[----:B------:R-:W2:Y:S01]  /*3c290*/  LDL.LU.64 R14, [R1+0x378] ;  /* 0x00037800010e7983 */ /* 0x000ea20000300a00 */
[----:B-----5:R-:W-:-:S02]  /*3c2a0*/  PRMT R2, R19, 0x7632, R2 ;  /* 0x0000763213027816 */ /* 0x020fc40000000002 */
[----:B------:R-:W-:Y:S01]  /*3c2b0*/  PRMT R0, R18, 0x7632, R0 ;  /* 0x0000763212007816 */ /* 0x000fe20000000000 */
[----:B--2---:R0:W-:Y:S04]  /*3c2c0*/  STL.64 [R1+0x13c8], R14 ;  /* 0x0013c80e01007387 */ /* 0x0041e80000100a00 */
[----:B0-----:R-:W2:Y:S01]  /*3c2d0*/  LDL.LU.64 R14, [R1+0x380] ;  /* 0x00038000010e7983 */ /* 0x001ea20000300a00 */
[----:B------:R-:W5:Y:S02]  /*3c2e0*/  LDL.LU.64 R24, [R1+0x370] ;  /* 0x0003700001187983 */ /* 0x000f640000300a00 */
[----:B------:R-:W2:Y:S02]  /*3c2f0*/  LDL.LU.64 R16, [R1+0x368] ;  /* 0x0003680001107983 */ /* 0x000ea40000300a00 */
[----:B------:R-:W2:Y:S01]  /*3c300*/  LDL.LU.64 R18, [R1+0x360] ;  /* 0x0003600001127983 */ /* 0x000ea20000300a00 */
[----:B------:R-:W2:Y:S01]  /*3c310*/  LDL.LU.64 R26, [R1+0x358] ;  /* 0x00035800011a7983 */ /* 0x000ea20000300a00 */
[----:B------:R-:W2:Y:S03]  /*3c320*/  LDL.LU.64 R8, [R1+0x348] ;  /* 0x0003480001087983 */ /* 0x000ea60000300a00 */
[----:B--2---:R0:W-:Y:S04]  /*3c330*/  STL.64 [R1+0x13a8], R8 ;  /* 0x0013a80801007387 */ /* 0x0041e80000100a00 */
[----:B0-----:R-:W2:Y:S01]  /*3c340*/  LDL.LU.64 R8, [R1+0x350] ;  /* 0x0003500001087983 */ /* 0x001ea20000300a00 */
[----:B------:R-:W2:Y:S03]  /*3c350*/  LDL.LU.64 R4, [R1+0x308] ;  /* 0x0003080001047983 */ /* 0x000ea60000300a00 */
[----:B--2---:R0:W-:Y:S04]  /*3c360*/  STL.64 [R1+0x1360], R4 ;  /* 0x0013600401007387 */ /* 0x0041e80000100a00 */
[----:B0-----:R-:W2:Y:S04]  /*3c370*/  LDL.LU.64 R4, [R1+0x318] ;  /* 0x0003180001047983 */ /* 0x001ea80000300a00 */
[----:B--2---:R0:W-:Y:S04]  /*3c380*/  STL [R1+0x1378], R4 ;  /* 0x0013780401007387 */ /* 0x0041e80000100800 */
[----:B0-----:R-:W2:Y:S01]  /*3c390*/  LDL R4, [R1+0x94] ;  /* 0x0000940001047983 */ /* 0x001ea20000100800 */
[----:B------:R0:W-:Y:S03]  /*3c3a0*/  STL [R1+0x136c], R5 ;  /* 0x00136c0501007387 */ /* 0x0001e60000100800 */
[----:B0-----:R-:W2:Y:S04]  /*3c3b0*/  LDL R5, [R1+0x84] ;  /* 0x0000840001057983 */ /* 0x001ea80000100800 */
[----:B--2---:R0:W-:Y:S04]  /*3c3c0*/  STL.64 [R1+0x1388], R4 ;  /* 0x0013880401007387 */ /* 0x0041e80000100a00 */
[----:B0-----:R-:W2:Y:S04]  /*3c3d0*/  LDL.LU.64 R4, [R1+0x330] ;  /* 0x0003300001047983 */ /* 0x001ea80000300a00 */
[----:B--2---:R0:W-:Y:S04]  /*3c3e0*/  STL.64 [R1+0x1390], R4 ;  /* 0x0013900401007387 */ /* 0x0041e80000100a00 */
[----:B0-----:R-:W2:Y:S04]  /*3c3f0*/  LDL.LU.64 R4, [R1+0x338] ;  /* 0x0003380001047983 */ /* 0x001ea80000300a00 */
[----:B--2---:R0:W-:Y:S04]  /*3c400*/  STL.64 [R1+0x1398], R4 ;  /* 0x0013980401007387 */ /* 0x0041e80000100a00 */
[----:B0-----:R-:W2:Y:S01]  /*3c410*/  LDL.LU.64 R4, [R1+0x340] ;  /* 0x0003400001047983 */ /* 0x001ea20000300a00 */
[----:B------:R-:W2:Y:S03]  /*3c420*/  LDL.LU.64 R10, [R1+0x300] ;  /* 0x00030000010a7983 */ /* 0x000ea60000300a00 */
[----:B--2---:R0:W-:Y:S04]  /*3c430*/  STL.64 [R1+0x1370], R10 ;  /* 0x0013700a01007387 */ /* 0x0041e80000100a00 */
[----:B0-----:R-:W2:Y:S04]  /*3c440*/  LDL.LU.64 R10, [R1+0x320] ;  /* 0x00032000010a7983 */ /* 0x001ea80000300a00 */
[----:B------:R-:W-:Y:S01]  /*3c450*/  STG.E.U16 [R20.64], R2 ;  /* 0x0000000214007986 */ /* 0x000fe2000c101506 */
[----:B----4-:R-:W-:Y:S02]  /*3c460*/  STG.E.U16 [R22.64], R0 ;  /* 0x0000000016007986 */ /* 0x010fe4000c101506 */
[----:B------:R-:W-:Y:S01]  /*3c470*/  STG.E.U16 [R6.64], R28 ;  /* 0x0000001c06007986 */ /* 0x000fe2000c101506 */
[----:B--2---:R0:W-:Y:S04]  /*3c480*/  STL.64 [R1+0x1380], R10 ;  /* 0x0013800a01007387 */ /* 0x0041e80000100a00 */
[----:B0-----:R-:W2:Y:S01]  /*3c490*/  LDL.LU.64 R10, [R1+0x328] ;  /* 0x00032800010a7983 */ /* 0x001ea20000300a00 */
[----:B------:R-:W4:Y:S02]  /*3c4a0*/  LDL.LU.64 R12, [R1+0x2f8] ;  /* 0x0002f800010c7983 */ /* 0x000f240000300a00 */
[----:B------:R0:W-:Y:S02]  /*3c4b0*/  STL [R1+0x1354], R3 ;  /* 0x0013540301007387 */ /* 0x0001e40000100800 */
[----:B0-----:R-:W2:Y:S01]  /*3c4c0*/  LDL.LU R3, [R1+0xa4] ;  /* 0x0000a40001037983 */ /* 0x001ea20000300800 */
[----:B------:R-:W2:Y:S02]  /*3c4d0*/  LDL.LU.64 R20, [R1+0x2f0] ;  /* 0x0002f00001147983 */ /* 0x000ea40000300a00 */
[----:B------:R-:W2:Y:S02]  /*3c4e0*/  LDL.LU.64 R22, [R1+0x2e8] ;  /* 0x0002e80001167983 */ /* 0x000ea40000300a00 */
[----:B------:R-:W3:Y:S02]  /*3c4f0*/  LDL.LU.64 R6, [R1+0x13d8] ;  /* 0x0013d80001067983 */ /* 0x000ee40000300a00 */
[----:B---3--:R0:W-:Y:S04]  /*3c500*/  STG.E.U16 [R6.64], R29 ;  /* 0x0000001d06007986 */ /* 0x0081e8000c101506 */
[----:B0-----:R-:W3:Y:S04]  /*3c510*/  LDL.LU.64 R6, [R1+0x13d0] ;  /* 0x0013d00001067983 */ /* 0x001ee80000300a00 */
[----:B---3--:R0:W-:Y:S04]  /*3c520*/  STG.E.U16 [R14.64], R6 ;  /* 0x000000060e007986 */ /* 0x0081e8000c101506 */
[----:B0-----:R-:W3:Y:S04]  /*3c530*/  LDL.LU.64 R14, [R1+0x13c8] ;  /* 0x0013c800010e7983 */ /* 0x001ee80000300a00 */
[----:B---3--:R0:W-:Y:S04]  /*3c540*/  STG.E.U16 [R14.64], R7 ;  /* 0x000000070e007986 */ /* 0x0081e8000c101506 */
[----:B0-----:R-:W5:Y:S04]  /*3c550*/  LDL.LU.64 R14, [R1+0x13c0] ;  /* 0x0013c000010e7983 */ /* 0x001f680000300a00 */
[----:B-----5:R0:W-:Y:S04]  /*3c560*/  STG.E.U16 [R24.64], R15 ;  /* 0x0000000f18007986 */ /* 0x0201e8000c101506 */
[----:B0-----:R-:W3:Y:S01]  /*3c570*/  LDL.LU.64 R24, [R1+0x13b8] ;  /* 0x0013b80001187983 */ /* 0x001ee20000300a00 */
[----:B------:R0:W-:Y:S03]  /*3c580*/  STG.E.U16 [R16.64], R14 ;  /* 0x0000000e10007986 */ /* 0x0001e6000c101506 */
[----:B0-----:R-:W5:Y:S04]  /*3c590*/  LDL.LU.64 R16, [R1+0x2e0] ;  /* 0x0002e00001107983 */ /* 0x001f680000300a00 */
[----:B---3--:R0:W-:Y:S01]  /*3c5a0*/  STG.E.U16 [R18.64], R25 ;  /* 0x0000001912007986 */ /* 0x0081e2000c101506 */
[----:B------:R1:W-:Y:S03]  /*3c5b0*/  STG.E.U16 [R26.64], R24 ;  /* 0x000000181a007986 */ /* 0x0003e6000c101506 */
[----:B0-----:R-:W3:Y:S01]  /*3c5c0*/  LDL.LU.64 R18, [R1+0x2d8] ;  /* 0x0002d80001127983 */ /* 0x001ee20000300a00 */
[----:B-1----:R-:W2:Y:S03]  /*3c5d0*/  LDL.LU.64 R26, [R1+0x13b0] ;  /* 0x0013b000011a7983 */ /* 0x002ea60000300a00 */
[----:B--2---:R0:W-:Y:S04]  /*3c5e0*/  STG.E.U16 [R8.64], R26 ;  /* 0x0000001a08007986 */ /* 0x0041e8000c101506 */
[----:B0-----:R-:W2:Y:S04]  /*3c5f0*/  LDL.LU.64 R8, [R1+0x13a8] ;  /* 0x0013a80001087983 */ /* 0x001ea80000300a00 */
        /* <DEDUP_REMOVED lines=9> */
[----:B0-----:R-:W2:Y:S01]  /*3c690*/  LDL.LU.64 R10, [R1+0x1380] ;  /* 0x00138000010a7983 */ /* 0x001ea20000300a00 */
[----:B------:R-:W3:Y:S01]  /*3c6a0*/  LDL.LU R4, [R1+0x1378] ;  /* 0x0013780001047983 */ /* 0x000ee20000300800 */
[----:B------:R-:W-:-:S02]  /*3c6b0*/  PRMT R0, R28, 0x7632, R0 ;  /* 0x000076321c007816 */ /* 0x000fc40000000000 */
[----:B--2---:R0:W-:Y:S04]  /*3c6c0*/  STG.E.U16 [R10.64], R5 ;  /* 0x000000050a007986 */ /* 0x0041e8000c101506 */
[----:B0-----:R-:W2:Y:S01]  /*3c6d0*/  LDL.LU.64 R10, [R1+0x1370] ;  /* 0x00137000010a7983 */ /* 0x001ea20000300a00 */
[----:B------:R-:W3:Y:S02]  /*3c6e0*/  LDL.LU R5, [R1+0x136c] ;  /* 0x00136c0001057983 */ /* 0x000ee40000300800 */
[----:B------:R-:W3:Y:S01]  /*3c6f0*/  LDL.LU R28, [R1+0x1368] ;  /* 0x00136800011c7983 */ /* 0x000ee20000300800 */
[----:B------:R-:W-:Y:S01]  /*3c700*/  PRMT R2, R29, 0x7632, R2 ;  /* 0x000076321d027816 */ /* 0x000fe20000000002 */
[----:B---3--:R0:W-:Y:S04]  /*3c710*/  STG.E.U16 [R4.64], R28 ;  /* 0x0000001c04007986 */ /* 0x0081e8000c101506 */
[----:B0-----:R-:W3:Y:S01]  /*3c720*/  LDL.LU.64 R4, [R1+0x1360] ;  /* 0x0013600001047983 */ /* 0x001ee20000300a00 */
[----:B------:R-:W2:Y:S02]  /*3c730*/  LDL.LU R28, [R1+0x135c] ;  /* 0x00135c00011c7983 */ /* 0x000ea40000300800 */
[----:B------:R-:W2:Y:S02]  /*3c740*/  LDL.LU R29, [R1+0x1358] ;  /* 0x00135800011d7983 */ /* 0x000ea40000300800 */
[----:B--2---:R0:W-:Y:S01]  /*3c750*/  STG.E.U16 [R28.64], R0 ;  /* 0x000000001c007986 */ /* 0x0041e2000c101506 */
[----:B---3--:R1:W-:Y:S01]  /*3c760*/  STG.E.U16 [R4.64], R2 ;  /* 0x0000000204007986 */ /* 0x0083e2000c101506 */
[----:B0-----:R-:W-:-:S02]  /*3c770*/  PRMT R0, R6, 0x7632, R0 ;  /* 0x0000763206007816 */ /* 0x001fc40000000000 */
[----:B-1----:R-:W-:-:S03]  /*3c780*/  PRMT R2, R7, 0x7632, R2 ;  /* 0x0000763207027816 */ /* 0x002fc60000000002 */
[----:B------:R0:W-:Y:S02]  /*3c790*/  STG.E.U16 [R10.64], R0 ;  /* 0x000000000a007986 */ /* 0x0001e4000c101506 */
[----:B----4-:R1:W-:Y:S01]  /*3c7a0*/  STG.E.U16 [R12.64], R2 ;  /* 0x000000020c007986 */ /* 0x0103e2000c101506 */
[----:B0-----:R-:W-:Y:S02]  /*3c7b0*/  PRMT R0, R15, 0x7632, R0 ;  /* 0x000076320f007816 */ /* 0x001fe40000000000 */
[----:B-1----:R-:W-:-:S03]  /*3c7c0*/  PRMT R2, R14, 0x7632, R2 ;  /* 0x000076320e027816 */ /* 0x002fc60000000002 */
[----:B------:R0:W-:Y:S02]  /*3c7d0*/  STG.E.U16 [R20.64], R0 ;  /* 0x0000000014007986 */ /* 0x0001e4000c101506 */
[----:B------:R1:W-:Y:S02]  /*3c7e0*/  STG.E.U16 [R22.64], R2 ;  /* 0x0000000216007986 */ /* 0x0003e4000c101506 */
[----:B0-----:R-:W2:Y:S01]  /*3c7f0*/  LDL.LU R20, [R1+0x168] ;  /* 0x0001680001147983 */ /* 0x001ea20000300800 */
[----:B------:R-:W-:Y:S01]  /*3c800*/  PRMT R0, R25, 0x7632, R0 ;  /* 0x0000763219007816 */ /* 0x000fe20000000000 */
[----:B-1----:R-:W3:Y:S02]  /*3c810*/  LDL.LU R23, [R1+0x158] ;  /* 0x0001580001177983 */ /* 0x002ee40000300800 */
[----:B------:R-:W4:Y:S01]  /*3c820*/  LDL.LU R25, [R1+0x148] ;  /* 0x0001480001197983 */ /* 0x000f220000300800 */
[----:B------:R-:W3:Y:S04]  /*3c830*/  LDL.LU R22, [R1+0x138] ;  /* 0x0001380001167983 */ /* 0x000ee80000300800 */
[----:B---3--:R-:W-:Y:S01]  /*3c840*/  STL.64 [R1+0x1320], R22 ;  /* 0x0013201601007387 */ /* 0x008fe20000100a00 */
[----:B------:R-:W3:Y:S01]  /*3c850*/  LDL.LU R11, [R1+0xd8] ;  /* 0x0000d800010b7983 */ /* 0x000ee20000300800 */
[----:B------:R-:W-:-:S02]  /*3c860*/  PRMT R2, R24, 0x7632, R2 ;  /* 0x0000763218027816 */ /* 0x000fc40000000002 */
[----:B---3--:R-:W-:Y:S01]  /*3c870*/  STL [R1+0x12d8], R11 ;  /* 0x0012d80b01007387 */ /* 0x008fe20000100800 */
[----:B------:R-:W3:Y:S03]  /*3c880*/  LDL.LU R24, [R1+0xc8] ;  /* 0x0000c80001187983 */ /* 0x000ee60000300800 */
[----:B-----5:R0:W-:Y:S02]  /*3c890*/  STG.E.U16 [R16.64], R0 ;  /* 0x0000000010007986 */ /* 0x0201e4000c101506 */
[----:B0-----:R-:W-:Y:S02]  /*3c8a0*/  PRMT R0, R26, 0x7632, R0 ;  /* 0x000076321a007816 */ /* 0x001fe40000000000 */
[----:B---3--:R-:W-:Y:S01]  /*3c8b0*/  STL [R1+0x12e8], R24 ;  /* 0x0012e81801007387 */ /* 0x008fe20000100800 */
[----:B------:R-:W3:Y:S03]  /*3c8c0*/  LDL.LU R26, [R1+0xb8] ;  /* 0x0000b800011a7983 */ /* 0x000ee60000300800 */
[----:B---3--:R-:W-:Y:S01]  /*3c8d0*/  STL [R1+0x12f8], R26 ;  /* 0x0012f81a01007387 */ /* 0x008fe20000100800 */
[----:B------:R-:W3:Y:S02]  /*3c8e0*/  LDL.LU R6, [R1+0xa8] ;  /* 0x0000a80001067983 */ /* 0x000ee40000300800 */
[----:B------:R-:W3:Y:S02]  /*3c8f0*/  LDL.LU R7, [R1+0x98] ;  /* 0x0000980001077983 */ /* 0x000ee40000300800 */
[----:B---3--:R-:W-:Y:S01]  /*3c900*/  STL.64 [R1+0x12d0], R6 ;  /* 0x0012d00601007387 */ /* 0x008fe20000100a00 */
[----:B------:R-:W3:Y:S02]  /*3c910*/  LDL.LU R10, [R1+0x88] ;  /* 0x00008800010a7983 */ /* 0x000ee40000300800 */
[----:B------:R-:W2:Y:S01]  /*3c920*/  LDL.LU R21, [R1+0x78] ;  /* 0x0000780001157983 */ /* 0x000ea20000300800 */
[----:B------:R0:W-:Y:S04]  /*3c930*/  STG.E.U16 [R18.64], R2 ;  /* 0x0000000212007986 */ /* 0x0001e8000c101506 */
[----:B--2---:R1:W-:Y:S01]  /*3c940*/  STL.64 [R1+0x1328], R20 ;  /* 0x0013281401007387 */ /* 0x0043e20000100a00 */
[----:B------:R-:W2:Y:S02]  /*3c950*/  LDL.LU.64 R14, [R1+0x2d0] ;  /* 0x0002d000010e7983 */ /* 0x000ea40000300a00 */
[----:B------:R-:W5:Y:S02]  /*3c960*/  LDL.LU.64 R16, [R1+0x2c8] ;  /* 0x0002c80001107983 */ /* 0x000f640000300a00 */
[----:B0-----:R-:W2:Y:S01]  /*3c970*/  LDL.LU.64 R18, [R1+0x2c0] ;  /* 0x0002c00001127983 */ /* 0x001ea20000300a00 */
[----:B------:R-:W2:Y:S04]  /*3c980*/  LDL.LU.64 R12, [R1+0x2b8] ;  /* 0x0002b800010c7983 */ /* 0x000ea80000300a00 */
[----:B-1----:R-:W2:Y:S04]  /*3c990*/  LDL.LU.64 R20, [R1+0x298] ;  /* 0x0002980001147983 */ /* 0x002ea80000300a00 */
[----:B--2---:R0:W-:Y:S04]  /*3c9a0*/  STL.64 [R1+0x1330], R20 ;  /* 0x0013301401007387 */ /* 0x0041e80000100a00 */
[----:B0-----:R-:W2:Y:S04]  /*3c9b0*/  LDL.LU.64 R20, [R1+0x2a0] ;  /* 0x0002a00001147983 */ /* 0x001ea80000300a00 */
[----:B--2---:R0:W-:Y:S04]  /*3c9c0*/  STL.64 [R1+0x1338], R20 ;  /* 0x0013381401007387 */ /* 0x0041e80000100a00 */
[----:B0-----:R-:W2:Y:S04]  /*3c9d0*/  LDL.LU.64 R20, [R1+0x2a8] ;  /* 0x0002a80001147983 */ /* 0x001ea80000300a00 */
[----:B--2---:R0:W-:Y:S04]  /*3c9e0*/  STL [R1+0x1344], R20 ;  /* 0x0013441401007387 */ /* 0x0041e80000100800 */
[----:B0-----:R-:W2:Y:S01]  /*3c9f0*/  LDL.LU R20, [R1+0x84] ;  /* 0x0000840001147983 */ /* 0x001ea20000300800 */
[----:B------:R0:W-:Y:S03]  /*3ca00*/  STL [R1+0x1340], R21 ;  /* 0x0013401501007387 */ /* 0x0001e60000100800 */
[----:B0-----:R-:W2:Y:S04]  /*3ca10*/  LDL.LU R21, [R1+0x74] ;  /* 0x0000740001157983 */ /* 0x001ea80000300800 */
[----:B--2---:R0:W-:Y:S04]  /*3ca20*/  STL.64 [R1+0x1348], R20 ;  /* 0x0013481401007387 */ /* 0x0041e80000100a00 */
[----:B0-----:R-:W2:Y:S04]  /*3ca30*/  LDL.LU.64 R20, [R1+0x2b0] ;  /* 0x0002b00001147983 */ /* 0x001ea80000300a00 */
[----:B--2---:R0:W-:Y:S04]  /*3ca40*/  STL [R1+0x1350], R21 ;  /* 0x0013501501007387 */ /* 0x0041e80000100800 */
[----:B0-----:R-:W2:Y:S01]  /*3ca50*/  LDL.LU R21, [R1+0x94] ;  /* 0x0000940001157983 */ /* 0x001ea20000300800 */
[----:B------:R-:W2:Y:S02]  /*3ca60*/  LDL.LU.64 R22, [R1+0x290] ;  /* 0x0002900001167983 */ /* 0x000ea40000300a00 */
[----:B------:R-:W4:Y:S02]  /*3ca70*/  LDL R24, [R1+0x118] ;  /* 0x0001180001187983 */ /* 0x000f240000100800 */
[----:B------:R-:W2:Y:S01]  /*3ca80*/  LDL R26, [R1+0x128] ;  /* 0x00012800011a7983 */ /* 0x000ea20000100800 */
[----:B----4-:R0:W-:Y:S04]  /*3ca90*/  STL.64 [R1+0x1318], R24 ;  /* 0x0013181801007387 */ /* 0x0101e80000100a00 */
[----:B0-----:R-:W4:Y:S01]  /*3caa0*/  LDL.LU.64 R24, [R1+0x288] ;  /* 0x0002880001187983 */ /* 0x001f220000300a00 */
[----:B------:R-:W3:Y:S03]  /*3cab0*/  LDL R11, [R1+0x108] ;  /* 0x00010800010b7983 */ /* 0x000ee60000100800 */
[----:B---3--:R0:W-:Y:S04]  /*3cac0*/  STL.64 [R1+0x12f0], R10 ;  /* 0x0012f00a01007387 */ /* 0x0081e80000100a00 */
[----:B0-----:R-:W3:Y:S04]  /*3cad0*/  LDL.LU.64 R10, [R1+0x268] ;  /* 0x00026800010a7983 */ /* 0x001ee80000300a00 */
[----:B---3--:R0:W-:Y:S04]  /*3cae0*/  STL.64 [R1+0x1300], R10 ;  /* 0x0013000a01007387 */ /* 0x0081e80000100a00 */
[----:B0-----:R-:W3:Y:S04]  /*3caf0*/  LDL.LU.64 R10, [R1+0x270] ;  /* 0x00027000010a7983 */ /* 0x001ee80000300a00 */
[----:B---3--:R0:W-:Y:S04]  /*3cb00*/  STL.64 [R1+0x1308], R10 ;  /* 0x0013080a01007387 */ /* 0x0081e80000100a00 */
[----:B0-----:R-:W3:Y:S04]  /*3cb10*/  LDL.LU.64 R10, [R1+0x278] ;  /* 0x00027800010a7983 */ /* 0x001ee80000300a00 */
[----:B---3--:R0:W-:Y:S04]  /*3cb20*/  STL.64 [R1+0x1310], R10 ;  /* 0x0013100a01007387 */ /* 0x0081e80000100a00 */
[----:B0-----:R-:W3:Y:S01]  /*3cb30*/  LDL.LU.64 R10, [R1+0x280] ;  /* 0x00028000010a7983 */ /* 0x001ee20000300a00 */
[----:B------:R-:W2:Y:S01]  /*3cb40*/  LDL.LU.64 R6, [R1+0x258] ;  /* 0x0002580001067983 */ /* 0x000ea20000300a00 */
[----:B------:R-:W-:-:S02]  /*3cb50*/  PRMT R2, R27, 0x7632, R2 ;  /* 0x000076321b027816 */ /* 0x000fc40000000002 */
[----:B------:R0:W-:Y:S04]  /*3cb60*/  STG.E.U16 [R14.64], R0 ;  /* 0x000000000e007986 */ /* 0x0001e8000c101506 */
[----:B-----5:R1:W-:Y:S01]  /*3cb70*/  STG.E.U16 [R16.64], R2 ;  /* 0x0000000210007986 */ /* 0x0203e2000c101506 */
[----:B0-----:R-:W-:Y:S02]  /*3cb80*/  PRMT R0, R8, 0x7632, R0 ;  /* 0x0000763208007816 */ /* 0x001fe40000000000 */
[----:B-1----:R-:W-:-:S03]  /*3cb90*/  PRMT R2, R9, 0x7632, R2 ;  /* 0x0000763209027816 */ /* 0x002fc60000000002 */
[----:B------:R0:W-:Y:S02]  /*3cba0*/  STG.E.U16 [R18.64], R0 ;  /* 0x0000000012007986 */ /* 0x0001e4000c101506 */
[----:B0-----:R-:W-:Y:S02]  /*3cbb0*/  PRMT R0, R3, 0x7632, R0 ;  /* 0x0000763203007816 */ /* 0x001fe40000000000 */
[----:B--2---:R0:W-:Y:S04]  /*3cbc0*/  STL.64 [R1+0x12e0], R6 ;  /* 0x0012e00601007387 */ /* 0x0041e80000100a00 */
[----:B0-----:R-:W2:Y:S01]  /*3cbd0*/  LDL.LU.64 R6, [R1+0x260] ;  /* 0x0002600001067983 */ /* 0x001ea20000300a00 */
[----:B------:R-:W5:Y:S02]  /*3cbe0*/  LDL R27, [R1+0xf8] ;  /* 0x0000f800011b7983 */ /* 0x000f640000100800 */
[----:B------:R-:W2:Y:S02]  /*3cbf0*/  LDL.LU.64 R28, [R1+0x250] ;  /* 0x00025000011c7983 */ /* 0x000ea40000300a00 */
[----:B------:R-:W2:Y:S01]  /*3cc00*/  LDL.LU.64 R4, [R1+0x248] ;  /* 0x0002480001047983 */ /* 0x000ea20000300a00 */
[----:B------:R-:W2:Y:S01]  /*3cc10*/  LDL.LU.64 R14, [R1+0x240] ;  /* 0x00024000010e7983 */ /* 0x000ea20000300a00 */
[----:B------:R-:W2:Y:S02]  /*3cc20*/  LDL.LU.64 R16, [R1+0x238] ;  /* 0x0002380001107983 */ /* 0x000ea40000300a00 */
[----:B------:R-:W2:Y:S02]  /*3cc30*/  LDL.LU.64 R8, [R1+0x230] ;  /* 0x0002300001087983 */ /* 0x000ea40000300a00 */
[----:B------:R-:W2:Y:S01]  /*3cc40*/  LDL.LU.64 R18, [R1+0x228] ;  /* 0x0002280001127983 */ /* 0x000ea20000300a00 */
[----:B------:R-:W2:Y:S04]  /*3cc50*/  LDL.LU R3, [R1+0x1354] ;  /* 0x0013540001037983 */ /* 0x000ea80000300800 */
[----:B------:R0:W-:Y:S04]  /*3cc60*/  STG.E.U16 [R12.64], R2 ;  /* 0x000000020c007986 */ /* 0x0001e8000c101506 */
[----:B0-----:R-:W3:Y:S01]  /*3cc70*/  LDL.LU.64 R12, [R1+0x220] ;  /* 0x00022000010c7983 */ /* 0x001ee20000300a00 */
[----:B--2---:R-:W-:-:S03]  /*3cc80*/  PRMT R3, R21, 0x7632, R3 ;  /* 0x0000763215037816 */ /* 0x004fc60000000003 */
[----:B------:R-:W2:Y:S04]  /*3cc90*/  LDL.LU R21, [R1+0x1350] ;  /* 0x0013500001157983 */ /* 0x000ea80000300800 */
[----:B--2---:R0:W-:Y:S04]  /*3cca0*/  STG.E.U16 [R20.64], R0 ;  /* 0x0000000014007986 */ /* 0x0041e8000c101506 */
[----:B0-----:R-:W2:Y:S02]  /*3ccb0*/  LDL.LU.64 R20, [R1+0x1348] ;  /* 0x0013480001147983 */ /* 0x001ea40000300a00 */
[----:B--2---:R-:W-:-:S02]  /*3ccc0*/  PRMT R2, R20, 0x7632, R2 ;  /* 0x0000763214027816 */ /* 0x004fc40000000002 */
[----:B------:R-:W-:Y:S01]  /*3ccd0*/  PRMT R0, R21, 0x7632, R0 ;  /* 0x0000763215007816 */ /* 0x000fe20000000000 */
[----:B------:R-:W2:Y:S01]  /*3cce0*/  LDL.LU R20, [R1+0x1344] ;  /* 0x0013440001147983 */ /* 0x000ea20000300800 */
[----:B------:R-:W2:Y:S03]  /*3ccf0*/  LDL.LU R21, [R1+0x1340] ;  /* 0x0013400001157983 */ /* 0x000ea60000300800 */
[----:B--2---:R0:W-:Y:S04]  /*3cd00*/  STG.E.U16 [R20.64], R3 ;  /* 0x0000000314007986 */ /* 0x0041e8000c101506 */
[----:B0-----:R-:W2:Y:S01]  /*3cd10*/  LDL.LU.64 R20, [R1+0x1338] ;  /* 0x0013380001147983 */ /* 0x001ea20000300a00 */
[----:B------:R0:W-:Y:S03]  /*3cd20*/  STL [R1+0x1278], R3 ;  /* 0x0012780301007387 */ /* 0x0001e60000100800 */
[----:B0-----:R-:W3:Y:S04]  /*3cd30*/  LDL.LU R3, [R1+0xe8] ;  /* 0x0000e80001037983 */ /* 0x001ee80000300800 */
[----:B--2---:R0:W-:Y:S04]  /*3cd40*/  STG.E.U16 [R20.64], R2 ;  /* 0x0000000214007986 */ /* 0x0041e8000c101506 */
[----:B0-----:R-:W2:Y:S04]  /*3cd50*/  LDL.LU.64 R20, [R1+0x1330] ;  /* 0x0013300001147983 */ /* 0x001ea80000300a00 */
[----:B--2---:R0:W-:Y:S04]  /*3cd60*/  STG.E.U16 [R20.64], R0 ;  /* 0x0000000014007986 */ /* 0x0041e8000c101506 */
[----:B0-----:R-:W2:Y:S04]  /*3cd70*/  LDL.LU.64 R20, [R1+0x1328] ;  /* 0x0013280001147983 */ /* 0x001ea80000300a00 */
[----:B--2---:R0:W-:Y:S04]  /*3cd80*/  STG.E.U16 [R22.64], R20 ;  /* 0x0000001416007986 */ /* 0x0041e8000c101506 */
[----:B0-----:R-:W4:Y:S04]  /*3cd90*/  LDL.LU.64 R22, [R1+0x1320] ;  /* 0x0013200001167983 */ /* 0x001f280000300a00 */
[----:B----4-:R0:W-:Y:S04]  /*3cda0*/  STG.E.U16 [R24.64], R23 ;  /* 0x0000001718007986 */ /* 0x0101e8000c101506 */
[----:B0-----:R-:W3:Y:S04]  /*3cdb0*/  LDL.LU.64 R24, [R1+0x1318] ;  /* 0x0013180001187983 */ /* 0x001ee80000300a00 */
[----:B---3--:R0:W-:Y:S04]  /*3cdc0*/  STG.E.U16 [R10.64], R25 ;  /* 0x000000190a007986 */ /* 0x0081e8000c101506 */
[----:B0-----:R-:W2:Y:S04]  /*3cdd0*/  LDL.LU.64 R10, [R1+0x1310] ;  /* 0x00131000010a7983 */ /* 0x001ea80000300a00 */
[----:B--2---:R0:W-:Y:S04]  /*3cde0*/  STG.E.U16 [R10.64], R22 ;  /* 0x000000160a007986 */ /* 0x0041e8000c101506 */
[----:B0-----:R-:W2:Y:S04]  /*3cdf0*/  LDL.LU.64 R10, [R1+0x1308] ;  /* 0x00130800010a7983 */ /* 0x001ea80000300a00 */
[----:B--2---:R0:W-:Y:S04]  /*3ce00*/  STG.E.U16 [R10.64], R26 ;  /* 0x0000001a0a007986 */ /* 0x0041e8000c101506 */
[----:B0-----:R-:W2:Y:S01]  /*3ce10*/  LDL.LU.64 R10, [R1+0x1300] ;  /* 0x00130000010a7983 */ /* 0x001ea20000300a00 */
[----:B------:R-:W3:Y:S03]  /*3ce20*/  LDL.LU R26, [R1+0x12f8] ;  /* 0x0012f800011a7983 */ /* 0x000ee60000300800 */
[----:B--2---:R0:W-:Y:S04]  /*3ce30*/  STG.E.U16 [R10.64], R24 ;  /* 0x000000180a007986 */ /* 0x0041e8000c101506 */
[----:B0-----:R-:W2:Y:S01]  /*3ce40*/  LDL.LU.64 R10, [R1+0x12f0] ;  /* 0x0012f000010a7983 */ /* 0x001ea20000300a00 */
[----:B------:R-:W4:Y:S03]  /*3ce50*/  LDL.LU R24, [R1+0x12e8] ;  /* 0x0012e80001187983 */ /* 0x000f260000300800 */
[----:B--2---:R0:W-:Y:S04]  /*3ce60*/  STG.E.U16 [R6.64], R11 ;  /* 0x0000000b06007986 */ /* 0x0041e8000c101506 */
[----:B0-----:R-:W5:Y:S01]  /*3ce70*/  LDL.LU.64 R6, [R1+0x12e0] ;  /* 0x0012e00001067983 */ /* 0x001f620000300a00 */
[----:B------:R-:W2:Y:S03]  /*3ce80*/  LDL.LU R11, [R1+0x12d8] ;  /* 0x0012d800010b7983 */ /* 0x000ea60000300800 */
[----:B-----5:R0:W-:Y:S04]  /*3ce90*/  STG.E.U16 [R6.64], R27 ;  /* 0x0000001b06007986 */ /* 0x0201e8000c101506 */
[----:B0-----:R-:W5:Y:S01]  /*3cea0*/  LDL.LU.64 R6, [R1+0x12d0] ;  /* 0x0012d00001067983 */ /* 0x001f620000300a00 */
[----:B------:R-:W5:Y:S02]  /*3ceb0*/  LDL.LU R27, [R1+0x12c8] ;  /* 0x0012c800011b7983 */ /* 0x000f640000300800 */
[----:B------:R-:W-:Y:S02]  /*3cec0*/  STG.E.U16 [R28.64], R3 ;  /* 0x000000031c007986 */ /* 0x000fe4000c101506 */
[----:B--2---:R-:W-:Y:S01]  /*3ced0*/  STG.E.U16 [R4.64], R11 ;  /* 0x0000000b04007986 */ /* 0x004fe2000c101506 */
[----:B------:R-:W-:Y:S04]  /*3cee0*/  STL [R1+0x1288], R3 ;  /* 0x0012880301007387 */ /* 0x000fe80000100800 */
[----:B----4-:R0:W-:Y:S01]  /*3cef0*/  STG.E.U16 [R14.64], R24 ;  /* 0x000000180e007986 */ /* 0x0101e2000c101506 */
[----:B---3--:R1:W-:Y:S03]  /*3cf00*/  STG.E.U16 [R16.64], R26 ;  /* 0x0000001a10007986 */ /* 0x0083e6000c101506 */
[----:B0-----:R-:W2:Y:S01]  /*3cf10*/  LDL.LU.64 R14, [R1+0x218] ;  /* 0x00021800010e7983 */ /* 0x001ea20000300a00 */
[----:B------:R-:W-:Y:S02]  /*3cf20*/  STL [R1+0x1298], R24 ;  /* 0x0012981801007387 */ /* 0x000fe40000100800 */
[----:B-1----:R-:W3:Y:S01]  /*3cf30*/  LDL.LU.64 R16, [R1+0x210] ;  /* 0x0002100001107983 */ /* 0x002ee20000300a00 */
[----:B-----5:R-:W-:Y:S04]  /*3cf40*/  STG.E.U16 [R8.64], R6 ;  /* 0x0000000608007986 */ /* 0x020fe8000c101506 */
[----:B------:R-:W-:Y:S01]  /*3cf50*/  STL.64 [R1+0x1250], R26 ;  /* 0x0012501a01007387 */ /* 0x000fe20000100a00 */
[----:B------:R0:W-:Y:S03]  /*3cf60*/  STG.E.U16 [R18.64], R7 ;  /* 0x0000000712007986 */ /* 0x0001e6000c101506 */
[----:B0-----:R-:W4:Y:S01]  /*3cf70*/  LDL.LU.64 R18, [R1+0x208] ;  /* 0x0002080001127983 */ /* 0x001f220000300a00 */
[----:B------:R-:W-:Y:S02]  /*3cf80*/  STL.64 [R1+0x1260], R6 ;  /* 0x0012600601007387 */ /* 0x000fe40000100a00 */
[----:B------:R-:W5:Y:S02]  /*3cf90*/  LDL.LU R24, [R1+0x108] ;  /* 0x0001080001187983 */ /* 0x000f640000300800 */
[----:B-----5:R0:W-:Y:S04]  /*3cfa0*/  STL [R1+0x12a8], R24 ;  /* 0x0012a81801007387 */ /* 0x0201e80000100800 */
[----:B0-----:R-:W5:Y:S01]  /*3cfb0*/  LDL.LU R24, [R1+0x118] ;  /* 0x0001180001187983 */ /* 0x001f620000300800 */
[----:B------:R-:W-:Y:S03]  /*3cfc0*/  STG.E.U16 [R12.64], R10 ;  /* 0x0000000a0c007986 */ /* 0x000fe6000c101506 */
[----:B-----5:R0:W-:Y:S04]  /*3cfd0*/  STL [R1+0x12b8], R24 ;  /* 0x0012b81801007387 */ /* 0x0201e80000100800 */
[----:B0-----:R-:W5:Y:S01]  /*3cfe0*/  LDL.LU R24, [R1+0x128] ;  /* 0x0001280001187983 */ /* 0x001f620000300800 */
[----:B------:R-:W2:Y:S02]  /*3cff0*/  LDL.LU R3, [R1+0xf8] ;  /* 0x0000f80001037983 */ /* 0x000ea40000300800 */
[----:B------:R0:W-:Y:S02]  /*3d000*/  STL.64 [R1+0x1270], R10 ;  /* 0x0012700a01007387 */ /* 0x0001e40000100a00 */
[----:B0-----:R-:W2:Y:S04]  /*3d010*/  LDL.LU.64 R10, [R1+0x1d8] ;  /* 0x0001d800010a7983 */ /* 0x001ea80000300a00 */
[----:B--2---:R0:W-:Y:S04]  /*3d020*/  STL.64 [R1+0x1280], R10 ;  /* 0x0012800a01007387 */ /* 0x0041e80000100a00 */
[----:B0-----:R-:W2:Y:S04]  /*3d030*/  LDL.LU.64 R10, [R1+0x1e0] ;  /* 0x0001e000010a7983 */ /* 0x001ea80000300a00 */
[----:B--2---:R0:W-:Y:S04]  /*3d040*/  STL.64 [R1+0x1290], R10 ;  /* 0x0012900a01007387 */ /* 0x0041e80000100a00 */
[----:B0-----:R-:W2:Y:S04]  /*3d050*/  LDL.LU.64 R10, [R1+0x1e8] ;  /* 0x0001e800010a7983 */ /* 0x001ea80000300a00 */
[----:B--2---:R0:W-:Y:S04]  /*3d060*/  STL.64 [R1+0x12a0], R10 ;  /* 0x0012a00a01007387 */ /* 0x0041e80000100a00 */
[----:B0-----:R-:W2:Y:S04]  /*3d070*/  LDL.LU.64 R10, [R1+0x1f0] ;  /* 0x0001f000010a7983 */ /* 0x001ea80000300a00 */
[----:B--2---:R0:W-:Y:S04]  /*3d080*/  STL.64 [R1+0x12b0], R10 ;  /* 0x0012b00a01007387 */ /* 0x0041e80000100a00 */
[----:B0-----:R-:W2:Y:S01]  /*3d090*/  LDL.LU.64 R10, [R1+0x1f8] ;  /* 0x0001f800010a7983 */ /* 0x001ea20000300a00 */
[----:B------:R-:W-:-:S02]  /*3d0a0*/  PRMT R0, R20, 0x7632, R0 ;  /* 0x0000763214007816 */ /* 0x000fc40000000000 */
[----:B------:R-:W-:Y:S01]  /*3d0b0*/  PRMT R2, R23, 0x7632, R2 ;  /* 0x0000763217027816 */ /* 0x000fe20000000002 */
[----:B------:R-:W-:Y:S01]  /*3d0c0*/  STG.E.U16 [R14.64], R21 ;  /* 0x000000150e007986 */ /* 0x000fe2000c101506 */
[----:B--2---:R0:W-:Y:S04]  /*3d0d0*/  STL.64 [R1+0x12c0], R10 ;  /* 0x0012c00a01007387 */ /* 0x0041e80000100a00 */
[----:B0-----:R-:W2:Y:S01]  /*3d0e0*/  LDL.LU.64 R10, [R1+0x200] ;  /* 0x00020000010a7983 */ /* 0x001ea20000300a00 */
[----:B------:R-:W5:Y:S02]  /*3d0f0*/  LDL.LU.64 R6, [R1+0x1d0] ;  /* 0x0001d00001067983 */ /* 0x000f640000300a00 */
[----:B------:R-:W5:Y:S02]  /*3d100*/  LDL.LU.64 R26, [R1+0x1c8] ;  /* 0x0001c800011a7983 */ /* 0x000f640000300a00 */
[----:B------:R-:W5:Y:S01]  /*3d110*/  LDL.LU.64 R28, [R1+0x1c0] ;  /* 0x0001c000011c7983 */ /* 0x000f620000300a00 */
[----:B------:R-:W5:Y:S01]  /*3d120*/  LDL.LU.64 R4, [R1+0x1b8] ;  /* 0x0001b80001047983 */ /* 0x000f620000300a00 */
[----:B------:R-:W5:Y:S03]  /*3d130*/  LDL.LU.64 R8, [R1+0x1b0] ;  /* 0x0001b00001087983 */ /* 0x000f660000300a00 */
[----:B---3--:R0:W-:Y:S01]  /*3d140*/  STG.E.U16 [R16.64], R0 ;  /* 0x0000000010007986 */ /* 0x0081e2000c101506 */
[----:B------:R-:W3:Y:S02]  /*3d150*/  LDL.LU.64 R12, [R1+0x1a8] ;  /* 0x0001a800010c7983 */ /* 0x000ee40000300a00 */
[----:B------:R-:W3:Y:S02]  /*3d160*/  LDL.LU.64 R14, [R1+0x1a0] ;  /* 0x0001a000010e7983 */ /* 0x000ee40000300a00 */
[----:B----4-:R1:W-:Y:S01]  /*3d170*/  STG.E.U16 [R18.64], R2 ;  /* 0x0000000212007986 */ /* 0x0103e2000c101506 */
[----:B0-----:R-:W-:Y:S01]  /*3d180*/  PRMT R0, R25, 0x7632, R0 ;  /* 0x0000763219007816 */ /* 0x001fe20000000000 */
[----:B------:R-:W4:Y:S01]  /*3d190*/  LDL.LU.64 R16, [R1+0x198] ;  /* 0x0001980001107983 */ /* 0x000f220000300a00 */
[----:B-1----:R-:W3:Y:S02]  /*3d1a0*/  LDL.LU.64 R18, [R1+0x190] ;  /* 0x0001900001127983 */ /* 0x002ee40000300a00 */
[----:B------:R-:W3:Y:S02]  /*3d1b0*/  LDL.LU R20, [R1+0x16c] ;  /* 0x00016c0001147983 */ /* 0x000ee40000300800 */
[----:B------:R-:W3:Y:S01]  /*3d1c0*/  LDL.LU R25, [R1+0x15c] ;  /* 0x00015c0001197983 */ /* 0x000ee20000300800 */
[----:B------:R-:W-:-:S02]  /*3d1d0*/  PRMT R2, R22, 0x7632, R2 ;  /* 0x0000763216027816 */ /* 0x000fc40000000002 */
[----:B------:R-:W3:Y:S04]  /*3d1e0*/  LDL.LU.64 R22, [R1+0x188] ;  /* 0x0001880001167983 */ /* 0x000ee80000300a00 */
[----:B--2---:R0:W-:Y:S04]  /*3d1f0*/  STG.E.U16 [R10.64], R0 ;  /* 0x000000000a007986 */ /* 0x0041e8000c101506 */
[----:B0-----:R-:W2:Y:S01]  /*3d200*/  LDL.LU.64 R10, [R1+0x12c0] ;  /* 0x0012c000010a7983 */ /* 0x001ea20000300a00 */
[----:B-----5:R-:W-:Y:S02]  /*3d210*/  PRMT R0, R24, 0x7632, R0 ;  /* 0x0000763218007816 */ /* 0x020fe40000000000 */
[----:B------:R-:W5:Y:S01]  /*3d220*/  LDL.LU R24, [R1+0x12b8] ;  /* 0x0012b80001187983 */ /* 0x000f620000300800 */
[----:B--2---:R0:W-:Y:S04]  /*3d230*/  STG.E.U16 [R10.64], R2 ;  /* 0x000000020a007986 */ /* 0x0041e8000c101506 */
[----:B0-----:R-:W2:Y:S01]  /*3d240*/  LDL.LU.64 R10, [R1+0x12b0] ;  /* 0x0012b000010a7983 */ /* 0x001ea20000300a00 */
[----:B-----5:R-:W-:-:S02]  /*3d250*/  PRMT R2, R24, 0x7632, R2 ;  /* 0x0000763218027816 */ /* 0x020fc40000000002 */
[----:B------:R-:W5:Y:S01]  /*3d260*/  LDL.LU R24, [R1+0x12a8] ;  /* 0x0012a80001187983 */ /* 0x000f620000300800 */
[----:B--2---:R0:W-:Y:S04]  /*3d270*/  STG.E.U16 [R10.64], R0 ;  /* 0x000000000a007986 */ /* 0x0041e8000c101506 */
[----:B0-----:R-:W2:Y:S01]  /*3d280*/  LDL.LU.64 R10, [R1+0x12a0] ;  /* 0x0012a000010a7983 */ /* 0x001ea20000300a00 */
[----:B-----5:R-:W-:Y:S02]  /*3d290*/  PRMT R0, R24, 0x7632, R0 ;  /* 0x0000763218007816 */ /* 0x020fe40000000000 */
[----:B------:R-:W5:Y:S01]  /*3d2a0*/  LDL.LU R24, [R1+0x1298] ;  /* 0x0012980001187983 */ /* 0x000f620000300800 */
[----:B--2---:R0:W-:Y:S04]  /*3d2b0*/  STG.E.U16 [R10.64], R2 ;  /* 0x000000020a007986 */ /* 0x0041e8000c101506 */
[----:B0-----:R-:W2:Y:S01]  /*3d2c0*/  LDL.LU.64 R10, [R1+0x1290] ;  /* 0x00129000010a7983 */ /* 0x001ea20000300a00 */
[----:B------:R-:W-:-:S02]  /*3d2d0*/  PRMT R2, R3, 0x7632, R2 ;  /* 0x0000763203027816 */ /* 0x000fc40000000002 */
[----:B------:R-:W3:Y:S01]  /*3d2e0*/  LDL.LU R3, [R1+0x1288] ;  /* 0x0012880001037983 */ /* 0x000ee20000300800 */
[----:B--2---:R0:W-:Y:S04]  /*3d2f0*/  STG.E.U16 [R10.64], R0 ;  /* 0x000000000a007986 */ /* 0x0041e8000c101506 */
[----:B0-----:R-:W2:Y:S01]  /*3d300*/  LDL.LU.64 R10, [R1+0x1280] ;  /* 0x00128000010a7983 */ /* 0x001ea20000300a00 */
[----:B---3--:R-:W-:Y:S02]  /*3d310*/  PRMT R0, R3, 0x7632, R0 ;  /* 0x0000763203007816 */ /* 0x008fe40000000000 */
[----:B------:R-:W3:Y:S01]  /*3d320*/  LDL.LU R3, [R1+0x1278] ;  /* 0x0012780001037983 */ /* 0x000ee20000300800 */
[----:B--2---:R0:W-:Y:S04]  /*3d330*/  STG.E.U16 [R10.64], R2 ;  /* 0x000000020a007986 */ /* 0x0041e8000c101506 */
[----:B0-----:R-:W2:Y:S01]  /*3d340*/  LDL.LU.64 R10, [R1+0x1270] ;  /* 0x00127000010a7983 */ /* 0x001ea20000300a00 */
[----:B------:R5:W-:Y:S02]  /*3d350*/  STG.E.U16 [R6.64], R0 ;  /* 0x0000000006007986 */ /* 0x000be4000c101506 */
[----:B-----5:R-:W-:-:S02]  /*3d360*/  PRMT R0, R24, 0x7632, R0 ;  /* 0x0000763218007816 */ /* 0x020fc40000000000 */
[----:B--2---:R-:W-:Y:S02]  /*3d370*/  PRMT R2, R11, 0x7632, R2 ;  /* 0x000076320b027816 */ /* 0x004fe40000000002 */
[----:B------:R-:W2:Y:S01]  /*3d380*/  LDL.LU R11, [R1+0x1268] ;  /* 0x00126800010b7983 */ /* 0x000ea20000300800 */
[----:B------:R-:W5:Y:S02]  /*3d390*/  LDL.LU.64 R6, [R1+0x1260] ;  /* 0x0012600001067983 */ /* 0x000f640000300a00 */
[----:B------:R-:W2:Y:S01]  /*3d3a0*/  LDL.LU R24, [R1+0x1258] ;  /* 0x0012580001187983 */ /* 0x000ea20000300800 */
[----:B------:R0:W-:Y:S04]  /*3d3b0*/  STG.E.U16 [R26.64], R2 ;  /* 0x000000021a007986 */ /* 0x0001e8000c101506 */
[----:B0-----:R-:W2:Y:S01]  /*3d3c0*/  LDL.LU.64 R26, [R1+0x1250] ;  /* 0x00125000011a7983 */ /* 0x001ea20000300a00 */
[----:B------:R5:W-:Y:S01]  /*3d3d0*/  STG.E.U16 [R28.64], R0 ;  /* 0x000000001c007986 */ /* 0x000be2000c101506 */
[----:B--2---:R-:W-:-:S02]  /*3d3e0*/  PRMT R2, R26, 0x7632, R2 ;  /* 0x000076321a027816 */ /* 0x004fc40000000002 */
[----:B------:R-:W2:Y:S01]  /*3d3f0*/  LDL.LU R26, [R1+0x1248] ;  /* 0x00124800011a7983 */ /* 0x000ea20000300800 */
[----:B-----5:R-:W-:-:S03]  /*3d400*/  PRMT R0, R6, 0x7632, R0 ;  /* 0x0000763206007816 */ /* 0x020fc60000000000 */
[----:B------:R0:W-:Y:S01]  /*3d410*/  STG.E.U16 [R4.64], R2 ;  /* 0x0000000204007986 */ /* 0x0001e2000c101506 */
[----:B---3--:R-:W-:-:S03]  /*3d420*/  PRMT R3, R7, 0x7632, R3 ;  /* 0x0000763207037816 */ /* 0x008fc60000000003 */
[----:B------:R1:W-:Y:S02]  /*3d430*/  STG.E.U16 [R8.64], R0 ;  /* 0x0000000008007986 */ /* 0x0003e4000c101506 */
[----:B------:R-:W-:Y:S01]  /*3d440*/  STG.E.U16 [R12.64], R3 ;  /* 0x000000030c007986 */ /* 0x000fe2000c101506 */
[----:B0-----:R-:W-:Y:S02]  /*3d450*/  PRMT R2, R10, 0x7632, R2 ;  /* 0x000076320a027816 */ /* 0x001fe40000000002 */
[----:B-1----:R-:W-:-:S03]  /*3d460*/  PRMT R0, R21, 0x7632, R0 ;  /* 0x0000763215007816 */ /* 0x002fc60000000000 */
[----:B------:R-:W-:Y:S04]  /*3d470*/  STG.E.U16 [R14.64], R2 ;  /* 0x000000020e007986 */ /* 0x000fe8000c101506 */
[----:B------:R-:W-:Y:S04]  /*3d480*/  STL.64 [R1+0x11a0], R2 ;  /* 0x0011a00201007387 */ /* 0x000fe80000100a00 */
[----:B----4-:R-:W-:Y:S01]  /*3d490*/  STG.E.U16 [R16.64], R0 ;  /* 0x0000000010007986 */ /* 0x010fe2000c101506 */
[----:B------:R-:W-:Y:S02]  /*3d4a0*/  STG.E.U16 [R18.64], R20 ;  /* 0x0000001412007986 */ /* 0x000fe4000c101506 */
[----:B------:R0:W-:Y:S01]  /*3d4b0*/  STG.E.U16 [R22.64], R25 ;  /* 0x0000001916007986 */ /* 0x0001e2000c101506 */
[----:B--2---:R-:W-:-:S02]  /*3d4c0*/  PRMT R26, R25, 0x7632, R26 ;  /* 0x00007632191a7816 */ /* 0x004fc4000000001a */
[----:B0-----:R-:W2:Y:S01]  /*3d4d0*/  LDL.LU R25, [R1+0x14c] ;  /* 0x00014c0001197983 */ /* 0x001ea20000300800 */
[----:B------:R-:W3:Y:S02]  /*3d4e0*/  LDL.LU R23, [R1+0x13c] ;  /* 0x00013c0001177983 */ /* 0x000ee40000300800 */
[----:B------:R-:W4:Y:S02]  /*3d4f0*/  LDL.LU R21, [R1+0x12c] ;  /* 0x00012c0001157983 */ /* 0x000f240000300800 */
[----:B------:R-:W5:Y:S01]  /*3d500*/  LDL.LU R19, [R1+0x11c] ;  /* 0x00011c0001137983 */ /* 0x000f620000300800 */
[----:B------:R-:W2:Y:S01]  /*3d510*/  LDL.LU R17, [R1+0x10c] ;  /* 0x00010c0001117983 */ /* 0x000ea20000300800 */
[----:B------:R-:W2:Y:S02]  /*3d520*/  LDL.LU R15, [R1+0xfc] ;  /* 0x0000fc00010f7983 */ /* 0x000ea40000300800 */
[----:B------:R-:W2:Y:S02]  /*3d530*/  LDL.LU R13, [R1+0xec] ;  /* 0x0000ec00010d7983 */ /* 0x000ea40000300800 */
[----:B------:R-:W2:Y:S02]  /*3d540*/  LDL.LU R10, [R1+0xdc] ;  /* 0x0000dc00010a7983 */ /* 0x000ea40000300800 */
[----:B--2---:R0:W-:Y:S04]  /*3d550*/  STL.64 [R1+0x11e0], R10 ;  /* 0x0011e00a01007387 */ /* 0x0041e80000100a00 */
        /* <DEDUP_REMOVED lines=13> */
[----:B------:R-:W2:Y:S01]  /*3d630*/  LDL.LU.64 R8, [R1+0x40] ;  /* 0x0000400001087983 */ /* 0x000ea20000300a00 */
[----:B------:R-:W-:-:S02]  /*3d640*/  PRMT R24, R20, 0x7632, R24 ;  /* 0x0000763214187816 */ /* 0x000fc40000000018 */
[----:B--2---:R0:W-:Y:S04]  /*3d650*/  STL.64 [R1+0x11d0], R8 ;  /* 0x0011d00801007387 */ /* 0x0041e80000100a00 */
[----:B0-----:R-:W2:Y:S01]  /*3d660*/  LDL.LU.64 R8, [R1+0x48] ;  /* 0x0000480001087983 */ /* 0x001ea20000300a00 */
[----:B------:R-:W2:Y:S02]  /*3d670*/  LDL.LU R12, [R1+0xcc] ;  /* 0x0000cc00010c7983 */ /* 0x000ea40000300800 */
[----:B------:R-:W2:Y:S02]  /*3d680*/  LDL.LU.64 R4, [R1+0x38] ;  /* 0x0000380001047983 */ /* 0x000ea40000300a00 */
[----:B------:R-:W2:Y:S01]  /*3d690*/  LDL.LU R14, [R1+0xbc] ;  /* 0x0000bc00010e7983 */ /* 0x000ea20000300800 */
[----:B------:R-:W2:Y:S01]  /*3d6a0*/  LDL.LU.64 R2, [R1+0x30] ;  /* 0x0000300001027983 */ /* 0x000ea20000300a00 */
[----:B------:R-:W2:Y:S02]  /*3d6b0*/  LDL.LU R16, [R1+0xac] ;  /* 0x0000ac0001107983 */ /* 0x000ea40000300800 */
[----:B------:R-:W2:Y:S02]  /*3d6c0*/  LDL.LU R18, [R1+0x9c] ;  /* 0x00009c0001127983 */ /* 0x000ea40000300800 */
[----:B------:R-:W2:Y:S01]  /*3d6d0*/  LDL.LU R20, [R1+0x8c] ;  /* 0x00008c0001147983 */ /* 0x000ea20000300800 */
[----:B------:R-:W2:Y:S01]  /*3d6e0*/  LDL.LU R22, [R1+0x7c] ;  /* 0x00007c0001167983 */ /* 0x000ea20000300800 */
[----:B------:R-:W2:Y:S03]  /*3d6f0*/  LDL.LU.64 R28, [R1+0x8] ;  /* 0x00000800011c7983 */ /* 0x000ea60000300a00 */
[----:B--2---:R0:W-:Y:S04]  /*3d700*/  STL.64 [R1+0x1160], R28 ;  /* 0x0011601c01007387 */ /* 0x0041e80000100a00 */
[----:B0-----:R-:W2:Y:S04]  /*3d710*/  LDL.LU.64 R28, [R1+0x10] ;  /* 0x00001000011c7983 */ /* 0x001ea80000300a00 */
[----:B--2---:R0:W-:Y:S04]  /*3d720*/  STL.64 [R1+0x1170], R28 ;  /* 0x0011701c01007387 */ /* 0x0041e80000100a00 */
[----:B0-----:R-:W2:Y:S04]  /*3d730*/  LDL.LU.64 R28, [R1+0x18] ;  /* 0x00001800011c7983 */ /* 0x001ea80000300a00 */
[----:B--2---:R0:W-:Y:S04]  /*3d740*/  STL.64 [R1+0x1180], R28 ;  /* 0x0011801c01007387 */ /* 0x0041e80000100a00 */
[----:B0-----:R-:W2:Y:S04]  /*3d750*/  LDL.LU.64 R28, [R1+0x20] ;  /* 0x00002000011c7983 */ /* 0x001ea80000300a00 */
[----:B------:R-:W-:Y:S04]  /*3d760*/  STG.E.U16 [R10.64], R25 ;  /* 0x000000190a007986 */ /* 0x000fe8000c101506 */
[----:B--2---:R0:W-:Y:S04]  /*3d770*/  STL.64 [R1+0x1190], R28 ;  /* 0x0011901c01007387 */ /* 0x0041e80000100a00 */
[----:B0-----:R-:W2:Y:S01]  /*3d780*/  LDL.LU.64 R28, [R1+0x28] ;  /* 0x00002800011c7983 */ /* 0x001ea20000300a00 */
[----:B------:R-:W2:Y:S02]  /*3d790*/  LDL.LU.64 R6, [R1] ;  /* 0x0000000001067983 */ /* 0x000ea40000300a00 */
[----:B------:R-:W3:Y:S01]  /*3d7a0*/  LDL.LU.64 R10, [R1+0x1240] ;  /* 0x00124000010a7983 */ /* 0x000ee20000300a00 */
[----:B------:R-:W-:-:S02]  /*3d7b0*/  PRMT R27, R25, 0x7632, R27 ;  /* 0x00007632191b7816 */ /* 0x000fc4000000001b */
[----:B------:R-:W2:Y:S04]  /*3d7c0*/  LDL.LU R25, [R1+0x1238] ;  /* 0x0012380001197983 */ /* 0x000ea80000300800 */
[----:B---3--:R0:W-:Y:S04]  /*3d7d0*/  STG.E.U16 [R10.64], R23 ;  /* 0x000000170a007986 */ /* 0x0081e8000c101506 */
[----:B0-----:R-:W4:Y:S01]  /*3d7e0*/  LDL.LU.64 R10, [R1+0x1230] ;  /* 0x00123000010a7983 */ /* 0x001f220000300a00 */
[----:B--2---:R-:W-:Y:S02]  /*3d7f0*/  PRMT R25, R23, 0x7632, R25 ;  /* 0x0000763217197816 */ /* 0x004fe40000000019 */
[----:B------:R-:W2:Y:S01]  /*3d800*/  LDL.LU R23, [R1+0x1228] ;  /* 0x0012280001177983 */ /* 0x000ea20000300800 */
[----:B----4-:R0:W-:Y:S04]  /*3d810*/  STG.E.U16 [R10.64], R21 ;  /* 0x000000150a007986 */ /* 0x0101e8000c101506 */
[----:B0-----:R-:W5:Y:S01]  /*3d820*/  LDL.LU.64 R10, [R1+0x1220] ;  /* 0x00122000010a7983 */ /* 0x001f620000300a00 */
[----:B--2---:R-:W-:-:S02]  /*3d830*/  PRMT R23, R21, 0x7632, R23 ;  /* 0x0000763215177816 */ /* 0x004fc40000000017 */
[----:B------:R-:W2:Y:S01]  /*3d840*/  LDL.LU R21, [R1+0x1218] ;  /* 0x0012180001157983 */ /* 0x000ea20000300800 */
[----:B-----5:R0:W-:Y:S04]  /*3d850*/  STG.E.U16 [R10.64], R19 ;  /* 0x000000130a007986 */ /* 0x0201e8000c101506 */
[----:B0-----:R-:W3:Y:S01]  /*3d860*/  LDL.LU.64 R10, [R1+0x1210] ;  /* 0x00121000010a7983 */ /* 0x001ee20000300a00 */
[----:B--2---:R-:W-:Y:S02]  /*3d870*/  PRMT R21, R19, 0x7632, R21 ;  /* 0x0000763213157816 */ /* 0x004fe40000000015 */
[----:B------:R-:W2:Y:S01]  /*3d880*/  LDL.LU R19, [R1+0x1208] ;  /* 0x0012080001137983 */ /* 0x000ea20000300800 */
[----:B---3--:R0:W-:Y:S04]  /*3d890*/  STG.E.U16 [R10.64], R17 ;  /* 0x000000110a007986 */ /* 0x0081e8000c101506 */
[----:B0-----:R-:W3:Y:S01]  /*3d8a0*/  LDL.LU.64 R10, [R1+0x1200] ;  /* 0x00120000010a7983 */ /* 0x001ee20000300a00 */
[----:B--2---:R-:W-:-:S02]  /*3d8b0*/  PRMT R19, R17, 0x7632, R19 ;  /* 0x0000763211137816 */ /* 0x004fc40000000013 */
[----:B------:R-:W2:Y:S01]  /*3d8c0*/  LDL.LU R17, [R1+0x11f8] ;  /* 0x0011f80001117983 */ /* 0x000ea20000300800 */
[----:B---3--:R0:W-:Y:S04]  /*3d8d0*/  STG.E.U16 [R10.64], R15 ;  /* 0x0000000f0a007986 */ /* 0x0081e8000c101506 */
        /* <DEDUP_REMOVED lines=11> */
[----:B------:R-:W-:Y:S01]  /*3d990*/  PRMT R11, R12, 0x7632, R11 ;  /* 0x000076320c0b7816 */ /* 0x000fe2000000000b */
[----:B---3--:R0:W-:Y:S01]  /*3d9a0*/  STG.E.U16 [R8.64], R12 ;  /* 0x0000000c08007986 */ /* 0x0081e2000c101506 */
[----:B------:R1:W-:Y:S03]  /*3d9b0*/  STG.E.U16 [R4.64], R14 ;  /* 0x0000000e04007986 */ /* 0x0003e6000c101506 */
[----:B0-----:R-:W3:Y:S01]  /*3d9c0*/  LDL.LU.64 R8, [R1+0x11c0] ;  /* 0x0011c00001087983 */ /* 0x001ee20000300a00 */
[----:B------:R-:W4:Y:S02]  /*3d9d0*/  LDL.LU R12, [R1+0x11b8] ;  /* 0x0011b800010c7983 */ /* 0x000f240000300800 */
[----:B-1----:R-:W5:Y:S02]  /*3d9e0*/  LDL.LU.64 R4, [R1+0x11b0] ;  /* 0x0011b00001047983 */ /* 0x002f640000300a00 */
[----:B------:R0:W-:Y:S01]  /*3d9f0*/  STG.E.U16 [R2.64], R16 ;  /* 0x0000001002007986 */ /* 0x0001e2000c101506 */
[----:B------:R1:W-:Y:S01]  /*3da00*/  STG.E.U16 [R28.64], R18 ;  /* 0x000000121c007986 */ /* 0x0003e2000c101506 */
[----:B---3--:R-:W-:-:S03]  /*3da10*/  PRMT R9, R14, 0x7632, R9 ;  /* 0x000076320e097816 */ /* 0x008fc60000000009 */
[----:B------:R-:W3:Y:S01]  /*3da20*/  LDL.LU R14, [R1+0x11a8] ;  /* 0x0011a800010e7983 */ /* 0x000ee20000300800 */
[----:B-----5:R-:W-:Y:S01]  /*3da30*/  PRMT R5, R16, 0x7632, R5 ;  /* 0x0000763210057816 */ /* 0x020fe20000000005 */
[----:B0-----:R-:W5:Y:S02]  /*3da40*/  LDL.LU.64 R2, [R1+0x11a0] ;  /* 0x0011a00001027983 */ /* 0x001f640000300a00 */
[----:B------:R-:W2:Y:S01]  /*3da50*/  LDL.LU R16, [R1+0x1198] ;  /* 0x0011980001107983 */ /* 0x000ea20000300800 */
[----:B-1----:R-:W2:Y:S01]  /*3da60*/  LDL.LU.64 R28, [R1+0x1190] ;  /* 0x00119000011c7983 */ /* 0x002ea20000300a00 */
[----:B-----5:R-:W-:-:S03]  /*3da70*/  PRMT R2, R18, 0x7632, R2 ;  /* 0x0000763212027816 */ /* 0x020fc60000000002 */
[----:B------:R-:W5:Y:S04]  /*3da80*/  LDL.LU R18, [R1+0x1188] ;  /* 0x0011880001127983 */ /* 0x000f680000300800 */
[----:B--2---:R0:W-:Y:S04]  /*3da90*/  STG.E.U16 [R28.64], R20 ;  /* 0x000000141c007986 */ /* 0x0041e8000c101506 */
[----:B0-----:R-:W2:Y:S01]  /*3daa0*/  LDL.LU.64 R28, [R1+0x1180] ;  /* 0x00118000011c7983 */ /* 0x001ea20000300a00 */
[----:B------:R-:W-:Y:S02]  /*3dab0*/  PRMT R0, R20, 0x7632, R0 ;  /* 0x0000763214007816 */ /* 0x000fe40000000000 */
[----:B------:R-:W3:Y:S01]  /*3dac0*/  LDL.LU R20, [R1+0x1178] ;  /* 0x0011780001147983 */ /* 0x000ee20000300800 */
[----:B--2---:R0:W-:Y:S04]  /*3dad0*/  STG.E.U16 [R28.64], R22 ;  /* 0x000000161c007986 */ /* 0x0041e8000c101506 */
[----:B0-----:R-:W2:Y:S01]  /*3dae0*/  LDL.LU.64 R28, [R1+0x1170] ;  /* 0x00117000011c7983 */ /* 0x001ea20000300a00 */
[----:B------:R-:W-:-:S02]  /*3daf0*/  PRMT R3, R22, 0x7632, R3 ;  /* 0x0000763216037816 */ /* 0x000fc40000000003 */
[----:B------:R-:W3:Y:S01]  /*3db00*/  LDL.LU R22, [R1+0x1168] ;  /* 0x0011680001167983 */ /* 0x000ee20000300800 */
[----:B--2---:R0:W-:Y:S04]  /*3db10*/  STG.E.U16 [R28.64], R24 ;  /* 0x000000181c007986 */ /* 0x0041e8000c101506 */
[----:B0-----:R-:W2:Y:S01]  /*3db20*/  LDL.LU.64 R28, [R1+0x1160] ;  /* 0x00116000011c7983 */ /* 0x001ea20000300a00 */
[----:B------:R-:W3:Y:S03]  /*3db30*/  LDL.LU R24, [R1+0x1158] ;  /* 0x0011580001187983 */ /* 0x000ee60000300800 */
[----:B--2---:R0:W-:Y:S01]  /*3db40*/  STG.E.U16 [R28.64], R26 ;  /* 0x0000001a1c007986 */ /* 0x0041e2000c101506 */
[----:B------:R1:W-:Y:S03]  /*3db50*/  STG.E.U16 [R6.64], R27 ;  /* 0x0000001b06007986 */ /* 0x0003e6000c101506 */
[----:B0-----:R-:W2:Y:S01]  /*3db60*/  LDL.LU.64 R28, [R1+0x1150] ;  /* 0x00115000011c7983 */ /* 0x001ea20000300a00 */
[----:B------:R-:W2:Y:S02]  /*3db70*/  LDL.LU R26, [R1+0x1148] ;  /* 0x00114800011a7983 */ /* 0x000ea40000300800 */
[----:B-1----:R-:W2:Y:S02]  /*3db80*/  LDL.LU.64 R6, [R1+0x1140] ;  /* 0x0011400001067983 */ /* 0x002ea40000300a00 */
[----:B------:R-:W2:Y:S02]  /*3db90*/  LDL.LU R27, [R1+0x1138] ;  /* 0x00113800011b7983 */ /* 0x000ea40000300800 */
[----:B--2---:R0:W-:Y:S04]  /*3dba0*/  STG.E.U16 [R26.64], R25 ;  /* 0x000000191a007986 */ /* 0x0041e8000c101506 */
[----:B0-----:R-:W3:Y:S01]  /*3dbb0*/  LDL.LU R25, [R1+0x1134] ;  /* 0x0011340001197983 */ /* 0x001ee20000300800 */
[----:B------:R-:W2:Y:S02]  /*3dbc0*/  LDL.LU R27, [R1+0x80c] ;  /* 0x00080c00011b7983 */ /* 0x000ea40000300800 */
[----:B------:R-:W2:Y:S01]  /*3dbd0*/  LDL.LU R26, [R1+0x77c] ;  /* 0x00077c00011a7983 */ /* 0x000ea20000300800 */
[----:B---3--:R0:W-:Y:S04]  /*3dbe0*/  STG.E.U16 [R24.64], R23 ;  /* 0x0000001718007986 */ /* 0x0081e8000c101506 */
        /* <DEDUP_REMOVED lines=8> */
[----:B0-----:R-:W5:Y:S01]  /*3dc70*/  LDL.LU R19, [R1+0x1128] ;  /* 0x0011280001137983 */ /* 0x001f620000300800 */
[----:B------:R-:W3:Y:S02]  /*3dc80*/  LDL.LU R20, [R1+0x758] ;  /* 0x0007580001147983 */ /* 0x000ee40000300800 */
[----:B------:R-:W2:Y:S01]  /*3dc90*/  LDL.LU R21, [R1+0x754] ;  /* 0x0007540001157983 */ /* 0x000ea20000300800 */
[----:B-----5:R0:W-:Y:S04]  /*3dca0*/  STG.E.U16 [R18.64], R17 ;  /* 0x0000001112007986 */ /* 0x0201e8000c101506 */
[----:B0-----:R-:W5:Y:S01]  /*3dcb0*/  LDL.LU R17, [R1+0x1124] ;  /* 0x0011240001117983 */ /* 0x001f620000300800 */
[----:B------:R-:W2:Y:S02]  /*3dcc0*/  LDL.LU R18, [R1+0x760] ;  /* 0x0007600001127983 */ /* 0x000ea40000300800 */
[----:B------:R-:W2:Y:S01]  /*3dcd0*/  LDL.LU R19, [R1+0x75c] ;  /* 0x00075c0001137983 */ /* 0x000ea20000300800 */
[----:B-----5:R0:W-:Y:S04]  /*3dce0*/  STG.E.U16 [R16.64], R15 ;  /* 0x0000000f10007986 */ /* 0x0201e8000c101506 */
[----:B0-----:R-:W5:Y:S01]  /*3dcf0*/  LDL.LU R15, [R1+0x1120] ;  /* 0x00112000010f7983 */ /* 0x001f620000300800 */
[----:B------:R-:W2:Y:S02]  /*3dd00*/  LDL.LU R16, [R1+0x818] ;  /* 0x0008180001107983 */ /* 0x000ea40000300800 */
[----:B------:R-:W2:Y:S01]  /*3dd10*/  LDL.LU R17, [R1+0xc0] ;  /* 0x0000c00001117983 */ /* 0x000ea20000300800 */
[----:B-----5:R0:W-:Y:S04]  /*3dd20*/  STG.E.U16 [R14.64], R13 ;  /* 0x0000000d0e007986 */ /* 0x0201e8000c101506 */
[----:B0-----:R-:W4:Y:S01]  /*3dd30*/  LDL.LU R13, [R1+0x111c] ;  /* 0x00111c00010d7983 */ /* 0x001f220000300800 */
[----:B------:R-:W5:Y:S02]  /*3dd40*/  LDL.LU R14, [R1+0x858] ;  /* 0x00085800010e7983 */ /* 0x000f640000300800 */
[----:B------:R-:W5:Y:S01]  /*3dd50*/  LDL.LU R15, [R1+0x3fc] ;  /* 0x0003fc00010f7983 */ /* 0x000f620000300800 */
[----:B----4-:R0:W-:Y:S04]  /*3dd60*/  STG.E.U16 [R12.64], R11 ;  /* 0x0000000b0c007986 */ /* 0x0101e8000c101506 */
[----:B0-----:R-:W4:Y:S01]  /*3dd70*/  LDL.LU R11, [R1+0x1118] ;  /* 0x00111800010b7983 */ /* 0x001f220000300800 */
[----:B------:R-:W2:Y:S02]  /*3dd80*/  LDL.LU R12, [R1+0x85c] ;  /* 0x00085c00010c7983 */ /* 0x000ea40000300800 */
[----:B------:R-:W2:Y:S01]  /*3dd90*/  LDL.LU R13, [R1+0x3f8] ;  /* 0x0003f800010d7983 */ /* 0x000ea20000300800 */
[----:B----4-:R0:W-:Y:S04]  /*3dda0*/  STG.E.U16 [R10.64], R9 ;  /* 0x000000090a007986 */ /* 0x0101e8000c101506 */
[----:B0-----:R-:W4:Y:S01]  /*3ddb0*/  LDL.LU R9, [R1+0x1114] ;  /* 0x0011140001097983 */ /* 0x001f220000300800 */
[----:B--2---:R-:W-:-:S03]  /*3ddc0*/  FSEL R18, R18, -INF , P6 ;  /* 0xff80000012127808 */ /* 0x004fc60003000000 */
[----:B----4-:R0:W-:Y:S04]  /*3ddd0*/  STG.E.U16 [R8.64], R5 ;  /* 0x0000000508007986 */ /* 0x0101e8000c101506 */
[----:B0-----:R-:W2:Y:S01]  /*3dde0*/  LDL.LU R5, [R1+0x1110] ;  /* 0x0011100001057983 */ /* 0x001ea20000300800 */
[----:B------:R-:W-:Y:S02]  /*3ddf0*/  FFMA R11, R18, 0.69314718246459960938, R27 ;  /* 0x3f317218120b7823 */ /* 0x000fe4000000001b */
[----:B------:R-:W0:Y:S02]  /*3de00*/  S2R R27, SR_TID.X ;  /* 0x00000000001b7919 */ /* 0x000e240000002100 */
[----:B------:R1:W-:Y:S01]  /*3de10*/  STG.E.U16 [R6.64], R2 ;  /* 0x0000000206007986 */ /* 0x0003e2000c101506 */
[----:B------:R1:W-:Y:S01]  /*3de20*/  STG.E.U16 [R28.64], R0 ;  /* 0x000000001c007986 */ /* 0x0003e2000c101506 */
[----:B-----5:R-:W-:-:S02]  /*3de30*/  FFMA R9, R15, 0.69314718246459960938, R14 ;  /* 0x3f3172180f097823 */ /* 0x020fc4000000000e */
[----:B------:R-:W-:Y:S01]  /*3de40*/  FFMA R10, R17, 0.69314718246459960938, R16 ;  /* 0x3f317218110a7823 */ /* 0x000fe20000000010 */
[----:B---3--:R-:W-:Y:S02]  /*3de50*/  FSEL R15, R20, -INF , P4 ;  /* 0xff800000140f7808 */ /* 0x008fe40002000000 */
[----:B------:R-:W-:Y:S02]  /*3de60*/  FSEL R16, R19, -INF , P5 ;  /* 0xff80000013107808 */ /* 0x000fe40002800000 */
[----:B------:R-:W-:Y:S02]  /*3de70*/  FSEL R14, R21, -INF , P3 ;  /* 0xff800000150e7808 */ /* 0x000fe40001800000 */
[----:B------:R-:W-:Y:S01]  /*3de80*/  FSEL R17, R22, -INF , P0 ;  /* 0xff80000016117808 */ /* 0x000fe20000000000 */
[----:B------:R-:W-:Y:S02]  /*3de90*/  FFMA R8, R13, 0.69314718246459960938, R12 ;  /* 0x3f3172180d087823 */ /* 0x000fe4000000000c */
[----:B------:R-:W-:-:S02]  /*3dea0*/  FFMA R13, R15, 0.69314718246459960938, R24 ;  /* 0x3f3172180f0d7823 */ /* 0x000fc40000000018 */
[----:B------:R-:W-:Y:S02]  /*3deb0*/  FFMA R12, R16, 0.69314718246459960938, R23 ;  /* 0x3f317218100c7823 */ /* 0x000fe40000000017 */
[----:B------:R-:W-:Y:S02]  /*3dec0*/  FFMA R14, R14, 0.69314718246459960938, R25 ;  /* 0x3f3172180e0e7823 */ /* 0x000fe40000000019 */
[----:B------:R-:W-:Y:S01]  /*3ded0*/  FFMA R15, R17, 0.69314718246459960938, R26 ;  /* 0x3f317218110f7823 */ /* 0x000fe2000000001a */
[----:B0-----:R-:W-:Y:S01]  /*3dee0*/  LOP3.LUT R27, R27, 0x1c, RZ, 0xc0, !PT ;  /* 0x0000001c1b1b7812 */ /* 0x001fe200078ec0ff */
[----:B--2---:R1:W-:Y:S01]  /*3def0*/  STG.E.U16 [R4.64], R3 ;  /* 0x0000000304007986 */ /* 0x0043e2000c101506 */
[----:B------:R-:W-:Y:S06]  /*3df00*/  BAR.SYNC.DEFER_BLOCKING 0x0 ;  /* 0x0000000000007b1d */ /* 0x000fec0000010000 */
[----:B------:R1:W-:Y:S01]  /*3df10*/  STS.128 [R27.X4], R8 ;  /* 0x000000081b007388 */ /* 0x0003e20000004c00 */
[----:B------:R1:W-:Y:S02]  /*3df20*/  STS.128 [R27.X4+0x80], R12 ;  /* 0x0000800c1b007388 */ /* 0x0003e40000004c00 */
[----:B------:R-:W-:Y:S06]  /*3df30*/  BAR.SYNC.DEFER_BLOCKING 0x0 ;  /* 0x0000000000007b1d */ /* 0x000fec0000010000 */
[----:B------:R-:W-:Y:S05]  /*3df40*/  @P1 EXIT ;  /* 0x000000000000194d */ /* 0x000fea0003800000 */
[----:B-1----:R-:W0:Y:S04]  /*3df50*/  S2R R27, SR_TID.X ;  /* 0x00000000001b7919 */ /* 0x002e280000002100 */
[----:B------:R-:W1:Y:S04]  /*3df60*/  S2R R0, SR_TID.X ;  /* 0x0000000000007919 */ /* 0x000e680000002100 */
[----:B------:R-:W2:Y:S01]  /*3df70*/  S2R R24, SR_TID.X ;  /* 0x0000000000187919 */ /* 0x000ea20000002100 */
[C---:B0-----:R-:W-:Y:S01]  /*3df80*/  IMAD.SHL.U32 R25, R27.reuse, 0x10, RZ ;  /* 0x000000101b197824 */ /* 0x041fe200078e00ff */
[----:B------:R-:W-:-:S02]  /*3df90*/  SHF.L.U32 R26, R27, 0x2, RZ ;  /* 0x000000021b1a7819 */ /* 0x000fc400000006ff */
[----:B------:R-:W0:Y:S02]  /*3dfa0*/  S2R R27, SR_CTAID.X ;  /* 0x00000000001b7919 */ /* 0x000e240000002500 */
[----:B------:R-:W-:Y:S02]  /*3dfb0*/  LOP3.LUT R25, R25, 0x70, RZ, 0xc0, !PT ;  /* 0x0000007019197812 */ /* 0x000fe400078ec0ff */
[----:B------:R-:W-:Y:S02]  /*3dfc0*/  LOP3.LUT R23, R26, 0x80, RZ, 0xc0, !PT ;  /* 0x000000801a177812 */ /* 0x000fe400078ec0ff */
[----:B-1----:R-:W-:Y:S02]  /*3dfd0*/  LOP3.LUT R26, R0, 0x18, RZ, 0xc0, !PT ;  /* 0x00000018001a7812 */ /* 0x002fe400078ec0ff */
[----:B------:R-:W-:-:S04]  /*3dfe0*/  IADD3 R25, R25, R23, RZ ;  /* 0x0000001719197210 */ /* 0x000fc80007ffe0ff */
[----:B------:R-:W-:Y:S02]  /*3dff0*/  LEA.HI R25, R26, R25, RZ, 0x1f ;  /* 0x000000191a197211 */ /* 0x000fe400078ff8ff */
[----:B------:R-:W1:Y:S04]  /*3e000*/  S2R R26, SR_CTAID.Y ;  /* 0x00000000001a7919 */ /* 0x000e680000002600 */
[----:B------:R-:W3:Y:S01]  /*3e010*/  LDS R7, [R25] ;  /* 0x0000000019077984 */ /* 0x000ee20000000800 */
[----:B0-----:R-:W-:-:S05]  /*3e020*/  IMAD.SHL.U32 R27, R27, 0x40, RZ ;  /* 0x000000401b1b7824 */ /* 0x001fca00078e00ff */
[----:B--2---:R-:W-:-:S05]  /*3e030*/  LOP3.LUT R27, R27, 0x3f, R24, 0xf8, !PT ;  /* 0x0000003f1b1b7812 */ /* 0x004fca00078ef818 */
[C---:B------:R-:W-:Y:S02]  /*3e040*/  IMAD.SHL.U32 R3, R27.reuse, 0x4, RZ ;  /* 0x000000041b037824 */ /* 0x040fe400078e00ff */
[----:B------:R-:W-:-:S04]  /*3e050*/  IMAD.HI R5, R27, 0x4, RZ ;  /* 0x000000041b057827 */ /* 0x000fc800078e02ff */
[----:B-1----:R-:W-:-:S05]  /*3e060*/  IMAD R0, R26, c[0x0][0x1cc], RZ ;  /* 0x000073001a007a24 */ /* 0x002fca00078e02ff */
[C---:B------:R-:W-:Y:S01]  /*3e070*/  SHF.L.U32 R2, R0.reuse, 0x2, RZ ;  /* 0x0000000200027819 */ /* 0x040fe200000006ff */
[----:B------:R-:W-:-:S03]  /*3e080*/  IMAD.HI R0, R0, 0x4, RZ ;  /* 0x0000000400007827 */ /* 0x000fc600078e02ff */
[----:B------:R-:W-:-:S04]  /*3e090*/  IADD3 R2, P0, P1, R3, c[0x0][0x180], R2 ;  /* 0x0000600003027a10 */ /* 0x000fc8000791e002 */
[----:B------:R-:W-:-:S05]  /*3e0a0*/  IADD3.X R3, R5, c[0x0][0x184], R0, P0, P1 ;  /* 0x0000610005037a10 */ /* 0x000fca00007e2400 */
[----:B---3--:R-:W-:Y:S01]  /*3e0b0*/  STG.E [R2.64], R7 ;  /* 0x0000000702007986 */ /* 0x008fe2000c101906 */
[----:B------:R-:W-:Y:S05]  /*3e0c0*/  EXIT ;  /* 0x000000000000794d */ /* 0x000fea0003800000 */
.L_x_20:
[----:B------:R-:W-:-:S00]  /*3e0d0*/  BRA `(.L_x_20) ;  /* 0xfffffff000007947 */ /* 0x000fc0000383ffff */
[----:B------:R-:W-:-:S00]  /*3e0e0*/  NOP ;  /* 0x0000000000007918 */ /* 0x000fc00000000000 */
        /* <DEDUP_REMOVED lines=9> */
.L_x_21:


//--------------------- .nv.global.init           --------------------------
	.section	.nv.global.init,"aw",@progbits
.nv.global.init:
	.type		_$_str,@object
	.size		_$_str,(.L_0 - _$_str)
_$_str:
        /*0000*/ 	.byte	0x5f, 0x5f, 0x43, 0x55, 0x44, 0x41, 0x5f, 0x46, 0x54, 0x5a, 0x00
.L_0:


//--------------------- .nv.shared.attn_fwd       --------------------------
	.section	.nv.shared.attn_fwd,"aw",@nobits
	.sectionflags	@""
	.align	16
